//
// Generated by NVIDIA NVVM Compiler
//
// Compiler Build ID: CL-36424714
// Cuda compilation tools, release 13.0, V13.0.88
// Based on NVVM 20.0.0
//

.version 9.0
.target sm_100
.address_size 64

	// .globl	_Z9calculatePdS_m
// _ZZN3cub18CUB_300001_SM_10006detail6reduce28DeviceReduceSingleTileKernelINS2_10policy_hubIdjN4cuda3__47maximumIvEEE10Policy1000EPdSB_jS8_ddNS5_3std3__410__identityEEEvT0_T1_T2_T3_T4_T6_E12temp_storage has been demoted
// _ZZN3cub18CUB_300001_SM_10006detail6reduce18DeviceReduceKernelINS2_10policy_hubIdjN4cuda3__47maximumIvEEE10Policy1000EPdjS8_dNS5_3std3__410__identityEEEvT0_PT3_T1_NS0_13GridEvenShareISI_EET2_T4_E12temp_storage has been demoted
// _ZZN3cub18CUB_300001_SM_10006detail6reduce28DeviceReduceSingleTileKernelINS2_10policy_hubIdjN4cuda3__47maximumIvEEE10Policy1000EPdSB_iS8_ddNS5_3std3__410__identityEEEvT0_T1_T2_T3_T4_T6_E12temp_storage has been demoted
.global .align 1 .b8 _ZN34_INTERNAL_838ed2ea_4_k_cu_1e17171e4cuda3std3__45__cpo5beginE[1];
.global .align 1 .b8 _ZN34_INTERNAL_838ed2ea_4_k_cu_1e17171e4cuda3std3__45__cpo3endE[1];
.global .align 1 .b8 _ZN34_INTERNAL_838ed2ea_4_k_cu_1e17171e4cuda3std3__45__cpo6cbeginE[1];
.global .align 1 .b8 _ZN34_INTERNAL_838ed2ea_4_k_cu_1e17171e4cuda3std3__45__cpo4cendE[1];
.global .align 1 .b8 _ZN34_INTERNAL_838ed2ea_4_k_cu_1e17171e4cuda3std3__45__cpo6rbeginE[1];
.global .align 1 .b8 _ZN34_INTERNAL_838ed2ea_4_k_cu_1e17171e4cuda3std3__45__cpo4rendE[1];
.global .align 1 .b8 _ZN34_INTERNAL_838ed2ea_4_k_cu_1e17171e4cuda3std3__45__cpo7crbeginE[1];
.global .align 1 .b8 _ZN34_INTERNAL_838ed2ea_4_k_cu_1e17171e4cuda3std3__45__cpo5crendE[1];
.global .align 1 .b8 _ZN34_INTERNAL_838ed2ea_4_k_cu_1e17171e4cuda3std3__436_GLOBAL__N__838ed2ea_4_k_cu_1e17171e6ignoreE[1];
.global .align 1 .b8 _ZN34_INTERNAL_838ed2ea_4_k_cu_1e17171e4cuda3std3__419piecewise_constructE[1];
.global .align 1 .b8 _ZN34_INTERNAL_838ed2ea_4_k_cu_1e17171e4cuda3std3__48in_placeE[1];
.global .align 1 .b8 _ZN34_INTERNAL_838ed2ea_4_k_cu_1e17171e4cuda3std3__420unreachable_sentinelE[1];
.global .align 1 .b8 _ZN34_INTERNAL_838ed2ea_4_k_cu_1e17171e4cuda3std3__47nulloptE[1];
.global .align 1 .b8 _ZN34_INTERNAL_838ed2ea_4_k_cu_1e17171e4cuda3std3__48unexpectE[1];
.global .align 1 .b8 _ZN34_INTERNAL_838ed2ea_4_k_cu_1e17171e4cuda3std6ranges3__45__cpo4swapE[1];
.global .align 1 .b8 _ZN34_INTERNAL_838ed2ea_4_k_cu_1e17171e4cuda3std6ranges3__45__cpo9iter_moveE[1];
.global .align 1 .b8 _ZN34_INTERNAL_838ed2ea_4_k_cu_1e17171e4cuda3std6ranges3__45__cpo5beginE[1];
.global .align 1 .b8 _ZN34_INTERNAL_838ed2ea_4_k_cu_1e17171e4cuda3std6ranges3__45__cpo3endE[1];
.global .align 1 .b8 _ZN34_INTERNAL_838ed2ea_4_k_cu_1e17171e4cuda3std6ranges3__45__cpo6cbeginE[1];
.global .align 1 .b8 _ZN34_INTERNAL_838ed2ea_4_k_cu_1e17171e4cuda3std6ranges3__45__cpo4cendE[1];
.global .align 1 .b8 _ZN34_INTERNAL_838ed2ea_4_k_cu_1e17171e4cuda3std6ranges3__45__cpo7advanceE[1];
.global .align 1 .b8 _ZN34_INTERNAL_838ed2ea_4_k_cu_1e17171e4cuda3std6ranges3__45__cpo9iter_swapE[1];
.global .align 1 .b8 _ZN34_INTERNAL_838ed2ea_4_k_cu_1e17171e4cuda3std6ranges3__45__cpo4nextE[1];
.global .align 1 .b8 _ZN34_INTERNAL_838ed2ea_4_k_cu_1e17171e4cuda3std6ranges3__45__cpo4prevE[1];
.global .align 1 .b8 _ZN34_INTERNAL_838ed2ea_4_k_cu_1e17171e4cuda3std6ranges3__45__cpo4dataE[1];
.global .align 1 .b8 _ZN34_INTERNAL_838ed2ea_4_k_cu_1e17171e4cuda3std6ranges3__45__cpo5cdataE[1];
.global .align 1 .b8 _ZN34_INTERNAL_838ed2ea_4_k_cu_1e17171e4cuda3std6ranges3__45__cpo4sizeE[1];
.global .align 1 .b8 _ZN34_INTERNAL_838ed2ea_4_k_cu_1e17171e4cuda3std6ranges3__45__cpo5ssizeE[1];
.global .align 1 .b8 _ZN34_INTERNAL_838ed2ea_4_k_cu_1e17171e4cuda3std6ranges3__45__cpo8distanceE[1];
.global .align 1 .b8 _ZN34_INTERNAL_838ed2ea_4_k_cu_1e17171e6thrust24THRUST_300001_SM_1000_NS6system6detail10sequential3seqE[1];
.global .align 1 .b8 _ZN34_INTERNAL_838ed2ea_4_k_cu_1e17171e6thrust24THRUST_300001_SM_1000_NS12placeholders2_1E[1];
.global .align 1 .b8 _ZN34_INTERNAL_838ed2ea_4_k_cu_1e17171e6thrust24THRUST_300001_SM_1000_NS12placeholders2_2E[1];
.global .align 1 .b8 _ZN34_INTERNAL_838ed2ea_4_k_cu_1e17171e6thrust24THRUST_300001_SM_1000_NS12placeholders2_3E[1];
.global .align 1 .b8 _ZN34_INTERNAL_838ed2ea_4_k_cu_1e17171e6thrust24THRUST_300001_SM_1000_NS12placeholders2_4E[1];
.global .align 1 .b8 _ZN34_INTERNAL_838ed2ea_4_k_cu_1e17171e6thrust24THRUST_300001_SM_1000_NS12placeholders2_5E[1];
.global .align 1 .b8 _ZN34_INTERNAL_838ed2ea_4_k_cu_1e17171e6thrust24THRUST_300001_SM_1000_NS12placeholders2_6E[1];
.global .align 1 .b8 _ZN34_INTERNAL_838ed2ea_4_k_cu_1e17171e6thrust24THRUST_300001_SM_1000_NS12placeholders2_7E[1];
.global .align 1 .b8 _ZN34_INTERNAL_838ed2ea_4_k_cu_1e17171e6thrust24THRUST_300001_SM_1000_NS12placeholders2_8E[1];
.global .align 1 .b8 _ZN34_INTERNAL_838ed2ea_4_k_cu_1e17171e6thrust24THRUST_300001_SM_1000_NS12placeholders2_9E[1];
.global .align 1 .b8 _ZN34_INTERNAL_838ed2ea_4_k_cu_1e17171e6thrust24THRUST_300001_SM_1000_NS12placeholders3_10E[1];

.visible .entry _Z9calculatePdS_m(
	.param .u64 .ptr .align 1 _Z9calculatePdS_m_param_0,
	.param .u64 .ptr .align 1 _Z9calculatePdS_m_param_1,
	.param .u64 _Z9calculatePdS_m_param_2
)
{
	.reg .b32 	%r<8>;
	.reg .b64 	%rd<19>;
	.reg .b64 	%fd<9>;

	ld.param.u64 	%rd1, [_Z9calculatePdS_m_param_0];
	ld.param.u64 	%rd2, [_Z9calculatePdS_m_param_1];
	ld.param.u64 	%rd3, [_Z9calculatePdS_m_param_2];
	cvta.to.global.u64 	%rd4, %rd2;
	cvta.to.global.u64 	%rd5, %rd1;
	mov.u32 	%r1, %ctaid.x;
	mov.u32 	%r2, %tid.x;
	cvt.u32.u64 	%r3, %rd3;
	mad.lo.s32 	%r4, %r3, %r1, %r3;
	add.s32 	%r5, %r4, %r2;
	add.s32 	%r6, %r5, 1;
	cvt.u64.u32 	%rd6, %r1;
	cvt.u64.u32 	%rd7, %r2;
	mad.lo.s64 	%rd8, %rd3, %rd6, %rd7;
	shl.b64 	%rd9, %rd8, 3;
	add.s64 	%rd10, %rd5, %rd9;
	ld.global.f64 	%fd1, [%rd10+8];
	add.s32 	%r7, %r1, 2;
	cvt.u64.u32 	%rd11, %r7;
	mad.lo.s64 	%rd12, %rd3, %rd11, %rd7;
	shl.b64 	%rd13, %rd12, 3;
	add.s64 	%rd14, %rd5, %rd13;
	ld.global.f64 	%fd2, [%rd14+8];
	add.f64 	%fd3, %fd1, %fd2;
	mul.wide.s32 	%rd15, %r5, 8;
	add.s64 	%rd16, %rd5, %rd15;
	ld.global.f64 	%fd4, [%rd16];
	add.f64 	%fd5, %fd3, %fd4;
	ld.global.f64 	%fd6, [%rd16+16];
	add.f64 	%fd7, %fd5, %fd6;
	mul.f64 	%fd8, %fd7, 0d3FD0000000000000;
	mul.wide.s32 	%rd17, %r6, 8;
	add.s64 	%rd18, %rd4, %rd17;
	st.global.f64 	[%rd18], %fd8;
	ret;

}
	// .globl	_Z11subtractionPdS_
.visible .entry _Z11subtractionPdS_(
	.param .u64 .ptr .align 1 _Z11subtractionPdS__param_0,
	.param .u64 .ptr .align 1 _Z11subtractionPdS__param_1
)
{
	.reg .b32 	%r<5>;
	.reg .b64 	%rd<8>;
	.reg .b64 	%fd<4>;

	ld.param.u64 	%rd1, [_Z11subtractionPdS__param_0];
	ld.param.u64 	%rd2, [_Z11subtractionPdS__param_1];
	cvta.to.global.u64 	%rd3, %rd2;
	cvta.to.global.u64 	%rd4, %rd1;
	mov.u32 	%r1, %ctaid.x;
	mov.u32 	%r2, %ntid.x;
	mov.u32 	%r3, %tid.x;
	mad.lo.s32 	%r4, %r1, %r2, %r3;
	mul.wide.u32 	%rd5, %r4, 8;
	add.s64 	%rd6, %rd4, %rd5;
	ld.global.f64 	%fd1, [%rd6];
	add.s64 	%rd7, %rd3, %rd5;
	ld.global.f64 	%fd2, [%rd7];
	sub.f64 	%fd3, %fd1, %fd2;
	st.global.f64 	[%rd7], %fd3;
	ret;

}
	// .globl	_Z7restorePdi
.visible .entry _Z7restorePdi(
	.param .u64 .ptr .align 1 _Z7restorePdi_param_0,
	.param .u32 _Z7restorePdi_param_1
)
{
	.reg .b32 	%r<6>;
	.reg .b64 	%rd<14>;
	.reg .b64 	%fd<6>;

	ld.param.u64 	%rd1, [_Z7restorePdi_param_0];
	ld.param.u32 	%r1, [_Z7restorePdi_param_1];
	cvta.to.global.u64 	%rd2, %rd1;
	mov.u32 	%r2, %tid.x;
	cvt.u64.u32 	%rd3, %r2;
	mul.lo.s32 	%r3, %r2, 10;
	cvt.rn.f64.u32 	%fd1, %r3;
	add.s32 	%r4, %r1, -1;
	cvt.rn.f64.s32 	%fd2, %r4;
	div.rn.f64 	%fd3, %fd1, %fd2;
	add.f64 	%fd4, %fd3, 0d4024000000000000;
	mul.wide.u32 	%rd4, %r2, 8;
	add.s64 	%rd5, %rd2, %rd4;
	st.global.f64 	[%rd5], %fd4;
	cvt.s64.s32 	%rd6, %r1;
	mul.lo.s64 	%rd7, %rd6, %rd3;
	shl.b64 	%rd8, %rd7, 3;
	add.s64 	%rd9, %rd2, %rd8;
	st.global.f64 	[%rd9], %fd4;
	add.f64 	%fd5, %fd3, 0d4034000000000000;
	mul.wide.s32 	%rd10, %r1, 8;
	add.s64 	%rd11, %rd9, %rd10;
	st.global.f64 	[%rd11+-8], %fd5;
	mul.lo.s32 	%r5, %r4, %r1;
	mul.wide.s32 	%rd12, %r5, 8;
	add.s64 	%rd13, %rd5, %rd12;
	st.global.f64 	[%rd13], %fd5;
	ret;

}
	// .globl	_ZN3cub18CUB_300001_SM_10006detail11EmptyKernelIvEEvv
.visible .entry _ZN3cub18CUB_300001_SM_10006detail11EmptyKernelIvEEvv()
{


	ret;

}
	// .globl	_ZN3cub18CUB_300001_SM_10006detail6reduce28DeviceReduceSingleTileKernelINS2_10policy_hubIdjN4cuda3__47maximumIvEEE10Policy1000EPdSB_jS8_ddNS5_3std3__410__identityEEEvT0_T1_T2_T3_T4_T6_
.visible .entry _ZN3cub18CUB_300001_SM_10006detail6reduce28DeviceReduceSingleTileKernelINS2_10policy_hubIdjN4cuda3__47maximumIvEEE10Policy1000EPdSB_jS8_ddNS5_3std3__410__identityEEEvT0_T1_T2_T3_T4_T6_(
	.param .u64 .ptr .align 1 _ZN3cub18CUB_300001_SM_10006detail6reduce28DeviceReduceSingleTileKernelINS2_10policy_hubIdjN4cuda3__47maximumIvEEE10Policy1000EPdSB_jS8_ddNS5_3std3__410__identityEEEvT0_T1_T2_T3_T4_T6__param_0,
	.param .u64 .ptr .align 1 _ZN3cub18CUB_300001_SM_10006detail6reduce28DeviceReduceSingleTileKernelINS2_10policy_hubIdjN4cuda3__47maximumIvEEE10Policy1000EPdSB_jS8_ddNS5_3std3__410__identityEEEvT0_T1_T2_T3_T4_T6__param_1,
	.param .u32 _ZN3cub18CUB_300001_SM_10006detail6reduce28DeviceReduceSingleTileKernelINS2_10policy_hubIdjN4cuda3__47maximumIvEEE10Policy1000EPdSB_jS8_ddNS5_3std3__410__identityEEEvT0_T1_T2_T3_T4_T6__param_2,
	.param .align 1 .b8 _ZN3cub18CUB_300001_SM_10006detail6reduce28DeviceReduceSingleTileKernelINS2_10policy_hubIdjN4cuda3__47maximumIvEEE10Policy1000EPdSB_jS8_ddNS5_3std3__410__identityEEEvT0_T1_T2_T3_T4_T6__param_3[1],
	.param .f64 _ZN3cub18CUB_300001_SM_10006detail6reduce28DeviceReduceSingleTileKernelINS2_10policy_hubIdjN4cuda3__47maximumIvEEE10Policy1000EPdSB_jS8_ddNS5_3std3__410__identityEEEvT0_T1_T2_T3_T4_T6__param_4,
	.param .align 1 .b8 _ZN3cub18CUB_300001_SM_10006detail6reduce28DeviceReduceSingleTileKernelINS2_10policy_hubIdjN4cuda3__47maximumIvEEE10Policy1000EPdSB_jS8_ddNS5_3std3__410__identityEEEvT0_T1_T2_T3_T4_T6__param_5[1]
)
.maxntid 256
.minnctapersm 1
{
	.reg .pred 	%p<220>;
	.reg .b32 	%r<482>;
	.reg .b64 	%rd<205>;
	.reg .b64 	%fd<381>;
	// demoted variable
	.shared .align 8 .b8 _ZZN3cub18CUB_300001_SM_10006detail6reduce28DeviceReduceSingleTileKernelINS2_10policy_hubIdjN4cuda3__47maximumIvEEE10Policy1000EPdSB_jS8_ddNS5_3std3__410__identityEEEvT0_T1_T2_T3_T4_T6_E12temp_storage[80];
	ld.param.u64 	%rd16, [_ZN3cub18CUB_300001_SM_10006detail6reduce28DeviceReduceSingleTileKernelINS2_10policy_hubIdjN4cuda3__47maximumIvEEE10Policy1000EPdSB_jS8_ddNS5_3std3__410__identityEEEvT0_T1_T2_T3_T4_T6__param_0];
	ld.param.u64 	%rd17, [_ZN3cub18CUB_300001_SM_10006detail6reduce28DeviceReduceSingleTileKernelINS2_10policy_hubIdjN4cuda3__47maximumIvEEE10Policy1000EPdSB_jS8_ddNS5_3std3__410__identityEEEvT0_T1_T2_T3_T4_T6__param_1];
	ld.param.u32 	%r69, [_ZN3cub18CUB_300001_SM_10006detail6reduce28DeviceReduceSingleTileKernelINS2_10policy_hubIdjN4cuda3__47maximumIvEEE10Policy1000EPdSB_jS8_ddNS5_3std3__410__identityEEEvT0_T1_T2_T3_T4_T6__param_2];
	ld.param.f64 	%fd58, [_ZN3cub18CUB_300001_SM_10006detail6reduce28DeviceReduceSingleTileKernelINS2_10policy_hubIdjN4cuda3__47maximumIvEEE10Policy1000EPdSB_jS8_ddNS5_3std3__410__identityEEEvT0_T1_T2_T3_T4_T6__param_4];
	cvta.to.global.u64 	%rd1, %rd17;
	setp.ne.s32 	%p1, %r69, 0;
	@%p1 bra 	$L__BB4_3;
	mov.u32 	%r455, %tid.x;
	setp.ne.s32 	%p219, %r455, 0;
	@%p219 bra 	$L__BB4_76;
	st.global.f64 	[%rd1], %fd58;
	bra.uni 	$L__BB4_76;
$L__BB4_3:
	and.b64  	%rd18, %rd16, 31;
	setp.ne.s64 	%p2, %rd18, 0;
	@%p2 bra 	$L__BB4_39;
	setp.gt.u32 	%p110, %r69, 2047;
	@%p110 bra 	$L__BB4_23;
	mov.u32 	%r1, %tid.x;
	setp.ge.u32 	%p159, %r1, %r69;
	mov.f64 	%fd359, 0d0000000000000000;
	mov.u32 	%r459, %r1;
	@%p159 bra 	$L__BB4_7;
	mul.wide.u32 	%rd168, %r1, 8;
	add.s64 	%rd167, %rd16, %rd168;
	// begin inline asm
	ld.global.nc.u64 %rd166, [%rd167];
	// end inline asm
	mov.b64 	%fd359, %rd166;
	add.s32 	%r459, %r1, 256;
$L__BB4_7:
	setp.ge.u32 	%p160, %r459, %r69;
	@%p160 bra 	$L__BB4_14;
	not.b32 	%r331, %r459;
	add.s32 	%r4, %r69, %r331;
	and.b32  	%r332, %r4, 768;
	setp.eq.s32 	%p161, %r332, 768;
	@%p161 bra 	$L__BB4_11;
	mul.wide.u32 	%rd169, %r459, 8;
	add.s64 	%rd201, %rd16, %rd169;
	shr.u32 	%r333, %r4, 8;
	add.s32 	%r334, %r333, 1;
	and.b32  	%r335, %r334, 3;
	neg.s32 	%r457, %r335;
$L__BB4_10:
	.pragma "nounroll";
	// begin inline asm
	ld.global.nc.u64 %rd170, [%rd201];
	// end inline asm
	mov.b64 	%fd272, %rd170;
	setp.lt.f64 	%p162, %fd359, %fd272;
	selp.f64 	%fd359, %fd272, %fd359, %p162;
	add.s32 	%r459, %r459, 256;
	add.s64 	%rd201, %rd201, 2048;
	add.s32 	%r457, %r457, 1;
	setp.ne.s32 	%p163, %r457, 0;
	@%p163 bra 	$L__BB4_10;
$L__BB4_11:
	setp.lt.u32 	%p164, %r4, 768;
	@%p164 bra 	$L__BB4_14;
	mul.wide.u32 	%rd172, %r459, 8;
	add.s64 	%rd202, %rd16, %rd172;
$L__BB4_13:
	// begin inline asm
	ld.global.nc.u64 %rd173, [%rd202];
	// end inline asm
	mov.b64 	%fd273, %rd173;
	setp.lt.f64 	%p165, %fd359, %fd273;
	selp.f64 	%fd274, %fd273, %fd359, %p165;
	add.s64 	%rd176, %rd202, 2048;
	// begin inline asm
	ld.global.nc.u64 %rd175, [%rd176];
	// end inline asm
	mov.b64 	%fd275, %rd175;
	setp.lt.f64 	%p166, %fd274, %fd275;
	selp.f64 	%fd276, %fd275, %fd274, %p166;
	add.s64 	%rd178, %rd202, 4096;
	// begin inline asm
	ld.global.nc.u64 %rd177, [%rd178];
	// end inline asm
	mov.b64 	%fd277, %rd177;
	setp.lt.f64 	%p167, %fd276, %fd277;
	selp.f64 	%fd278, %fd277, %fd276, %p167;
	add.s64 	%rd180, %rd202, 6144;
	// begin inline asm
	ld.global.nc.u64 %rd179, [%rd180];
	// end inline asm
	mov.b64 	%fd279, %rd179;
	setp.lt.f64 	%p168, %fd278, %fd279;
	selp.f64 	%fd359, %fd279, %fd278, %p168;
	add.s32 	%r459, %r459, 1024;
	add.s64 	%rd202, %rd202, 8192;
	setp.lt.s32 	%p169, %r459, %r69;
	@%p169 bra 	$L__BB4_13;
$L__BB4_14:
	setp.lt.u32 	%p170, %r69, 256;
	@%p170 bra 	$L__BB4_19;
	// begin inline asm
	mov.u32 %r399, %laneid;
	// end inline asm
	mov.b64 	%rd191, %fd359;
	mov.b64 	{%r401, %r406}, %rd191;
	mov.b32 	%r407, 1;
	mov.b32 	%r448, 31;
	mov.b32 	%r449, -1;
	// begin inline asm
	shfl.sync.down.b32 %r400, %r401, %r407, %r448, %r449;
	// end inline asm
	// begin inline asm
	shfl.sync.down.b32 %r405, %r406, %r407, %r448, %r449;
	// end inline asm
	mov.b64 	%rd192, {%r400, %r405};
	mov.b64 	%fd327, %rd192;
	setp.gt.s32 	%p198, %r399, 30;
	setp.lt.f64 	%p199, %fd359, %fd327;
	selp.f64 	%fd328, %fd327, %fd359, %p199;
	selp.f64 	%fd329, %fd359, %fd328, %p198;
	mov.b64 	%rd193, %fd329;
	mov.b64 	{%r411, %r416}, %rd193;
	mov.b32 	%r417, 2;
	// begin inline asm
	shfl.sync.down.b32 %r410, %r411, %r417, %r448, %r449;
	// end inline asm
	// begin inline asm
	shfl.sync.down.b32 %r415, %r416, %r417, %r448, %r449;
	// end inline asm
	mov.b64 	%rd194, {%r410, %r415};
	mov.b64 	%fd330, %rd194;
	setp.gt.s32 	%p200, %r399, 29;
	setp.lt.f64 	%p201, %fd329, %fd330;
	selp.f64 	%fd331, %fd330, %fd329, %p201;
	selp.f64 	%fd332, %fd329, %fd331, %p200;
	mov.b64 	%rd195, %fd332;
	mov.b64 	{%r421, %r426}, %rd195;
	mov.b32 	%r427, 4;
	// begin inline asm
	shfl.sync.down.b32 %r420, %r421, %r427, %r448, %r449;
	// end inline asm
	// begin inline asm
	shfl.sync.down.b32 %r425, %r426, %r427, %r448, %r449;
	// end inline asm
	mov.b64 	%rd196, {%r420, %r425};
	mov.b64 	%fd333, %rd196;
	setp.gt.s32 	%p202, %r399, 27;
	setp.lt.f64 	%p203, %fd332, %fd333;
	selp.f64 	%fd334, %fd333, %fd332, %p203;
	selp.f64 	%fd335, %fd332, %fd334, %p202;
	mov.b64 	%rd197, %fd335;
	mov.b64 	{%r431, %r436}, %rd197;
	mov.b32 	%r437, 8;
	// begin inline asm
	shfl.sync.down.b32 %r430, %r431, %r437, %r448, %r449;
	// end inline asm
	// begin inline asm
	shfl.sync.down.b32 %r435, %r436, %r437, %r448, %r449;
	// end inline asm
	mov.b64 	%rd198, {%r430, %r435};
	mov.b64 	%fd336, %rd198;
	setp.gt.s32 	%p204, %r399, 23;
	setp.lt.f64 	%p205, %fd335, %fd336;
	selp.f64 	%fd337, %fd336, %fd335, %p205;
	selp.f64 	%fd338, %fd335, %fd337, %p204;
	mov.b64 	%rd199, %fd338;
	mov.b64 	{%r441, %r446}, %rd199;
	mov.b32 	%r447, 16;
	// begin inline asm
	shfl.sync.down.b32 %r440, %r441, %r447, %r448, %r449;
	// end inline asm
	// begin inline asm
	shfl.sync.down.b32 %r445, %r446, %r447, %r448, %r449;
	// end inline asm
	mov.b64 	%rd200, {%r440, %r445};
	mov.b64 	%fd339, %rd200;
	setp.gt.s32 	%p206, %r399, 15;
	setp.lt.f64 	%p207, %fd338, %fd339;
	selp.f64 	%fd10, %fd339, %fd338, %p207;
	selp.f64 	%fd380, %fd338, %fd10, %p206;
	setp.ne.s32 	%p208, %r399, 0;
	@%p208 bra 	$L__BB4_17;
	shr.u32 	%r450, %r1, 2;
	and.b32  	%r451, %r450, 248;
	mov.u32 	%r452, _ZZN3cub18CUB_300001_SM_10006detail6reduce28DeviceReduceSingleTileKernelINS2_10policy_hubIdjN4cuda3__47maximumIvEEE10Policy1000EPdSB_jS8_ddNS5_3std3__410__identityEEEvT0_T1_T2_T3_T4_T6_E12temp_storage;
	add.s32 	%r453, %r452, %r451;
	st.shared.f64 	[%r453+8], %fd10;
$L__BB4_17:
	bar.sync 	0;
	setp.ne.s32 	%p209, %r1, 0;
	@%p209 bra 	$L__BB4_74;
	ld.shared.f64 	%fd340, [_ZZN3cub18CUB_300001_SM_10006detail6reduce28DeviceReduceSingleTileKernelINS2_10policy_hubIdjN4cuda3__47maximumIvEEE10Policy1000EPdSB_jS8_ddNS5_3std3__410__identityEEEvT0_T1_T2_T3_T4_T6_E12temp_storage+16];
	setp.lt.f64 	%p210, %fd380, %fd340;
	selp.f64 	%fd341, %fd340, %fd380, %p210;
	ld.shared.f64 	%fd342, [_ZZN3cub18CUB_300001_SM_10006detail6reduce28DeviceReduceSingleTileKernelINS2_10policy_hubIdjN4cuda3__47maximumIvEEE10Policy1000EPdSB_jS8_ddNS5_3std3__410__identityEEEvT0_T1_T2_T3_T4_T6_E12temp_storage+24];
	setp.lt.f64 	%p211, %fd341, %fd342;
	selp.f64 	%fd343, %fd342, %fd341, %p211;
	ld.shared.f64 	%fd344, [_ZZN3cub18CUB_300001_SM_10006detail6reduce28DeviceReduceSingleTileKernelINS2_10policy_hubIdjN4cuda3__47maximumIvEEE10Policy1000EPdSB_jS8_ddNS5_3std3__410__identityEEEvT0_T1_T2_T3_T4_T6_E12temp_storage+32];
	setp.lt.f64 	%p212, %fd343, %fd344;
	selp.f64 	%fd345, %fd344, %fd343, %p212;
	ld.shared.f64 	%fd346, [_ZZN3cub18CUB_300001_SM_10006detail6reduce28DeviceReduceSingleTileKernelINS2_10policy_hubIdjN4cuda3__47maximumIvEEE10Policy1000EPdSB_jS8_ddNS5_3std3__410__identityEEEvT0_T1_T2_T3_T4_T6_E12temp_storage+40];
	setp.lt.f64 	%p213, %fd345, %fd346;
	selp.f64 	%fd347, %fd346, %fd345, %p213;
	ld.shared.f64 	%fd348, [_ZZN3cub18CUB_300001_SM_10006detail6reduce28DeviceReduceSingleTileKernelINS2_10policy_hubIdjN4cuda3__47maximumIvEEE10Policy1000EPdSB_jS8_ddNS5_3std3__410__identityEEEvT0_T1_T2_T3_T4_T6_E12temp_storage+48];
	setp.lt.f64 	%p214, %fd347, %fd348;
	selp.f64 	%fd349, %fd348, %fd347, %p214;
	ld.shared.f64 	%fd350, [_ZZN3cub18CUB_300001_SM_10006detail6reduce28DeviceReduceSingleTileKernelINS2_10policy_hubIdjN4cuda3__47maximumIvEEE10Policy1000EPdSB_jS8_ddNS5_3std3__410__identityEEEvT0_T1_T2_T3_T4_T6_E12temp_storage+56];
	setp.lt.f64 	%p215, %fd349, %fd350;
	selp.f64 	%fd351, %fd350, %fd349, %p215;
	ld.shared.f64 	%fd352, [_ZZN3cub18CUB_300001_SM_10006detail6reduce28DeviceReduceSingleTileKernelINS2_10policy_hubIdjN4cuda3__47maximumIvEEE10Policy1000EPdSB_jS8_ddNS5_3std3__410__identityEEEvT0_T1_T2_T3_T4_T6_E12temp_storage+64];
	setp.lt.f64 	%p216, %fd351, %fd352;
	selp.f64 	%fd380, %fd352, %fd351, %p216;
	bra.uni 	$L__BB4_74;
$L__BB4_19:
	// begin inline asm
	mov.u32 %r336, %laneid;
	// end inline asm
	and.b32  	%r387, %r1, 992;
	add.s32 	%r388, %r387, 32;
	setp.gt.u32 	%p171, %r388, %r69;
	not.b32 	%r389, %r387;
	add.s32 	%r390, %r69, %r389;
	selp.b32 	%r385, %r390, 31, %p171;
	mov.b64 	%rd181, %fd359;
	mov.b64 	{%r338, %r343}, %rd181;
	mov.b32 	%r344, 1;
	mov.b32 	%r386, -1;
	// begin inline asm
	shfl.sync.down.b32 %r337, %r338, %r344, %r385, %r386;
	// end inline asm
	// begin inline asm
	shfl.sync.down.b32 %r342, %r343, %r344, %r385, %r386;
	// end inline asm
	mov.b64 	%rd182, {%r337, %r342};
	mov.b64 	%fd280, %rd182;
	setp.lt.s32 	%p172, %r336, %r385;
	setp.lt.f64 	%p173, %fd359, %fd280;
	selp.f64 	%fd281, %fd280, %fd359, %p173;
	selp.f64 	%fd282, %fd281, %fd359, %p172;
	mov.b64 	%rd183, %fd282;
	mov.b64 	{%r348, %r353}, %rd183;
	mov.b32 	%r354, 2;
	// begin inline asm
	shfl.sync.down.b32 %r347, %r348, %r354, %r385, %r386;
	// end inline asm
	// begin inline asm
	shfl.sync.down.b32 %r352, %r353, %r354, %r385, %r386;
	// end inline asm
	mov.b64 	%rd184, {%r347, %r352};
	mov.b64 	%fd283, %rd184;
	add.s32 	%r391, %r336, 2;
	setp.gt.s32 	%p174, %r391, %r385;
	setp.lt.f64 	%p175, %fd282, %fd283;
	selp.f64 	%fd284, %fd283, %fd282, %p175;
	selp.f64 	%fd285, %fd282, %fd284, %p174;
	mov.b64 	%rd185, %fd285;
	mov.b64 	{%r358, %r363}, %rd185;
	mov.b32 	%r364, 4;
	// begin inline asm
	shfl.sync.down.b32 %r357, %r358, %r364, %r385, %r386;
	// end inline asm
	// begin inline asm
	shfl.sync.down.b32 %r362, %r363, %r364, %r385, %r386;
	// end inline asm
	mov.b64 	%rd186, {%r357, %r362};
	mov.b64 	%fd286, %rd186;
	add.s32 	%r392, %r336, 4;
	setp.gt.s32 	%p176, %r392, %r385;
	setp.lt.f64 	%p177, %fd285, %fd286;
	selp.f64 	%fd287, %fd286, %fd285, %p177;
	selp.f64 	%fd288, %fd285, %fd287, %p176;
	mov.b64 	%rd187, %fd288;
	mov.b64 	{%r368, %r373}, %rd187;
	mov.b32 	%r374, 8;
	// begin inline asm
	shfl.sync.down.b32 %r367, %r368, %r374, %r385, %r386;
	// end inline asm
	// begin inline asm
	shfl.sync.down.b32 %r372, %r373, %r374, %r385, %r386;
	// end inline asm
	mov.b64 	%rd188, {%r367, %r372};
	mov.b64 	%fd289, %rd188;
	add.s32 	%r393, %r336, 8;
	setp.gt.s32 	%p178, %r393, %r385;
	setp.lt.f64 	%p179, %fd288, %fd289;
	selp.f64 	%fd290, %fd289, %fd288, %p179;
	selp.f64 	%fd291, %fd288, %fd290, %p178;
	mov.b64 	%rd189, %fd291;
	mov.b64 	{%r378, %r383}, %rd189;
	mov.b32 	%r384, 16;
	// begin inline asm
	shfl.sync.down.b32 %r377, %r378, %r384, %r385, %r386;
	// end inline asm
	// begin inline asm
	shfl.sync.down.b32 %r382, %r383, %r384, %r385, %r386;
	// end inline asm
	mov.b64 	%rd190, {%r377, %r382};
	mov.b64 	%fd292, %rd190;
	add.s32 	%r394, %r336, 16;
	setp.gt.s32 	%p180, %r394, %r385;
	setp.lt.f64 	%p181, %fd291, %fd292;
	selp.f64 	%fd293, %fd292, %fd291, %p181;
	selp.f64 	%fd380, %fd291, %fd293, %p180;
	setp.ne.s32 	%p182, %r336, 0;
	@%p182 bra 	$L__BB4_21;
	shr.u32 	%r395, %r1, 2;
	and.b32  	%r396, %r395, 248;
	mov.u32 	%r397, _ZZN3cub18CUB_300001_SM_10006detail6reduce28DeviceReduceSingleTileKernelINS2_10policy_hubIdjN4cuda3__47maximumIvEEE10Policy1000EPdSB_jS8_ddNS5_3std3__410__identityEEEvT0_T1_T2_T3_T4_T6_E12temp_storage;
	add.s32 	%r398, %r397, %r396;
	st.shared.f64 	[%r398+8], %fd380;
$L__BB4_21:
	bar.sync 	0;
	setp.ne.s32 	%p183, %r1, 0;
	@%p183 bra 	$L__BB4_74;
	setp.gt.u32 	%p184, %r69, 32;
	ld.shared.f64 	%fd294, [_ZZN3cub18CUB_300001_SM_10006detail6reduce28DeviceReduceSingleTileKernelINS2_10policy_hubIdjN4cuda3__47maximumIvEEE10Policy1000EPdSB_jS8_ddNS5_3std3__410__identityEEEvT0_T1_T2_T3_T4_T6_E12temp_storage+16];
	setp.lt.f64 	%p185, %fd380, %fd294;
	selp.f64 	%fd296, %fd294, %fd380, %p185;
	selp.f64 	%fd297, %fd296, %fd380, %p184;
	setp.gt.u32 	%p186, %r69, 64;
	ld.shared.f64 	%fd299, [_ZZN3cub18CUB_300001_SM_10006detail6reduce28DeviceReduceSingleTileKernelINS2_10policy_hubIdjN4cuda3__47maximumIvEEE10Policy1000EPdSB_jS8_ddNS5_3std3__410__identityEEEvT0_T1_T2_T3_T4_T6_E12temp_storage+24];
	setp.lt.f64 	%p187, %fd297, %fd299;
	selp.f64 	%fd301, %fd299, %fd297, %p187;
	selp.f64 	%fd302, %fd301, %fd297, %p186;
	setp.gt.u32 	%p188, %r69, 96;
	ld.shared.f64 	%fd304, [_ZZN3cub18CUB_300001_SM_10006detail6reduce28DeviceReduceSingleTileKernelINS2_10policy_hubIdjN4cuda3__47maximumIvEEE10Policy1000EPdSB_jS8_ddNS5_3std3__410__identityEEEvT0_T1_T2_T3_T4_T6_E12temp_storage+32];
	setp.lt.f64 	%p189, %fd302, %fd304;
	selp.f64 	%fd306, %fd304, %fd302, %p189;
	selp.f64 	%fd307, %fd306, %fd302, %p188;
	setp.gt.u32 	%p190, %r69, 128;
	ld.shared.f64 	%fd309, [_ZZN3cub18CUB_300001_SM_10006detail6reduce28DeviceReduceSingleTileKernelINS2_10policy_hubIdjN4cuda3__47maximumIvEEE10Policy1000EPdSB_jS8_ddNS5_3std3__410__identityEEEvT0_T1_T2_T3_T4_T6_E12temp_storage+40];
	setp.lt.f64 	%p191, %fd307, %fd309;
	selp.f64 	%fd311, %fd309, %fd307, %p191;
	selp.f64 	%fd312, %fd311, %fd307, %p190;
	setp.gt.u32 	%p192, %r69, 160;
	ld.shared.f64 	%fd314, [_ZZN3cub18CUB_300001_SM_10006detail6reduce28DeviceReduceSingleTileKernelINS2_10policy_hubIdjN4cuda3__47maximumIvEEE10Policy1000EPdSB_jS8_ddNS5_3std3__410__identityEEEvT0_T1_T2_T3_T4_T6_E12temp_storage+48];
	setp.lt.f64 	%p193, %fd312, %fd314;
	selp.f64 	%fd316, %fd314, %fd312, %p193;
	selp.f64 	%fd317, %fd316, %fd312, %p192;
	setp.gt.u32 	%p194, %r69, 192;
	ld.shared.f64 	%fd319, [_ZZN3cub18CUB_300001_SM_10006detail6reduce28DeviceReduceSingleTileKernelINS2_10policy_hubIdjN4cuda3__47maximumIvEEE10Policy1000EPdSB_jS8_ddNS5_3std3__410__identityEEEvT0_T1_T2_T3_T4_T6_E12temp_storage+56];
	setp.lt.f64 	%p195, %fd317, %fd319;
	selp.f64 	%fd321, %fd319, %fd317, %p195;
	selp.f64 	%fd322, %fd321, %fd317, %p194;
	setp.gt.u32 	%p196, %r69, 224;
	ld.shared.f64 	%fd324, [_ZZN3cub18CUB_300001_SM_10006detail6reduce28DeviceReduceSingleTileKernelINS2_10policy_hubIdjN4cuda3__47maximumIvEEE10Policy1000EPdSB_jS8_ddNS5_3std3__410__identityEEEvT0_T1_T2_T3_T4_T6_E12temp_storage+64];
	setp.lt.f64 	%p197, %fd322, %fd324;
	selp.f64 	%fd326, %fd324, %fd322, %p197;
	selp.f64 	%fd380, %fd326, %fd322, %p196;
	bra.uni 	$L__BB4_74;
$L__BB4_23:
	mov.u32 	%r13, %tid.x;
	shl.b32 	%r263, %r13, 2;
	mul.wide.u32 	%rd127, %r263, 8;
	add.s64 	%rd117, %rd16, %rd127;
	// begin inline asm
	ld.global.nc.v2.u64 {%rd115, %rd116}, [%rd117];
	// end inline asm
	add.s64 	%rd120, %rd117, 16;
	// begin inline asm
	ld.global.nc.v2.u64 {%rd118, %rd119}, [%rd120];
	// end inline asm
	mov.b64 	%fd206, %rd115;
	mov.b64 	%fd207, %rd116;
	mov.b64 	%fd208, %rd118;
	mov.b64 	%fd209, %rd119;
	add.s64 	%rd123, %rd117, 8192;
	// begin inline asm
	ld.global.nc.v2.u64 {%rd121, %rd122}, [%rd123];
	// end inline asm
	add.s64 	%rd126, %rd117, 8208;
	// begin inline asm
	ld.global.nc.v2.u64 {%rd124, %rd125}, [%rd126];
	// end inline asm
	mov.b64 	%fd210, %rd121;
	mov.b64 	%fd211, %rd122;
	mov.b64 	%fd212, %rd124;
	mov.b64 	%fd213, %rd125;
	setp.lt.f64 	%p111, %fd206, %fd207;
	selp.f64 	%fd214, %fd207, %fd206, %p111;
	setp.lt.f64 	%p112, %fd214, %fd208;
	selp.f64 	%fd215, %fd208, %fd214, %p112;
	setp.lt.f64 	%p113, %fd215, %fd209;
	selp.f64 	%fd216, %fd209, %fd215, %p113;
	setp.lt.f64 	%p114, %fd216, %fd210;
	selp.f64 	%fd217, %fd210, %fd216, %p114;
	setp.lt.f64 	%p115, %fd217, %fd211;
	selp.f64 	%fd218, %fd211, %fd217, %p115;
	setp.lt.f64 	%p116, %fd218, %fd212;
	selp.f64 	%fd219, %fd212, %fd218, %p116;
	setp.lt.f64 	%p117, %fd219, %fd213;
	selp.f64 	%fd366, %fd213, %fd219, %p117;
	add.s32 	%r14, %r69, -2048;
	setp.lt.u32 	%p118, %r14, 2048;
	mov.b32 	%r462, 2048;
	@%p118 bra 	$L__BB4_27;
	mov.b32 	%r462, 2048;
$L__BB4_25:
	mul.wide.u32 	%rd140, %r462, 8;
	add.s64 	%rd130, %rd117, %rd140;
	// begin inline asm
	ld.global.nc.v2.u64 {%rd128, %rd129}, [%rd130];
	// end inline asm
	add.s64 	%rd133, %rd130, 16;
	// begin inline asm
	ld.global.nc.v2.u64 {%rd131, %rd132}, [%rd133];
	// end inline asm
	mov.b64 	%fd220, %rd128;
	mov.b64 	%fd221, %rd129;
	mov.b64 	%fd222, %rd131;
	mov.b64 	%fd223, %rd132;
	add.s64 	%rd136, %rd130, 8192;
	// begin inline asm
	ld.global.nc.v2.u64 {%rd134, %rd135}, [%rd136];
	// end inline asm
	add.s64 	%rd139, %rd130, 8208;
	// begin inline asm
	ld.global.nc.v2.u64 {%rd137, %rd138}, [%rd139];
	// end inline asm
	mov.b64 	%fd224, %rd134;
	mov.b64 	%fd225, %rd135;
	mov.b64 	%fd226, %rd137;
	mov.b64 	%fd227, %rd138;
	setp.lt.f64 	%p119, %fd366, %fd220;
	selp.f64 	%fd228, %fd220, %fd366, %p119;
	setp.lt.f64 	%p120, %fd228, %fd221;
	selp.f64 	%fd229, %fd221, %fd228, %p120;
	setp.lt.f64 	%p121, %fd229, %fd222;
	selp.f64 	%fd230, %fd222, %fd229, %p121;
	setp.lt.f64 	%p122, %fd230, %fd223;
	selp.f64 	%fd231, %fd223, %fd230, %p122;
	setp.lt.f64 	%p123, %fd231, %fd224;
	selp.f64 	%fd232, %fd224, %fd231, %p123;
	setp.lt.f64 	%p124, %fd232, %fd225;
	selp.f64 	%fd233, %fd225, %fd232, %p124;
	setp.lt.f64 	%p125, %fd233, %fd226;
	selp.f64 	%fd234, %fd226, %fd233, %p125;
	setp.lt.f64 	%p126, %fd234, %fd227;
	selp.f64 	%fd366, %fd227, %fd234, %p126;
	sub.s32 	%r265, %r69, %r462;
	setp.lt.u32 	%p127, %r265, 2048;
	@%p127 bra 	$L__BB4_35;
	add.s32 	%r462, %r462, 2048;
	setp.le.u32 	%p128, %r462, %r14;
	@%p128 bra 	$L__BB4_25;
$L__BB4_27:
	setp.le.u32 	%p129, %r69, %r462;
	@%p129 bra 	$L__BB4_35;
	sub.s32 	%r18, %r69, %r462;
	setp.ge.s32 	%p130, %r13, %r18;
	@%p130 bra 	$L__BB4_35;
	not.b32 	%r266, %r13;
	add.s32 	%r267, %r69, %r266;
	sub.s32 	%r19, %r267, %r462;
	and.b32  	%r268, %r19, 768;
	setp.eq.s32 	%p131, %r268, 768;
	mov.u32 	%r466, %r13;
	@%p131 bra 	$L__BB4_32;
	add.s32 	%r464, %r13, %r462;
	shr.u32 	%r269, %r19, 8;
	add.s32 	%r270, %r269, 1;
	and.b32  	%r271, %r270, 3;
	neg.s32 	%r463, %r271;
	mov.u32 	%r466, %r13;
$L__BB4_31:
	.pragma "nounroll";
	mul.wide.u32 	%rd143, %r464, 8;
	add.s64 	%rd142, %rd16, %rd143;
	// begin inline asm
	ld.global.nc.u64 %rd141, [%rd142];
	// end inline asm
	mov.b64 	%fd236, %rd141;
	setp.lt.f64 	%p132, %fd366, %fd236;
	selp.f64 	%fd366, %fd236, %fd366, %p132;
	add.s32 	%r466, %r466, 256;
	add.s32 	%r464, %r464, 256;
	add.s32 	%r463, %r463, 1;
	setp.ne.s32 	%p133, %r463, 0;
	@%p133 bra 	$L__BB4_31;
$L__BB4_32:
	setp.lt.u32 	%p134, %r19, 768;
	@%p134 bra 	$L__BB4_35;
	add.s32 	%r468, %r466, 512;
	add.s32 	%r467, %r466, %r462;
$L__BB4_34:
	mul.wide.u32 	%rd152, %r467, 8;
	add.s64 	%rd145, %rd16, %rd152;
	// begin inline asm
	ld.global.nc.u64 %rd144, [%rd145];
	// end inline asm
	mov.b64 	%fd237, %rd144;
	setp.lt.f64 	%p135, %fd366, %fd237;
	selp.f64 	%fd238, %fd237, %fd366, %p135;
	add.s32 	%r272, %r467, 256;
	mul.wide.u32 	%rd153, %r272, 8;
	add.s64 	%rd147, %rd16, %rd153;
	// begin inline asm
	ld.global.nc.u64 %rd146, [%rd147];
	// end inline asm
	mov.b64 	%fd239, %rd146;
	setp.lt.f64 	%p136, %fd238, %fd239;
	selp.f64 	%fd240, %fd239, %fd238, %p136;
	add.s32 	%r273, %r467, 512;
	mul.wide.u32 	%rd154, %r273, 8;
	add.s64 	%rd149, %rd16, %rd154;
	// begin inline asm
	ld.global.nc.u64 %rd148, [%rd149];
	// end inline asm
	mov.b64 	%fd241, %rd148;
	setp.lt.f64 	%p137, %fd240, %fd241;
	selp.f64 	%fd242, %fd241, %fd240, %p137;
	add.s32 	%r274, %r467, 768;
	mul.wide.u32 	%rd155, %r274, 8;
	add.s64 	%rd151, %rd16, %rd155;
	// begin inline asm
	ld.global.nc.u64 %rd150, [%rd151];
	// end inline asm
	mov.b64 	%fd243, %rd150;
	setp.lt.f64 	%p138, %fd242, %fd243;
	selp.f64 	%fd366, %fd243, %fd242, %p138;
	add.s32 	%r33, %r468, 1024;
	add.s32 	%r275, %r468, 512;
	add.s32 	%r467, %r467, 1024;
	setp.lt.s32 	%p139, %r275, %r18;
	mov.u32 	%r468, %r33;
	@%p139 bra 	$L__BB4_34;
$L__BB4_35:
	// begin inline asm
	mov.u32 %r276, %laneid;
	// end inline asm
	mov.b64 	%rd156, %fd366;
	mov.b64 	{%r278, %r283}, %rd156;
	mov.b32 	%r284, 1;
	mov.b32 	%r325, 31;
	mov.b32 	%r326, -1;
	// begin inline asm
	shfl.sync.down.b32 %r277, %r278, %r284, %r325, %r326;
	// end inline asm
	// begin inline asm
	shfl.sync.down.b32 %r282, %r283, %r284, %r325, %r326;
	// end inline asm
	mov.b64 	%rd157, {%r277, %r282};
	mov.b64 	%fd244, %rd157;
	setp.gt.s32 	%p140, %r276, 30;
	setp.lt.f64 	%p141, %fd366, %fd244;
	selp.f64 	%fd245, %fd244, %fd366, %p141;
	selp.f64 	%fd246, %fd366, %fd245, %p140;
	mov.b64 	%rd158, %fd246;
	mov.b64 	{%r288, %r293}, %rd158;
	mov.b32 	%r294, 2;
	// begin inline asm
	shfl.sync.down.b32 %r287, %r288, %r294, %r325, %r326;
	// end inline asm
	// begin inline asm
	shfl.sync.down.b32 %r292, %r293, %r294, %r325, %r326;
	// end inline asm
	mov.b64 	%rd159, {%r287, %r292};
	mov.b64 	%fd247, %rd159;
	setp.gt.s32 	%p142, %r276, 29;
	setp.lt.f64 	%p143, %fd246, %fd247;
	selp.f64 	%fd248, %fd247, %fd246, %p143;
	selp.f64 	%fd249, %fd246, %fd248, %p142;
	mov.b64 	%rd160, %fd249;
	mov.b64 	{%r298, %r303}, %rd160;
	mov.b32 	%r304, 4;
	// begin inline asm
	shfl.sync.down.b32 %r297, %r298, %r304, %r325, %r326;
	// end inline asm
	// begin inline asm
	shfl.sync.down.b32 %r302, %r303, %r304, %r325, %r326;
	// end inline asm
	mov.b64 	%rd161, {%r297, %r302};
	mov.b64 	%fd250, %rd161;
	setp.gt.s32 	%p144, %r276, 27;
	setp.lt.f64 	%p145, %fd249, %fd250;
	selp.f64 	%fd251, %fd250, %fd249, %p145;
	selp.f64 	%fd252, %fd249, %fd251, %p144;
	mov.b64 	%rd162, %fd252;
	mov.b64 	{%r308, %r313}, %rd162;
	mov.b32 	%r314, 8;
	// begin inline asm
	shfl.sync.down.b32 %r307, %r308, %r314, %r325, %r326;
	// end inline asm
	// begin inline asm
	shfl.sync.down.b32 %r312, %r313, %r314, %r325, %r326;
	// end inline asm
	mov.b64 	%rd163, {%r307, %r312};
	mov.b64 	%fd253, %rd163;
	setp.gt.s32 	%p146, %r276, 23;
	setp.lt.f64 	%p147, %fd252, %fd253;
	selp.f64 	%fd254, %fd253, %fd252, %p147;
	selp.f64 	%fd255, %fd252, %fd254, %p146;
	mov.b64 	%rd164, %fd255;
	mov.b64 	{%r318, %r323}, %rd164;
	mov.b32 	%r324, 16;
	// begin inline asm
	shfl.sync.down.b32 %r317, %r318, %r324, %r325, %r326;
	// end inline asm
	// begin inline asm
	shfl.sync.down.b32 %r322, %r323, %r324, %r325, %r326;
	// end inline asm
	mov.b64 	%rd165, {%r317, %r322};
	mov.b64 	%fd256, %rd165;
	setp.gt.s32 	%p148, %r276, 15;
	setp.lt.f64 	%p149, %fd255, %fd256;
	selp.f64 	%fd26, %fd256, %fd255, %p149;
	selp.f64 	%fd380, %fd255, %fd26, %p148;
	setp.ne.s32 	%p150, %r276, 0;
	@%p150 bra 	$L__BB4_37;
	shr.u32 	%r327, %r13, 2;
	and.b32  	%r328, %r327, 248;
	mov.u32 	%r329, _ZZN3cub18CUB_300001_SM_10006detail6reduce28DeviceReduceSingleTileKernelINS2_10policy_hubIdjN4cuda3__47maximumIvEEE10Policy1000EPdSB_jS8_ddNS5_3std3__410__identityEEEvT0_T1_T2_T3_T4_T6_E12temp_storage;
	add.s32 	%r330, %r329, %r328;
	st.shared.f64 	[%r330+8], %fd26;
$L__BB4_37:
	bar.sync 	0;
	setp.ne.s32 	%p151, %r13, 0;
	@%p151 bra 	$L__BB4_74;
	ld.shared.f64 	%fd257, [_ZZN3cub18CUB_300001_SM_10006detail6reduce28DeviceReduceSingleTileKernelINS2_10policy_hubIdjN4cuda3__47maximumIvEEE10Policy1000EPdSB_jS8_ddNS5_3std3__410__identityEEEvT0_T1_T2_T3_T4_T6_E12temp_storage+16];
	setp.lt.f64 	%p152, %fd380, %fd257;
	selp.f64 	%fd258, %fd257, %fd380, %p152;
	ld.shared.f64 	%fd259, [_ZZN3cub18CUB_300001_SM_10006detail6reduce28DeviceReduceSingleTileKernelINS2_10policy_hubIdjN4cuda3__47maximumIvEEE10Policy1000EPdSB_jS8_ddNS5_3std3__410__identityEEEvT0_T1_T2_T3_T4_T6_E12temp_storage+24];
	setp.lt.f64 	%p153, %fd258, %fd259;
	selp.f64 	%fd260, %fd259, %fd258, %p153;
	ld.shared.f64 	%fd261, [_ZZN3cub18CUB_300001_SM_10006detail6reduce28DeviceReduceSingleTileKernelINS2_10policy_hubIdjN4cuda3__47maximumIvEEE10Policy1000EPdSB_jS8_ddNS5_3std3__410__identityEEEvT0_T1_T2_T3_T4_T6_E12temp_storage+32];
	setp.lt.f64 	%p154, %fd260, %fd261;
	selp.f64 	%fd262, %fd261, %fd260, %p154;
	ld.shared.f64 	%fd263, [_ZZN3cub18CUB_300001_SM_10006detail6reduce28DeviceReduceSingleTileKernelINS2_10policy_hubIdjN4cuda3__47maximumIvEEE10Policy1000EPdSB_jS8_ddNS5_3std3__410__identityEEEvT0_T1_T2_T3_T4_T6_E12temp_storage+40];
	setp.lt.f64 	%p155, %fd262, %fd263;
	selp.f64 	%fd264, %fd263, %fd262, %p155;
	ld.shared.f64 	%fd265, [_ZZN3cub18CUB_300001_SM_10006detail6reduce28DeviceReduceSingleTileKernelINS2_10policy_hubIdjN4cuda3__47maximumIvEEE10Policy1000EPdSB_jS8_ddNS5_3std3__410__identityEEEvT0_T1_T2_T3_T4_T6_E12temp_storage+48];
	setp.lt.f64 	%p156, %fd264, %fd265;
	selp.f64 	%fd266, %fd265, %fd264, %p156;
	ld.shared.f64 	%fd267, [_ZZN3cub18CUB_300001_SM_10006detail6reduce28DeviceReduceSingleTileKernelINS2_10policy_hubIdjN4cuda3__47maximumIvEEE10Policy1000EPdSB_jS8_ddNS5_3std3__410__identityEEEvT0_T1_T2_T3_T4_T6_E12temp_storage+56];
	setp.lt.f64 	%p157, %fd266, %fd267;
	selp.f64 	%fd268, %fd267, %fd266, %p157;
	ld.shared.f64 	%fd269, [_ZZN3cub18CUB_300001_SM_10006detail6reduce28DeviceReduceSingleTileKernelINS2_10policy_hubIdjN4cuda3__47maximumIvEEE10Policy1000EPdSB_jS8_ddNS5_3std3__410__identityEEEvT0_T1_T2_T3_T4_T6_E12temp_storage+64];
	setp.lt.f64 	%p158, %fd268, %fd269;
	selp.f64 	%fd380, %fd269, %fd268, %p158;
	bra.uni 	$L__BB4_74;
$L__BB4_39:
	setp.gt.u32 	%p3, %r69, 2047;
	@%p3 bra 	$L__BB4_58;
	mov.u32 	%r35, %tid.x;
	setp.ge.u32 	%p52, %r35, %r69;
	mov.f64 	%fd372, 0d0000000000000000;
	mov.u32 	%r472, %r35;
	@%p52 bra 	$L__BB4_42;
	mul.wide.u32 	%rd82, %r35, 8;
	add.s64 	%rd81, %rd16, %rd82;
	// begin inline asm
	ld.global.nc.u64 %rd80, [%rd81];
	// end inline asm
	mov.b64 	%fd372, %rd80;
	add.s32 	%r472, %r35, 256;
$L__BB4_42:
	setp.ge.u32 	%p53, %r472, %r69;
	@%p53 bra 	$L__BB4_49;
	not.b32 	%r139, %r472;
	add.s32 	%r38, %r69, %r139;
	and.b32  	%r140, %r38, 768;
	setp.eq.s32 	%p54, %r140, 768;
	@%p54 bra 	$L__BB4_46;
	mul.wide.u32 	%rd83, %r472, 8;
	add.s64 	%rd203, %rd16, %rd83;
	shr.u32 	%r141, %r38, 8;
	add.s32 	%r142, %r141, 1;
	and.b32  	%r143, %r142, 3;
	neg.s32 	%r470, %r143;
$L__BB4_45:
	.pragma "nounroll";
	// begin inline asm
	ld.global.nc.u64 %rd84, [%rd203];
	// end inline asm
	mov.b64 	%fd125, %rd84;
	setp.lt.f64 	%p55, %fd372, %fd125;
	selp.f64 	%fd372, %fd125, %fd372, %p55;
	add.s32 	%r472, %r472, 256;
	add.s64 	%rd203, %rd203, 2048;
	add.s32 	%r470, %r470, 1;
	setp.ne.s32 	%p56, %r470, 0;
	@%p56 bra 	$L__BB4_45;
$L__BB4_46:
	setp.lt.u32 	%p57, %r38, 768;
	@%p57 bra 	$L__BB4_49;
	mul.wide.u32 	%rd86, %r472, 8;
	add.s64 	%rd204, %rd16, %rd86;
$L__BB4_48:
	// begin inline asm
	ld.global.nc.u64 %rd87, [%rd204];
	// end inline asm
	mov.b64 	%fd126, %rd87;
	setp.lt.f64 	%p58, %fd372, %fd126;
	selp.f64 	%fd127, %fd126, %fd372, %p58;
	add.s64 	%rd90, %rd204, 2048;
	// begin inline asm
	ld.global.nc.u64 %rd89, [%rd90];
	// end inline asm
	mov.b64 	%fd128, %rd89;
	setp.lt.f64 	%p59, %fd127, %fd128;
	selp.f64 	%fd129, %fd128, %fd127, %p59;
	add.s64 	%rd92, %rd204, 4096;
	// begin inline asm
	ld.global.nc.u64 %rd91, [%rd92];
	// end inline asm
	mov.b64 	%fd130, %rd91;
	setp.lt.f64 	%p60, %fd129, %fd130;
	selp.f64 	%fd131, %fd130, %fd129, %p60;
	add.s64 	%rd94, %rd204, 6144;
	// begin inline asm
	ld.global.nc.u64 %rd93, [%rd94];
	// end inline asm
	mov.b64 	%fd132, %rd93;
	setp.lt.f64 	%p61, %fd131, %fd132;
	selp.f64 	%fd372, %fd132, %fd131, %p61;
	add.s32 	%r472, %r472, 1024;
	add.s64 	%rd204, %rd204, 8192;
	setp.lt.s32 	%p62, %r472, %r69;
	@%p62 bra 	$L__BB4_48;
$L__BB4_49:
	setp.lt.u32 	%p63, %r69, 256;
	@%p63 bra 	$L__BB4_54;
	// begin inline asm
	mov.u32 %r207, %laneid;
	// end inline asm
	mov.b64 	%rd105, %fd372;
	mov.b64 	{%r209, %r214}, %rd105;
	mov.b32 	%r215, 1;
	mov.b32 	%r256, 31;
	mov.b32 	%r257, -1;
	// begin inline asm
	shfl.sync.down.b32 %r208, %r209, %r215, %r256, %r257;
	// end inline asm
	// begin inline asm
	shfl.sync.down.b32 %r213, %r214, %r215, %r256, %r257;
	// end inline asm
	mov.b64 	%rd106, {%r208, %r213};
	mov.b64 	%fd180, %rd106;
	setp.gt.s32 	%p91, %r207, 30;
	setp.lt.f64 	%p92, %fd372, %fd180;
	selp.f64 	%fd181, %fd180, %fd372, %p92;
	selp.f64 	%fd182, %fd372, %fd181, %p91;
	mov.b64 	%rd107, %fd182;
	mov.b64 	{%r219, %r224}, %rd107;
	mov.b32 	%r225, 2;
	// begin inline asm
	shfl.sync.down.b32 %r218, %r219, %r225, %r256, %r257;
	// end inline asm
	// begin inline asm
	shfl.sync.down.b32 %r223, %r224, %r225, %r256, %r257;
	// end inline asm
	mov.b64 	%rd108, {%r218, %r223};
	mov.b64 	%fd183, %rd108;
	setp.gt.s32 	%p93, %r207, 29;
	setp.lt.f64 	%p94, %fd182, %fd183;
	selp.f64 	%fd184, %fd183, %fd182, %p94;
	selp.f64 	%fd185, %fd182, %fd184, %p93;
	mov.b64 	%rd109, %fd185;
	mov.b64 	{%r229, %r234}, %rd109;
	mov.b32 	%r235, 4;
	// begin inline asm
	shfl.sync.down.b32 %r228, %r229, %r235, %r256, %r257;
	// end inline asm
	// begin inline asm
	shfl.sync.down.b32 %r233, %r234, %r235, %r256, %r257;
	// end inline asm
	mov.b64 	%rd110, {%r228, %r233};
	mov.b64 	%fd186, %rd110;
	setp.gt.s32 	%p95, %r207, 27;
	setp.lt.f64 	%p96, %fd185, %fd186;
	selp.f64 	%fd187, %fd186, %fd185, %p96;
	selp.f64 	%fd188, %fd185, %fd187, %p95;
	mov.b64 	%rd111, %fd188;
	mov.b64 	{%r239, %r244}, %rd111;
	mov.b32 	%r245, 8;
	// begin inline asm
	shfl.sync.down.b32 %r238, %r239, %r245, %r256, %r257;
	// end inline asm
	// begin inline asm
	shfl.sync.down.b32 %r243, %r244, %r245, %r256, %r257;
	// end inline asm
	mov.b64 	%rd112, {%r238, %r243};
	mov.b64 	%fd189, %rd112;
	setp.gt.s32 	%p97, %r207, 23;
	setp.lt.f64 	%p98, %fd188, %fd189;
	selp.f64 	%fd190, %fd189, %fd188, %p98;
	selp.f64 	%fd191, %fd188, %fd190, %p97;
	mov.b64 	%rd113, %fd191;
	mov.b64 	{%r249, %r254}, %rd113;
	mov.b32 	%r255, 16;
	// begin inline asm
	shfl.sync.down.b32 %r248, %r249, %r255, %r256, %r257;
	// end inline asm
	// begin inline asm
	shfl.sync.down.b32 %r253, %r254, %r255, %r256, %r257;
	// end inline asm
	mov.b64 	%rd114, {%r248, %r253};
	mov.b64 	%fd192, %rd114;
	setp.gt.s32 	%p99, %r207, 15;
	setp.lt.f64 	%p100, %fd191, %fd192;
	selp.f64 	%fd38, %fd192, %fd191, %p100;
	selp.f64 	%fd380, %fd191, %fd38, %p99;
	setp.ne.s32 	%p101, %r207, 0;
	@%p101 bra 	$L__BB4_52;
	shr.u32 	%r258, %r35, 2;
	and.b32  	%r259, %r258, 248;
	mov.u32 	%r260, _ZZN3cub18CUB_300001_SM_10006detail6reduce28DeviceReduceSingleTileKernelINS2_10policy_hubIdjN4cuda3__47maximumIvEEE10Policy1000EPdSB_jS8_ddNS5_3std3__410__identityEEEvT0_T1_T2_T3_T4_T6_E12temp_storage;
	add.s32 	%r261, %r260, %r259;
	st.shared.f64 	[%r261+8], %fd38;
$L__BB4_52:
	bar.sync 	0;
	setp.ne.s32 	%p102, %r35, 0;
	@%p102 bra 	$L__BB4_74;
	ld.shared.f64 	%fd193, [_ZZN3cub18CUB_300001_SM_10006detail6reduce28DeviceReduceSingleTileKernelINS2_10policy_hubIdjN4cuda3__47maximumIvEEE10Policy1000EPdSB_jS8_ddNS5_3std3__410__identityEEEvT0_T1_T2_T3_T4_T6_E12temp_storage+16];
	setp.lt.f64 	%p103, %fd380, %fd193;
	selp.f64 	%fd194, %fd193, %fd380, %p103;
	ld.shared.f64 	%fd195, [_ZZN3cub18CUB_300001_SM_10006detail6reduce28DeviceReduceSingleTileKernelINS2_10policy_hubIdjN4cuda3__47maximumIvEEE10Policy1000EPdSB_jS8_ddNS5_3std3__410__identityEEEvT0_T1_T2_T3_T4_T6_E12temp_storage+24];
	setp.lt.f64 	%p104, %fd194, %fd195;
	selp.f64 	%fd196, %fd195, %fd194, %p104;
	ld.shared.f64 	%fd197, [_ZZN3cub18CUB_300001_SM_10006detail6reduce28DeviceReduceSingleTileKernelINS2_10policy_hubIdjN4cuda3__47maximumIvEEE10Policy1000EPdSB_jS8_ddNS5_3std3__410__identityEEEvT0_T1_T2_T3_T4_T6_E12temp_storage+32];
	setp.lt.f64 	%p105, %fd196, %fd197;
	selp.f64 	%fd198, %fd197, %fd196, %p105;
	ld.shared.f64 	%fd199, [_ZZN3cub18CUB_300001_SM_10006detail6reduce28DeviceReduceSingleTileKernelINS2_10policy_hubIdjN4cuda3__47maximumIvEEE10Policy1000EPdSB_jS8_ddNS5_3std3__410__identityEEEvT0_T1_T2_T3_T4_T6_E12temp_storage+40];
	setp.lt.f64 	%p106, %fd198, %fd199;
	selp.f64 	%fd200, %fd199, %fd198, %p106;
	ld.shared.f64 	%fd201, [_ZZN3cub18CUB_300001_SM_10006detail6reduce28DeviceReduceSingleTileKernelINS2_10policy_hubIdjN4cuda3__47maximumIvEEE10Policy1000EPdSB_jS8_ddNS5_3std3__410__identityEEEvT0_T1_T2_T3_T4_T6_E12temp_storage+48];
	setp.lt.f64 	%p107, %fd200, %fd201;
	selp.f64 	%fd202, %fd201, %fd200, %p107;
	ld.shared.f64 	%fd203, [_ZZN3cub18CUB_300001_SM_10006detail6reduce28DeviceReduceSingleTileKernelINS2_10policy_hubIdjN4cuda3__47maximumIvEEE10Policy1000EPdSB_jS8_ddNS5_3std3__410__identityEEEvT0_T1_T2_T3_T4_T6_E12temp_storage+56];
	setp.lt.f64 	%p108, %fd202, %fd203;
	selp.f64 	%fd204, %fd203, %fd202, %p108;
	ld.shared.f64 	%fd205, [_ZZN3cub18CUB_300001_SM_10006detail6reduce28DeviceReduceSingleTileKernelINS2_10policy_hubIdjN4cuda3__47maximumIvEEE10Policy1000EPdSB_jS8_ddNS5_3std3__410__identityEEEvT0_T1_T2_T3_T4_T6_E12temp_storage+64];
	setp.lt.f64 	%p109, %fd204, %fd205;
	selp.f64 	%fd380, %fd205, %fd204, %p109;
	bra.uni 	$L__BB4_74;
$L__BB4_54:
	// begin inline asm
	mov.u32 %r144, %laneid;
	// end inline asm
	and.b32  	%r195, %r35, 992;
	add.s32 	%r196, %r195, 32;
	setp.gt.u32 	%p64, %r196, %r69;
	not.b32 	%r197, %r195;
	add.s32 	%r198, %r69, %r197;
	selp.b32 	%r193, %r198, 31, %p64;
	mov.b64 	%rd95, %fd372;
	mov.b64 	{%r146, %r151}, %rd95;
	mov.b32 	%r152, 1;
	mov.b32 	%r194, -1;
	// begin inline asm
	shfl.sync.down.b32 %r145, %r146, %r152, %r193, %r194;
	// end inline asm
	// begin inline asm
	shfl.sync.down.b32 %r150, %r151, %r152, %r193, %r194;
	// end inline asm
	mov.b64 	%rd96, {%r145, %r150};
	mov.b64 	%fd133, %rd96;
	setp.lt.s32 	%p65, %r144, %r193;
	setp.lt.f64 	%p66, %fd372, %fd133;
	selp.f64 	%fd134, %fd133, %fd372, %p66;
	selp.f64 	%fd135, %fd134, %fd372, %p65;
	mov.b64 	%rd97, %fd135;
	mov.b64 	{%r156, %r161}, %rd97;
	mov.b32 	%r162, 2;
	// begin inline asm
	shfl.sync.down.b32 %r155, %r156, %r162, %r193, %r194;
	// end inline asm
	// begin inline asm
	shfl.sync.down.b32 %r160, %r161, %r162, %r193, %r194;
	// end inline asm
	mov.b64 	%rd98, {%r155, %r160};
	mov.b64 	%fd136, %rd98;
	add.s32 	%r199, %r144, 2;
	setp.gt.s32 	%p67, %r199, %r193;
	setp.lt.f64 	%p68, %fd135, %fd136;
	selp.f64 	%fd137, %fd136, %fd135, %p68;
	selp.f64 	%fd138, %fd135, %fd137, %p67;
	mov.b64 	%rd99, %fd138;
	mov.b64 	{%r166, %r171}, %rd99;
	mov.b32 	%r172, 4;
	// begin inline asm
	shfl.sync.down.b32 %r165, %r166, %r172, %r193, %r194;
	// end inline asm
	// begin inline asm
	shfl.sync.down.b32 %r170, %r171, %r172, %r193, %r194;
	// end inline asm
	mov.b64 	%rd100, {%r165, %r170};
	mov.b64 	%fd139, %rd100;
	add.s32 	%r200, %r144, 4;
	setp.gt.s32 	%p69, %r200, %r193;
	setp.lt.f64 	%p70, %fd138, %fd139;
	selp.f64 	%fd140, %fd139, %fd138, %p70;
	selp.f64 	%fd141, %fd138, %fd140, %p69;
	mov.b64 	%rd101, %fd141;
	mov.b64 	{%r176, %r181}, %rd101;
	mov.b32 	%r182, 8;
	// begin inline asm
	shfl.sync.down.b32 %r175, %r176, %r182, %r193, %r194;
	// end inline asm
	// begin inline asm
	shfl.sync.down.b32 %r180, %r181, %r182, %r193, %r194;
	// end inline asm
	mov.b64 	%rd102, {%r175, %r180};
	mov.b64 	%fd142, %rd102;
	add.s32 	%r201, %r144, 8;
	setp.gt.s32 	%p71, %r201, %r193;
	setp.lt.f64 	%p72, %fd141, %fd142;
	selp.f64 	%fd143, %fd142, %fd141, %p72;
	selp.f64 	%fd144, %fd141, %fd143, %p71;
	mov.b64 	%rd103, %fd144;
	mov.b64 	{%r186, %r191}, %rd103;
	mov.b32 	%r192, 16;
	// begin inline asm
	shfl.sync.down.b32 %r185, %r186, %r192, %r193, %r194;
	// end inline asm
	// begin inline asm
	shfl.sync.down.b32 %r190, %r191, %r192, %r193, %r194;
	// end inline asm
	mov.b64 	%rd104, {%r185, %r190};
	mov.b64 	%fd145, %rd104;
	add.s32 	%r202, %r144, 16;
	setp.gt.s32 	%p73, %r202, %r193;
	setp.lt.f64 	%p74, %fd144, %fd145;
	selp.f64 	%fd146, %fd145, %fd144, %p74;
	selp.f64 	%fd380, %fd144, %fd146, %p73;
	setp.ne.s32 	%p75, %r144, 0;
	@%p75 bra 	$L__BB4_56;
	shr.u32 	%r203, %r35, 2;
	and.b32  	%r204, %r203, 248;
	mov.u32 	%r205, _ZZN3cub18CUB_300001_SM_10006detail6reduce28DeviceReduceSingleTileKernelINS2_10policy_hubIdjN4cuda3__47maximumIvEEE10Policy1000EPdSB_jS8_ddNS5_3std3__410__identityEEEvT0_T1_T2_T3_T4_T6_E12temp_storage;
	add.s32 	%r206, %r205, %r204;
	st.shared.f64 	[%r206+8], %fd380;
$L__BB4_56:
	bar.sync 	0;
	setp.ne.s32 	%p76, %r35, 0;
	@%p76 bra 	$L__BB4_74;
	setp.gt.u32 	%p77, %r69, 32;
	ld.shared.f64 	%fd147, [_ZZN3cub18CUB_300001_SM_10006detail6reduce28DeviceReduceSingleTileKernelINS2_10policy_hubIdjN4cuda3__47maximumIvEEE10Policy1000EPdSB_jS8_ddNS5_3std3__410__identityEEEvT0_T1_T2_T3_T4_T6_E12temp_storage+16];
	setp.lt.f64 	%p78, %fd380, %fd147;
	selp.f64 	%fd149, %fd147, %fd380, %p78;
	selp.f64 	%fd150, %fd149, %fd380, %p77;
	setp.gt.u32 	%p79, %r69, 64;
	ld.shared.f64 	%fd152, [_ZZN3cub18CUB_300001_SM_10006detail6reduce28DeviceReduceSingleTileKernelINS2_10policy_hubIdjN4cuda3__47maximumIvEEE10Policy1000EPdSB_jS8_ddNS5_3std3__410__identityEEEvT0_T1_T2_T3_T4_T6_E12temp_storage+24];
	setp.lt.f64 	%p80, %fd150, %fd152;
	selp.f64 	%fd154, %fd152, %fd150, %p80;
	selp.f64 	%fd155, %fd154, %fd150, %p79;
	setp.gt.u32 	%p81, %r69, 96;
	ld.shared.f64 	%fd157, [_ZZN3cub18CUB_300001_SM_10006detail6reduce28DeviceReduceSingleTileKernelINS2_10policy_hubIdjN4cuda3__47maximumIvEEE10Policy1000EPdSB_jS8_ddNS5_3std3__410__identityEEEvT0_T1_T2_T3_T4_T6_E12temp_storage+32];
	setp.lt.f64 	%p82, %fd155, %fd157;
	selp.f64 	%fd159, %fd157, %fd155, %p82;
	selp.f64 	%fd160, %fd159, %fd155, %p81;
	setp.gt.u32 	%p83, %r69, 128;
	ld.shared.f64 	%fd162, [_ZZN3cub18CUB_300001_SM_10006detail6reduce28DeviceReduceSingleTileKernelINS2_10policy_hubIdjN4cuda3__47maximumIvEEE10Policy1000EPdSB_jS8_ddNS5_3std3__410__identityEEEvT0_T1_T2_T3_T4_T6_E12temp_storage+40];
	setp.lt.f64 	%p84, %fd160, %fd162;
	selp.f64 	%fd164, %fd162, %fd160, %p84;
	selp.f64 	%fd165, %fd164, %fd160, %p83;
	setp.gt.u32 	%p85, %r69, 160;
	ld.shared.f64 	%fd167, [_ZZN3cub18CUB_300001_SM_10006detail6reduce28DeviceReduceSingleTileKernelINS2_10policy_hubIdjN4cuda3__47maximumIvEEE10Policy1000EPdSB_jS8_ddNS5_3std3__410__identityEEEvT0_T1_T2_T3_T4_T6_E12temp_storage+48];
	setp.lt.f64 	%p86, %fd165, %fd167;
	selp.f64 	%fd169, %fd167, %fd165, %p86;
	selp.f64 	%fd170, %fd169, %fd165, %p85;
	setp.gt.u32 	%p87, %r69, 192;
	ld.shared.f64 	%fd172, [_ZZN3cub18CUB_300001_SM_10006detail6reduce28DeviceReduceSingleTileKernelINS2_10policy_hubIdjN4cuda3__47maximumIvEEE10Policy1000EPdSB_jS8_ddNS5_3std3__410__identityEEEvT0_T1_T2_T3_T4_T6_E12temp_storage+56];
	setp.lt.f64 	%p88, %fd170, %fd172;
	selp.f64 	%fd174, %fd172, %fd170, %p88;
	selp.f64 	%fd175, %fd174, %fd170, %p87;
	setp.gt.u32 	%p89, %r69, 224;
	ld.shared.f64 	%fd177, [_ZZN3cub18CUB_300001_SM_10006detail6reduce28DeviceReduceSingleTileKernelINS2_10policy_hubIdjN4cuda3__47maximumIvEEE10Policy1000EPdSB_jS8_ddNS5_3std3__410__identityEEEvT0_T1_T2_T3_T4_T6_E12temp_storage+64];
	setp.lt.f64 	%p90, %fd175, %fd177;
	selp.f64 	%fd179, %fd177, %fd175, %p90;
	selp.f64 	%fd380, %fd179, %fd175, %p89;
	bra.uni 	$L__BB4_74;
$L__BB4_58:
	mov.u32 	%r47, %tid.x;
	mul.wide.u32 	%rd35, %r47, 8;
	add.s64 	%rd20, %rd16, %rd35;
	// begin inline asm
	ld.global.nc.u64 %rd19, [%rd20];
	// end inline asm
	mov.b64 	%fd59, %rd19;
	add.s64 	%rd22, %rd20, 2048;
	// begin inline asm
	ld.global.nc.u64 %rd21, [%rd22];
	// end inline asm
	mov.b64 	%fd60, %rd21;
	add.s64 	%rd24, %rd20, 4096;
	// begin inline asm
	ld.global.nc.u64 %rd23, [%rd24];
	// end inline asm
	mov.b64 	%fd61, %rd23;
	add.s64 	%rd26, %rd20, 6144;
	// begin inline asm
	ld.global.nc.u64 %rd25, [%rd26];
	// end inline asm
	mov.b64 	%fd62, %rd25;
	add.s64 	%rd28, %rd20, 8192;
	// begin inline asm
	ld.global.nc.u64 %rd27, [%rd28];
	// end inline asm
	mov.b64 	%fd63, %rd27;
	add.s64 	%rd30, %rd20, 10240;
	// begin inline asm
	ld.global.nc.u64 %rd29, [%rd30];
	// end inline asm
	mov.b64 	%fd64, %rd29;
	add.s64 	%rd32, %rd20, 12288;
	// begin inline asm
	ld.global.nc.u64 %rd31, [%rd32];
	// end inline asm
	mov.b64 	%fd65, %rd31;
	add.s64 	%rd34, %rd20, 14336;
	// begin inline asm
	ld.global.nc.u64 %rd33, [%rd34];
	// end inline asm
	mov.b64 	%fd66, %rd33;
	setp.lt.f64 	%p4, %fd59, %fd60;
	selp.f64 	%fd67, %fd60, %fd59, %p4;
	setp.lt.f64 	%p5, %fd67, %fd61;
	selp.f64 	%fd68, %fd61, %fd67, %p5;
	setp.lt.f64 	%p6, %fd68, %fd62;
	selp.f64 	%fd69, %fd62, %fd68, %p6;
	setp.lt.f64 	%p7, %fd69, %fd63;
	selp.f64 	%fd70, %fd63, %fd69, %p7;
	setp.lt.f64 	%p8, %fd70, %fd64;
	selp.f64 	%fd71, %fd64, %fd70, %p8;
	setp.lt.f64 	%p9, %fd71, %fd65;
	selp.f64 	%fd72, %fd65, %fd71, %p9;
	setp.lt.f64 	%p10, %fd72, %fd66;
	selp.f64 	%fd379, %fd66, %fd72, %p10;
	add.s32 	%r48, %r69, -2048;
	setp.lt.u32 	%p11, %r48, 2048;
	mov.b32 	%r475, 2048;
	@%p11 bra 	$L__BB4_62;
	mov.b32 	%r475, 2048;
$L__BB4_60:
	add.s32 	%r72, %r47, %r475;
	mul.wide.u32 	%rd52, %r72, 8;
	add.s64 	%rd37, %rd16, %rd52;
	// begin inline asm
	ld.global.nc.u64 %rd36, [%rd37];
	// end inline asm
	mov.b64 	%fd73, %rd36;
	mul.wide.u32 	%rd53, %r475, 8;
	add.s64 	%rd54, %rd20, %rd53;
	add.s64 	%rd39, %rd54, 2048;
	// begin inline asm
	ld.global.nc.u64 %rd38, [%rd39];
	// end inline asm
	mov.b64 	%fd74, %rd38;
	add.s64 	%rd41, %rd54, 4096;
	// begin inline asm
	ld.global.nc.u64 %rd40, [%rd41];
	// end inline asm
	mov.b64 	%fd75, %rd40;
	add.s64 	%rd43, %rd54, 6144;
	// begin inline asm
	ld.global.nc.u64 %rd42, [%rd43];
	// end inline asm
	mov.b64 	%fd76, %rd42;
	add.s64 	%rd45, %rd54, 8192;
	// begin inline asm
	ld.global.nc.u64 %rd44, [%rd45];
	// end inline asm
	mov.b64 	%fd77, %rd44;
	add.s64 	%rd47, %rd54, 10240;
	// begin inline asm
	ld.global.nc.u64 %rd46, [%rd47];
	// end inline asm
	mov.b64 	%fd78, %rd46;
	add.s64 	%rd49, %rd54, 12288;
	// begin inline asm
	ld.global.nc.u64 %rd48, [%rd49];
	// end inline asm
	mov.b64 	%fd79, %rd48;
	add.s64 	%rd51, %rd54, 14336;
	// begin inline asm
	ld.global.nc.u64 %rd50, [%rd51];
	// end inline asm
	mov.b64 	%fd80, %rd50;
	setp.lt.f64 	%p12, %fd379, %fd73;
	selp.f64 	%fd81, %fd73, %fd379, %p12;
	setp.lt.f64 	%p13, %fd81, %fd74;
	selp.f64 	%fd82, %fd74, %fd81, %p13;
	setp.lt.f64 	%p14, %fd82, %fd75;
	selp.f64 	%fd83, %fd75, %fd82, %p14;
	setp.lt.f64 	%p15, %fd83, %fd76;
	selp.f64 	%fd84, %fd76, %fd83, %p15;
	setp.lt.f64 	%p16, %fd84, %fd77;
	selp.f64 	%fd85, %fd77, %fd84, %p16;
	setp.lt.f64 	%p17, %fd85, %fd78;
	selp.f64 	%fd86, %fd78, %fd85, %p17;
	setp.lt.f64 	%p18, %fd86, %fd79;
	selp.f64 	%fd87, %fd79, %fd86, %p18;
	setp.lt.f64 	%p19, %fd87, %fd80;
	selp.f64 	%fd379, %fd80, %fd87, %p19;
	sub.s32 	%r73, %r69, %r475;
	setp.lt.u32 	%p20, %r73, 2048;
	@%p20 bra 	$L__BB4_70;
	add.s32 	%r475, %r475, 2048;
	setp.le.u32 	%p21, %r475, %r48;
	@%p21 bra 	$L__BB4_60;
$L__BB4_62:
	setp.le.u32 	%p22, %r69, %r475;
	@%p22 bra 	$L__BB4_70;
	sub.s32 	%r52, %r69, %r475;
	setp.ge.s32 	%p23, %r47, %r52;
	@%p23 bra 	$L__BB4_70;
	not.b32 	%r74, %r47;
	add.s32 	%r75, %r69, %r74;
	sub.s32 	%r53, %r75, %r475;
	and.b32  	%r76, %r53, 768;
	setp.eq.s32 	%p24, %r76, 768;
	mov.u32 	%r479, %r47;
	@%p24 bra 	$L__BB4_67;
	add.s32 	%r477, %r47, %r475;
	shr.u32 	%r77, %r53, 8;
	add.s32 	%r78, %r77, 1;
	and.b32  	%r79, %r78, 3;
	neg.s32 	%r476, %r79;
	mov.u32 	%r479, %r47;
$L__BB4_66:
	.pragma "nounroll";
	mul.wide.u32 	%rd57, %r477, 8;
	add.s64 	%rd56, %rd16, %rd57;
	// begin inline asm
	ld.global.nc.u64 %rd55, [%rd56];
	// end inline asm
	mov.b64 	%fd89, %rd55;
	setp.lt.f64 	%p25, %fd379, %fd89;
	selp.f64 	%fd379, %fd89, %fd379, %p25;
	add.s32 	%r479, %r479, 256;
	add.s32 	%r477, %r477, 256;
	add.s32 	%r476, %r476, 1;
	setp.ne.s32 	%p26, %r476, 0;
	@%p26 bra 	$L__BB4_66;
$L__BB4_67:
	setp.lt.u32 	%p27, %r53, 768;
	@%p27 bra 	$L__BB4_70;
	add.s32 	%r481, %r479, 512;
	add.s32 	%r480, %r479, %r475;
$L__BB4_69:
	mul.wide.u32 	%rd66, %r480, 8;
	add.s64 	%rd59, %rd16, %rd66;
	// begin inline asm
	ld.global.nc.u64 %rd58, [%rd59];
	// end inline asm
	mov.b64 	%fd90, %rd58;
	setp.lt.f64 	%p28, %fd379, %fd90;
	selp.f64 	%fd91, %fd90, %fd379, %p28;
	add.s32 	%r80, %r480, 256;
	mul.wide.u32 	%rd67, %r80, 8;
	add.s64 	%rd61, %rd16, %rd67;
	// begin inline asm
	ld.global.nc.u64 %rd60, [%rd61];
	// end inline asm
	mov.b64 	%fd92, %rd60;
	setp.lt.f64 	%p29, %fd91, %fd92;
	selp.f64 	%fd93, %fd92, %fd91, %p29;
	add.s32 	%r81, %r480, 512;
	mul.wide.u32 	%rd68, %r81, 8;
	add.s64 	%rd63, %rd16, %rd68;
	// begin inline asm
	ld.global.nc.u64 %rd62, [%rd63];
	// end inline asm
	mov.b64 	%fd94, %rd62;
	setp.lt.f64 	%p30, %fd93, %fd94;
	selp.f64 	%fd95, %fd94, %fd93, %p30;
	add.s32 	%r82, %r480, 768;
	mul.wide.u32 	%rd69, %r82, 8;
	add.s64 	%rd65, %rd16, %rd69;
	// begin inline asm
	ld.global.nc.u64 %rd64, [%rd65];
	// end inline asm
	mov.b64 	%fd96, %rd64;
	setp.lt.f64 	%p31, %fd95, %fd96;
	selp.f64 	%fd379, %fd96, %fd95, %p31;
	add.s32 	%r67, %r481, 1024;
	add.s32 	%r83, %r481, 512;
	add.s32 	%r480, %r480, 1024;
	setp.lt.s32 	%p32, %r83, %r52;
	mov.u32 	%r481, %r67;
	@%p32 bra 	$L__BB4_69;
$L__BB4_70:
	// begin inline asm
	mov.u32 %r84, %laneid;
	// end inline asm
	mov.b64 	%rd70, %fd379;
	mov.b64 	{%r86, %r91}, %rd70;
	mov.b32 	%r92, 1;
	mov.b32 	%r133, 31;
	mov.b32 	%r134, -1;
	// begin inline asm
	shfl.sync.down.b32 %r85, %r86, %r92, %r133, %r134;
	// end inline asm
	// begin inline asm
	shfl.sync.down.b32 %r90, %r91, %r92, %r133, %r134;
	// end inline asm
	mov.b64 	%rd71, {%r85, %r90};
	mov.b64 	%fd97, %rd71;
	setp.gt.s32 	%p33, %r84, 30;
	setp.lt.f64 	%p34, %fd379, %fd97;
	selp.f64 	%fd98, %fd97, %fd379, %p34;
	selp.f64 	%fd99, %fd379, %fd98, %p33;
	mov.b64 	%rd72, %fd99;
	mov.b64 	{%r96, %r101}, %rd72;
	mov.b32 	%r102, 2;
	// begin inline asm
	shfl.sync.down.b32 %r95, %r96, %r102, %r133, %r134;
	// end inline asm
	// begin inline asm
	shfl.sync.down.b32 %r100, %r101, %r102, %r133, %r134;
	// end inline asm
	mov.b64 	%rd73, {%r95, %r100};
	mov.b64 	%fd100, %rd73;
	setp.gt.s32 	%p35, %r84, 29;
	setp.lt.f64 	%p36, %fd99, %fd100;
	selp.f64 	%fd101, %fd100, %fd99, %p36;
	selp.f64 	%fd102, %fd99, %fd101, %p35;
	mov.b64 	%rd74, %fd102;
	mov.b64 	{%r106, %r111}, %rd74;
	mov.b32 	%r112, 4;
	// begin inline asm
	shfl.sync.down.b32 %r105, %r106, %r112, %r133, %r134;
	// end inline asm
	// begin inline asm
	shfl.sync.down.b32 %r110, %r111, %r112, %r133, %r134;
	// end inline asm
	mov.b64 	%rd75, {%r105, %r110};
	mov.b64 	%fd103, %rd75;
	setp.gt.s32 	%p37, %r84, 27;
	setp.lt.f64 	%p38, %fd102, %fd103;
	selp.f64 	%fd104, %fd103, %fd102, %p38;
	selp.f64 	%fd105, %fd102, %fd104, %p37;
	mov.b64 	%rd76, %fd105;
	mov.b64 	{%r116, %r121}, %rd76;
	mov.b32 	%r122, 8;
	// begin inline asm
	shfl.sync.down.b32 %r115, %r116, %r122, %r133, %r134;
	// end inline asm
	// begin inline asm
	shfl.sync.down.b32 %r120, %r121, %r122, %r133, %r134;
	// end inline asm
	mov.b64 	%rd77, {%r115, %r120};
	mov.b64 	%fd106, %rd77;
	setp.gt.s32 	%p39, %r84, 23;
	setp.lt.f64 	%p40, %fd105, %fd106;
	selp.f64 	%fd107, %fd106, %fd105, %p40;
	selp.f64 	%fd108, %fd105, %fd107, %p39;
	mov.b64 	%rd78, %fd108;
	mov.b64 	{%r126, %r131}, %rd78;
	mov.b32 	%r132, 16;
	// begin inline asm
	shfl.sync.down.b32 %r125, %r126, %r132, %r133, %r134;
	// end inline asm
	// begin inline asm
	shfl.sync.down.b32 %r130, %r131, %r132, %r133, %r134;
	// end inline asm
	mov.b64 	%rd79, {%r125, %r130};
	mov.b64 	%fd109, %rd79;
	setp.gt.s32 	%p41, %r84, 15;
	setp.lt.f64 	%p42, %fd108, %fd109;
	selp.f64 	%fd54, %fd109, %fd108, %p42;
	selp.f64 	%fd380, %fd108, %fd54, %p41;
	setp.ne.s32 	%p43, %r84, 0;
	@%p43 bra 	$L__BB4_72;
	shr.u32 	%r135, %r47, 2;
	and.b32  	%r136, %r135, 248;
	mov.u32 	%r137, _ZZN3cub18CUB_300001_SM_10006detail6reduce28DeviceReduceSingleTileKernelINS2_10policy_hubIdjN4cuda3__47maximumIvEEE10Policy1000EPdSB_jS8_ddNS5_3std3__410__identityEEEvT0_T1_T2_T3_T4_T6_E12temp_storage;
	add.s32 	%r138, %r137, %r136;
	st.shared.f64 	[%r138+8], %fd54;
$L__BB4_72:
	bar.sync 	0;
	setp.ne.s32 	%p44, %r47, 0;
	@%p44 bra 	$L__BB4_74;
	ld.shared.f64 	%fd110, [_ZZN3cub18CUB_300001_SM_10006detail6reduce28DeviceReduceSingleTileKernelINS2_10policy_hubIdjN4cuda3__47maximumIvEEE10Policy1000EPdSB_jS8_ddNS5_3std3__410__identityEEEvT0_T1_T2_T3_T4_T6_E12temp_storage+16];
	setp.lt.f64 	%p45, %fd380, %fd110;
	selp.f64 	%fd111, %fd110, %fd380, %p45;
	ld.shared.f64 	%fd112, [_ZZN3cub18CUB_300001_SM_10006detail6reduce28DeviceReduceSingleTileKernelINS2_10policy_hubIdjN4cuda3__47maximumIvEEE10Policy1000EPdSB_jS8_ddNS5_3std3__410__identityEEEvT0_T1_T2_T3_T4_T6_E12temp_storage+24];
	setp.lt.f64 	%p46, %fd111, %fd112;
	selp.f64 	%fd113, %fd112, %fd111, %p46;
	ld.shared.f64 	%fd114, [_ZZN3cub18CUB_300001_SM_10006detail6reduce28DeviceReduceSingleTileKernelINS2_10policy_hubIdjN4cuda3__47maximumIvEEE10Policy1000EPdSB_jS8_ddNS5_3std3__410__identityEEEvT0_T1_T2_T3_T4_T6_E12temp_storage+32];
	setp.lt.f64 	%p47, %fd113, %fd114;
	selp.f64 	%fd115, %fd114, %fd113, %p47;
	ld.shared.f64 	%fd116, [_ZZN3cub18CUB_300001_SM_10006detail6reduce28DeviceReduceSingleTileKernelINS2_10policy_hubIdjN4cuda3__47maximumIvEEE10Policy1000EPdSB_jS8_ddNS5_3std3__410__identityEEEvT0_T1_T2_T3_T4_T6_E12temp_storage+40];
	setp.lt.f64 	%p48, %fd115, %fd116;
	selp.f64 	%fd117, %fd116, %fd115, %p48;
	ld.shared.f64 	%fd118, [_ZZN3cub18CUB_300001_SM_10006detail6reduce28DeviceReduceSingleTileKernelINS2_10policy_hubIdjN4cuda3__47maximumIvEEE10Policy1000EPdSB_jS8_ddNS5_3std3__410__identityEEEvT0_T1_T2_T3_T4_T6_E12temp_storage+48];
	setp.lt.f64 	%p49, %fd117, %fd118;
	selp.f64 	%fd119, %fd118, %fd117, %p49;
	ld.shared.f64 	%fd120, [_ZZN3cub18CUB_300001_SM_10006detail6reduce28DeviceReduceSingleTileKernelINS2_10policy_hubIdjN4cuda3__47maximumIvEEE10Policy1000EPdSB_jS8_ddNS5_3std3__410__identityEEEvT0_T1_T2_T3_T4_T6_E12temp_storage+56];
	setp.lt.f64 	%p50, %fd119, %fd120;
	selp.f64 	%fd121, %fd120, %fd119, %p50;
	ld.shared.f64 	%fd122, [_ZZN3cub18CUB_300001_SM_10006detail6reduce28DeviceReduceSingleTileKernelINS2_10policy_hubIdjN4cuda3__47maximumIvEEE10Policy1000EPdSB_jS8_ddNS5_3std3__410__identityEEEvT0_T1_T2_T3_T4_T6_E12temp_storage+64];
	setp.lt.f64 	%p51, %fd121, %fd122;
	selp.f64 	%fd380, %fd122, %fd121, %p51;
$L__BB4_74:
	mov.u32 	%r454, %tid.x;
	setp.ne.s32 	%p217, %r454, 0;
	@%p217 bra 	$L__BB4_76;
	setp.lt.f64 	%p218, %fd58, %fd380;
	selp.f64 	%fd353, %fd380, %fd58, %p218;
	st.global.f64 	[%rd1], %fd353;
$L__BB4_76:
	ret;

}
	// .globl	_ZN3cub18CUB_300001_SM_10006detail6reduce18DeviceReduceKernelINS2_10policy_hubIdjN4cuda3__47maximumIvEEE10Policy1000EPdjS8_dNS5_3std3__410__identityEEEvT0_PT3_T1_NS0_13GridEvenShareISI_EET2_T4_
.visible .entry _ZN3cub18CUB_300001_SM_10006detail6reduce18DeviceReduceKernelINS2_10policy_hubIdjN4cuda3__47maximumIvEEE10Policy1000EPdjS8_dNS5_3std3__410__identityEEEvT0_PT3_T1_NS0_13GridEvenShareISI_EET2_T4_(
	.param .u64 .ptr .align 1 _ZN3cub18CUB_300001_SM_10006detail6reduce18DeviceReduceKernelINS2_10policy_hubIdjN4cuda3__47maximumIvEEE10Policy1000EPdjS8_dNS5_3std3__410__identityEEEvT0_PT3_T1_NS0_13GridEvenShareISI_EET2_T4__param_0,
	.param .u64 .ptr .align 1 _ZN3cub18CUB_300001_SM_10006detail6reduce18DeviceReduceKernelINS2_10policy_hubIdjN4cuda3__47maximumIvEEE10Policy1000EPdjS8_dNS5_3std3__410__identityEEEvT0_PT3_T1_NS0_13GridEvenShareISI_EET2_T4__param_1,
	.param .u32 _ZN3cub18CUB_300001_SM_10006detail6reduce18DeviceReduceKernelINS2_10policy_hubIdjN4cuda3__47maximumIvEEE10Policy1000EPdjS8_dNS5_3std3__410__identityEEEvT0_PT3_T1_NS0_13GridEvenShareISI_EET2_T4__param_2,
	.param .align 4 .b8 _ZN3cub18CUB_300001_SM_10006detail6reduce18DeviceReduceKernelINS2_10policy_hubIdjN4cuda3__47maximumIvEEE10Policy1000EPdjS8_dNS5_3std3__410__identityEEEvT0_PT3_T1_NS0_13GridEvenShareISI_EET2_T4__param_3[40],
	.param .align 1 .b8 _ZN3cub18CUB_300001_SM_10006detail6reduce18DeviceReduceKernelINS2_10policy_hubIdjN4cuda3__47maximumIvEEE10Policy1000EPdjS8_dNS5_3std3__410__identityEEEvT0_PT3_T1_NS0_13GridEvenShareISI_EET2_T4__param_4[1],
	.param .align 1 .b8 _ZN3cub18CUB_300001_SM_10006detail6reduce18DeviceReduceKernelINS2_10policy_hubIdjN4cuda3__47maximumIvEEE10Policy1000EPdjS8_dNS5_3std3__410__identityEEEvT0_PT3_T1_NS0_13GridEvenShareISI_EET2_T4__param_5[1]
)
.maxntid 256
{
	.reg .pred 	%p<217>;
	.reg .b32 	%r<542>;
	.reg .b64 	%rd<197>;
	.reg .b64 	%fd<375>;
	// demoted variable
	.shared .align 8 .b8 _ZZN3cub18CUB_300001_SM_10006detail6reduce18DeviceReduceKernelINS2_10policy_hubIdjN4cuda3__47maximumIvEEE10Policy1000EPdjS8_dNS5_3std3__410__identityEEEvT0_PT3_T1_NS0_13GridEvenShareISI_EET2_T4_E12temp_storage[80];
	ld.param.u32 	%r1, [_ZN3cub18CUB_300001_SM_10006detail6reduce18DeviceReduceKernelINS2_10policy_hubIdjN4cuda3__47maximumIvEEE10Policy1000EPdjS8_dNS5_3std3__410__identityEEEvT0_PT3_T1_NS0_13GridEvenShareISI_EET2_T4__param_3+20];
	ld.param.u64 	%rd1, [_ZN3cub18CUB_300001_SM_10006detail6reduce18DeviceReduceKernelINS2_10policy_hubIdjN4cuda3__47maximumIvEEE10Policy1000EPdjS8_dNS5_3std3__410__identityEEEvT0_PT3_T1_NS0_13GridEvenShareISI_EET2_T4__param_0];
	ld.param.u32 	%r2, [_ZN3cub18CUB_300001_SM_10006detail6reduce18DeviceReduceKernelINS2_10policy_hubIdjN4cuda3__47maximumIvEEE10Policy1000EPdjS8_dNS5_3std3__410__identityEEEvT0_PT3_T1_NS0_13GridEvenShareISI_EET2_T4__param_3+24];
	mov.u32 	%r3, %ctaid.x;
	shl.b32 	%r4, %r2, 11;
	shl.b32 	%r5, %r3, 11;
	and.b64  	%rd3, %rd1, 31;
	setp.ne.s64 	%p1, %rd3, 0;
	@%p1 bra 	$L__BB5_36;
	sub.s32 	%r6, %r1, %r5;
	setp.gt.u32 	%p109, %r6, 2047;
	@%p109 bra 	$L__BB5_20;
	mov.u32 	%r7, %tid.x;
	setp.ge.u32 	%p158, %r7, %r6;
	mov.f64 	%fd355, 0d0000000000000000;
	mov.u32 	%r512, %r7;
	@%p158 bra 	$L__BB5_4;
	add.s32 	%r378, %r5, %r7;
	mul.wide.u32 	%rd157, %r378, 8;
	add.s64 	%rd156, %rd1, %rd157;
	// begin inline asm
	ld.global.nc.u64 %rd155, [%rd156];
	// end inline asm
	mov.b64 	%fd355, %rd155;
	add.s32 	%r512, %r7, 256;
$L__BB5_4:
	setp.ge.u32 	%p159, %r512, %r6;
	@%p159 bra 	$L__BB5_11;
	not.b32 	%r379, %r512;
	add.s32 	%r10, %r1, %r379;
	and.b32  	%r380, %r10, 768;
	setp.eq.s32 	%p160, %r380, 768;
	@%p160 bra 	$L__BB5_8;
	add.s32 	%r510, %r512, %r5;
	shr.u32 	%r381, %r10, 8;
	add.s32 	%r382, %r381, 1;
	and.b32  	%r383, %r382, 3;
	neg.s32 	%r509, %r383;
$L__BB5_7:
	.pragma "nounroll";
	mul.wide.u32 	%rd160, %r510, 8;
	add.s64 	%rd159, %rd1, %rd160;
	// begin inline asm
	ld.global.nc.u64 %rd158, [%rd159];
	// end inline asm
	mov.b64 	%fd269, %rd158;
	setp.lt.f64 	%p161, %fd355, %fd269;
	selp.f64 	%fd355, %fd269, %fd355, %p161;
	add.s32 	%r512, %r512, 256;
	add.s32 	%r510, %r510, 256;
	add.s32 	%r509, %r509, 1;
	setp.ne.s32 	%p162, %r509, 0;
	@%p162 bra 	$L__BB5_7;
$L__BB5_8:
	sub.s32 	%r384, %r10, %r5;
	setp.lt.u32 	%p163, %r384, 768;
	@%p163 bra 	$L__BB5_11;
	add.s32 	%r514, %r512, 512;
	add.s32 	%r513, %r512, %r5;
$L__BB5_10:
	mul.wide.u32 	%rd169, %r513, 8;
	add.s64 	%rd162, %rd1, %rd169;
	// begin inline asm
	ld.global.nc.u64 %rd161, [%rd162];
	// end inline asm
	mov.b64 	%fd270, %rd161;
	setp.lt.f64 	%p164, %fd355, %fd270;
	selp.f64 	%fd271, %fd270, %fd355, %p164;
	add.s32 	%r385, %r513, 256;
	mul.wide.u32 	%rd170, %r385, 8;
	add.s64 	%rd164, %rd1, %rd170;
	// begin inline asm
	ld.global.nc.u64 %rd163, [%rd164];
	// end inline asm
	mov.b64 	%fd272, %rd163;
	setp.lt.f64 	%p165, %fd271, %fd272;
	selp.f64 	%fd273, %fd272, %fd271, %p165;
	add.s32 	%r386, %r513, 512;
	mul.wide.u32 	%rd171, %r386, 8;
	add.s64 	%rd166, %rd1, %rd171;
	// begin inline asm
	ld.global.nc.u64 %rd165, [%rd166];
	// end inline asm
	mov.b64 	%fd274, %rd165;
	setp.lt.f64 	%p166, %fd273, %fd274;
	selp.f64 	%fd275, %fd274, %fd273, %p166;
	add.s32 	%r387, %r513, 768;
	mul.wide.u32 	%rd172, %r387, 8;
	add.s64 	%rd168, %rd1, %rd172;
	// begin inline asm
	ld.global.nc.u64 %rd167, [%rd168];
	// end inline asm
	mov.b64 	%fd276, %rd167;
	setp.lt.f64 	%p167, %fd275, %fd276;
	selp.f64 	%fd355, %fd276, %fd275, %p167;
	add.s32 	%r24, %r514, 1024;
	add.s32 	%r388, %r514, 512;
	add.s32 	%r513, %r513, 1024;
	setp.lt.s32 	%p168, %r388, %r6;
	mov.u32 	%r514, %r24;
	@%p168 bra 	$L__BB5_10;
$L__BB5_11:
	setp.lt.u32 	%p169, %r6, 256;
	@%p169 bra 	$L__BB5_16;
	// begin inline asm
	mov.u32 %r452, %laneid;
	// end inline asm
	mov.b64 	%rd183, %fd355;
	mov.b64 	{%r454, %r459}, %rd183;
	mov.b32 	%r460, 1;
	mov.b32 	%r501, 31;
	mov.b32 	%r502, -1;
	// begin inline asm
	shfl.sync.down.b32 %r453, %r454, %r460, %r501, %r502;
	// end inline asm
	// begin inline asm
	shfl.sync.down.b32 %r458, %r459, %r460, %r501, %r502;
	// end inline asm
	mov.b64 	%rd184, {%r453, %r458};
	mov.b64 	%fd324, %rd184;
	setp.gt.s32 	%p197, %r452, 30;
	setp.lt.f64 	%p198, %fd355, %fd324;
	selp.f64 	%fd325, %fd324, %fd355, %p198;
	selp.f64 	%fd326, %fd355, %fd325, %p197;
	mov.b64 	%rd185, %fd326;
	mov.b64 	{%r464, %r469}, %rd185;
	mov.b32 	%r470, 2;
	// begin inline asm
	shfl.sync.down.b32 %r463, %r464, %r470, %r501, %r502;
	// end inline asm
	// begin inline asm
	shfl.sync.down.b32 %r468, %r469, %r470, %r501, %r502;
	// end inline asm
	mov.b64 	%rd186, {%r463, %r468};
	mov.b64 	%fd327, %rd186;
	setp.gt.s32 	%p199, %r452, 29;
	setp.lt.f64 	%p200, %fd326, %fd327;
	selp.f64 	%fd328, %fd327, %fd326, %p200;
	selp.f64 	%fd329, %fd326, %fd328, %p199;
	mov.b64 	%rd187, %fd329;
	mov.b64 	{%r474, %r479}, %rd187;
	mov.b32 	%r480, 4;
	// begin inline asm
	shfl.sync.down.b32 %r473, %r474, %r480, %r501, %r502;
	// end inline asm
	// begin inline asm
	shfl.sync.down.b32 %r478, %r479, %r480, %r501, %r502;
	// end inline asm
	mov.b64 	%rd188, {%r473, %r478};
	mov.b64 	%fd330, %rd188;
	setp.gt.s32 	%p201, %r452, 27;
	setp.lt.f64 	%p202, %fd329, %fd330;
	selp.f64 	%fd331, %fd330, %fd329, %p202;
	selp.f64 	%fd332, %fd329, %fd331, %p201;
	mov.b64 	%rd189, %fd332;
	mov.b64 	{%r484, %r489}, %rd189;
	mov.b32 	%r490, 8;
	// begin inline asm
	shfl.sync.down.b32 %r483, %r484, %r490, %r501, %r502;
	// end inline asm
	// begin inline asm
	shfl.sync.down.b32 %r488, %r489, %r490, %r501, %r502;
	// end inline asm
	mov.b64 	%rd190, {%r483, %r488};
	mov.b64 	%fd333, %rd190;
	setp.gt.s32 	%p203, %r452, 23;
	setp.lt.f64 	%p204, %fd332, %fd333;
	selp.f64 	%fd334, %fd333, %fd332, %p204;
	selp.f64 	%fd335, %fd332, %fd334, %p203;
	mov.b64 	%rd191, %fd335;
	mov.b64 	{%r494, %r499}, %rd191;
	mov.b32 	%r500, 16;
	// begin inline asm
	shfl.sync.down.b32 %r493, %r494, %r500, %r501, %r502;
	// end inline asm
	// begin inline asm
	shfl.sync.down.b32 %r498, %r499, %r500, %r501, %r502;
	// end inline asm
	mov.b64 	%rd192, {%r493, %r498};
	mov.b64 	%fd336, %rd192;
	setp.gt.s32 	%p205, %r452, 15;
	setp.lt.f64 	%p206, %fd335, %fd336;
	selp.f64 	%fd10, %fd336, %fd335, %p206;
	selp.f64 	%fd374, %fd335, %fd10, %p205;
	setp.ne.s32 	%p207, %r452, 0;
	@%p207 bra 	$L__BB5_14;
	shr.u32 	%r503, %r7, 2;
	and.b32  	%r504, %r503, 248;
	mov.u32 	%r505, _ZZN3cub18CUB_300001_SM_10006detail6reduce18DeviceReduceKernelINS2_10policy_hubIdjN4cuda3__47maximumIvEEE10Policy1000EPdjS8_dNS5_3std3__410__identityEEEvT0_PT3_T1_NS0_13GridEvenShareISI_EET2_T4_E12temp_storage;
	add.s32 	%r506, %r505, %r504;
	st.shared.f64 	[%r506+8], %fd10;
$L__BB5_14:
	bar.sync 	0;
	setp.ne.s32 	%p208, %r7, 0;
	@%p208 bra 	$L__BB5_71;
	ld.shared.f64 	%fd337, [_ZZN3cub18CUB_300001_SM_10006detail6reduce18DeviceReduceKernelINS2_10policy_hubIdjN4cuda3__47maximumIvEEE10Policy1000EPdjS8_dNS5_3std3__410__identityEEEvT0_PT3_T1_NS0_13GridEvenShareISI_EET2_T4_E12temp_storage+16];
	setp.lt.f64 	%p209, %fd374, %fd337;
	selp.f64 	%fd338, %fd337, %fd374, %p209;
	ld.shared.f64 	%fd339, [_ZZN3cub18CUB_300001_SM_10006detail6reduce18DeviceReduceKernelINS2_10policy_hubIdjN4cuda3__47maximumIvEEE10Policy1000EPdjS8_dNS5_3std3__410__identityEEEvT0_PT3_T1_NS0_13GridEvenShareISI_EET2_T4_E12temp_storage+24];
	setp.lt.f64 	%p210, %fd338, %fd339;
	selp.f64 	%fd340, %fd339, %fd338, %p210;
	ld.shared.f64 	%fd341, [_ZZN3cub18CUB_300001_SM_10006detail6reduce18DeviceReduceKernelINS2_10policy_hubIdjN4cuda3__47maximumIvEEE10Policy1000EPdjS8_dNS5_3std3__410__identityEEEvT0_PT3_T1_NS0_13GridEvenShareISI_EET2_T4_E12temp_storage+32];
	setp.lt.f64 	%p211, %fd340, %fd341;
	selp.f64 	%fd342, %fd341, %fd340, %p211;
	ld.shared.f64 	%fd343, [_ZZN3cub18CUB_300001_SM_10006detail6reduce18DeviceReduceKernelINS2_10policy_hubIdjN4cuda3__47maximumIvEEE10Policy1000EPdjS8_dNS5_3std3__410__identityEEEvT0_PT3_T1_NS0_13GridEvenShareISI_EET2_T4_E12temp_storage+40];
	setp.lt.f64 	%p212, %fd342, %fd343;
	selp.f64 	%fd344, %fd343, %fd342, %p212;
	ld.shared.f64 	%fd345, [_ZZN3cub18CUB_300001_SM_10006detail6reduce18DeviceReduceKernelINS2_10policy_hubIdjN4cuda3__47maximumIvEEE10Policy1000EPdjS8_dNS5_3std3__410__identityEEEvT0_PT3_T1_NS0_13GridEvenShareISI_EET2_T4_E12temp_storage+48];
	setp.lt.f64 	%p213, %fd344, %fd345;
	selp.f64 	%fd346, %fd345, %fd344, %p213;
	ld.shared.f64 	%fd347, [_ZZN3cub18CUB_300001_SM_10006detail6reduce18DeviceReduceKernelINS2_10policy_hubIdjN4cuda3__47maximumIvEEE10Policy1000EPdjS8_dNS5_3std3__410__identityEEEvT0_PT3_T1_NS0_13GridEvenShareISI_EET2_T4_E12temp_storage+56];
	setp.lt.f64 	%p214, %fd346, %fd347;
	selp.f64 	%fd348, %fd347, %fd346, %p214;
	ld.shared.f64 	%fd349, [_ZZN3cub18CUB_300001_SM_10006detail6reduce18DeviceReduceKernelINS2_10policy_hubIdjN4cuda3__47maximumIvEEE10Policy1000EPdjS8_dNS5_3std3__410__identityEEEvT0_PT3_T1_NS0_13GridEvenShareISI_EET2_T4_E12temp_storage+64];
	setp.lt.f64 	%p215, %fd348, %fd349;
	selp.f64 	%fd374, %fd349, %fd348, %p215;
	bra.uni 	$L__BB5_71;
$L__BB5_16:
	// begin inline asm
	mov.u32 %r389, %laneid;
	// end inline asm
	and.b32  	%r440, %r7, 992;
	add.s32 	%r441, %r440, 32;
	setp.gt.u32 	%p170, %r441, %r6;
	not.b32 	%r442, %r440;
	add.s32 	%r443, %r6, %r442;
	selp.b32 	%r438, %r443, 31, %p170;
	mov.b64 	%rd173, %fd355;
	mov.b64 	{%r391, %r396}, %rd173;
	mov.b32 	%r397, 1;
	mov.b32 	%r439, -1;
	// begin inline asm
	shfl.sync.down.b32 %r390, %r391, %r397, %r438, %r439;
	// end inline asm
	// begin inline asm
	shfl.sync.down.b32 %r395, %r396, %r397, %r438, %r439;
	// end inline asm
	mov.b64 	%rd174, {%r390, %r395};
	mov.b64 	%fd277, %rd174;
	setp.lt.s32 	%p171, %r389, %r438;
	setp.lt.f64 	%p172, %fd355, %fd277;
	selp.f64 	%fd278, %fd277, %fd355, %p172;
	selp.f64 	%fd279, %fd278, %fd355, %p171;
	mov.b64 	%rd175, %fd279;
	mov.b64 	{%r401, %r406}, %rd175;
	mov.b32 	%r407, 2;
	// begin inline asm
	shfl.sync.down.b32 %r400, %r401, %r407, %r438, %r439;
	// end inline asm
	// begin inline asm
	shfl.sync.down.b32 %r405, %r406, %r407, %r438, %r439;
	// end inline asm
	mov.b64 	%rd176, {%r400, %r405};
	mov.b64 	%fd280, %rd176;
	add.s32 	%r444, %r389, 2;
	setp.gt.s32 	%p173, %r444, %r438;
	setp.lt.f64 	%p174, %fd279, %fd280;
	selp.f64 	%fd281, %fd280, %fd279, %p174;
	selp.f64 	%fd282, %fd279, %fd281, %p173;
	mov.b64 	%rd177, %fd282;
	mov.b64 	{%r411, %r416}, %rd177;
	mov.b32 	%r417, 4;
	// begin inline asm
	shfl.sync.down.b32 %r410, %r411, %r417, %r438, %r439;
	// end inline asm
	// begin inline asm
	shfl.sync.down.b32 %r415, %r416, %r417, %r438, %r439;
	// end inline asm
	mov.b64 	%rd178, {%r410, %r415};
	mov.b64 	%fd283, %rd178;
	add.s32 	%r445, %r389, 4;
	setp.gt.s32 	%p175, %r445, %r438;
	setp.lt.f64 	%p176, %fd282, %fd283;
	selp.f64 	%fd284, %fd283, %fd282, %p176;
	selp.f64 	%fd285, %fd282, %fd284, %p175;
	mov.b64 	%rd179, %fd285;
	mov.b64 	{%r421, %r426}, %rd179;
	mov.b32 	%r427, 8;
	// begin inline asm
	shfl.sync.down.b32 %r420, %r421, %r427, %r438, %r439;
	// end inline asm
	// begin inline asm
	shfl.sync.down.b32 %r425, %r426, %r427, %r438, %r439;
	// end inline asm
	mov.b64 	%rd180, {%r420, %r425};
	mov.b64 	%fd286, %rd180;
	add.s32 	%r446, %r389, 8;
	setp.gt.s32 	%p177, %r446, %r438;
	setp.lt.f64 	%p178, %fd285, %fd286;
	selp.f64 	%fd287, %fd286, %fd285, %p178;
	selp.f64 	%fd288, %fd285, %fd287, %p177;
	mov.b64 	%rd181, %fd288;
	mov.b64 	{%r431, %r436}, %rd181;
	mov.b32 	%r437, 16;
	// begin inline asm
	shfl.sync.down.b32 %r430, %r431, %r437, %r438, %r439;
	// end inline asm
	// begin inline asm
	shfl.sync.down.b32 %r435, %r436, %r437, %r438, %r439;
	// end inline asm
	mov.b64 	%rd182, {%r430, %r435};
	mov.b64 	%fd289, %rd182;
	add.s32 	%r447, %r389, 16;
	setp.gt.s32 	%p179, %r447, %r438;
	setp.lt.f64 	%p180, %fd288, %fd289;
	selp.f64 	%fd290, %fd289, %fd288, %p180;
	selp.f64 	%fd374, %fd288, %fd290, %p179;
	setp.ne.s32 	%p181, %r389, 0;
	@%p181 bra 	$L__BB5_18;
	shr.u32 	%r448, %r7, 2;
	and.b32  	%r449, %r448, 248;
	mov.u32 	%r450, _ZZN3cub18CUB_300001_SM_10006detail6reduce18DeviceReduceKernelINS2_10policy_hubIdjN4cuda3__47maximumIvEEE10Policy1000EPdjS8_dNS5_3std3__410__identityEEEvT0_PT3_T1_NS0_13GridEvenShareISI_EET2_T4_E12temp_storage;
	add.s32 	%r451, %r450, %r449;
	st.shared.f64 	[%r451+8], %fd374;
$L__BB5_18:
	bar.sync 	0;
	setp.ne.s32 	%p182, %r7, 0;
	@%p182 bra 	$L__BB5_71;
	setp.gt.u32 	%p183, %r6, 32;
	ld.shared.f64 	%fd291, [_ZZN3cub18CUB_300001_SM_10006detail6reduce18DeviceReduceKernelINS2_10policy_hubIdjN4cuda3__47maximumIvEEE10Policy1000EPdjS8_dNS5_3std3__410__identityEEEvT0_PT3_T1_NS0_13GridEvenShareISI_EET2_T4_E12temp_storage+16];
	setp.lt.f64 	%p184, %fd374, %fd291;
	selp.f64 	%fd293, %fd291, %fd374, %p184;
	selp.f64 	%fd294, %fd293, %fd374, %p183;
	setp.gt.u32 	%p185, %r6, 64;
	ld.shared.f64 	%fd296, [_ZZN3cub18CUB_300001_SM_10006detail6reduce18DeviceReduceKernelINS2_10policy_hubIdjN4cuda3__47maximumIvEEE10Policy1000EPdjS8_dNS5_3std3__410__identityEEEvT0_PT3_T1_NS0_13GridEvenShareISI_EET2_T4_E12temp_storage+24];
	setp.lt.f64 	%p186, %fd294, %fd296;
	selp.f64 	%fd298, %fd296, %fd294, %p186;
	selp.f64 	%fd299, %fd298, %fd294, %p185;
	setp.gt.u32 	%p187, %r6, 96;
	ld.shared.f64 	%fd301, [_ZZN3cub18CUB_300001_SM_10006detail6reduce18DeviceReduceKernelINS2_10policy_hubIdjN4cuda3__47maximumIvEEE10Policy1000EPdjS8_dNS5_3std3__410__identityEEEvT0_PT3_T1_NS0_13GridEvenShareISI_EET2_T4_E12temp_storage+32];
	setp.lt.f64 	%p188, %fd299, %fd301;
	selp.f64 	%fd303, %fd301, %fd299, %p188;
	selp.f64 	%fd304, %fd303, %fd299, %p187;
	setp.gt.u32 	%p189, %r6, 128;
	ld.shared.f64 	%fd306, [_ZZN3cub18CUB_300001_SM_10006detail6reduce18DeviceReduceKernelINS2_10policy_hubIdjN4cuda3__47maximumIvEEE10Policy1000EPdjS8_dNS5_3std3__410__identityEEEvT0_PT3_T1_NS0_13GridEvenShareISI_EET2_T4_E12temp_storage+40];
	setp.lt.f64 	%p190, %fd304, %fd306;
	selp.f64 	%fd308, %fd306, %fd304, %p190;
	selp.f64 	%fd309, %fd308, %fd304, %p189;
	setp.gt.u32 	%p191, %r6, 160;
	ld.shared.f64 	%fd311, [_ZZN3cub18CUB_300001_SM_10006detail6reduce18DeviceReduceKernelINS2_10policy_hubIdjN4cuda3__47maximumIvEEE10Policy1000EPdjS8_dNS5_3std3__410__identityEEEvT0_PT3_T1_NS0_13GridEvenShareISI_EET2_T4_E12temp_storage+48];
	setp.lt.f64 	%p192, %fd309, %fd311;
	selp.f64 	%fd313, %fd311, %fd309, %p192;
	selp.f64 	%fd314, %fd313, %fd309, %p191;
	setp.gt.u32 	%p193, %r6, 192;
	ld.shared.f64 	%fd316, [_ZZN3cub18CUB_300001_SM_10006detail6reduce18DeviceReduceKernelINS2_10policy_hubIdjN4cuda3__47maximumIvEEE10Policy1000EPdjS8_dNS5_3std3__410__identityEEEvT0_PT3_T1_NS0_13GridEvenShareISI_EET2_T4_E12temp_storage+56];
	setp.lt.f64 	%p194, %fd314, %fd316;
	selp.f64 	%fd318, %fd316, %fd314, %p194;
	selp.f64 	%fd319, %fd318, %fd314, %p193;
	setp.gt.u32 	%p195, %r6, 224;
	ld.shared.f64 	%fd321, [_ZZN3cub18CUB_300001_SM_10006detail6reduce18DeviceReduceKernelINS2_10policy_hubIdjN4cuda3__47maximumIvEEE10Policy1000EPdjS8_dNS5_3std3__410__identityEEEvT0_PT3_T1_NS0_13GridEvenShareISI_EET2_T4_E12temp_storage+64];
	setp.lt.f64 	%p196, %fd319, %fd321;
	selp.f64 	%fd323, %fd321, %fd319, %p196;
	selp.f64 	%fd374, %fd323, %fd319, %p195;
	bra.uni 	$L__BB5_71;
$L__BB5_20:
	mov.u32 	%r26, %tid.x;
	shl.b32 	%r305, %r26, 2;
	add.s32 	%r306, %r5, %r305;
	mul.wide.u32 	%rd113, %r306, 8;
	add.s64 	%rd103, %rd1, %rd113;
	// begin inline asm
	ld.global.nc.v2.u64 {%rd101, %rd102}, [%rd103];
	// end inline asm
	add.s64 	%rd106, %rd103, 16;
	// begin inline asm
	ld.global.nc.v2.u64 {%rd104, %rd105}, [%rd106];
	// end inline asm
	mov.b64 	%fd203, %rd101;
	mov.b64 	%fd204, %rd102;
	mov.b64 	%fd205, %rd104;
	mov.b64 	%fd206, %rd105;
	add.s64 	%rd109, %rd103, 8192;
	// begin inline asm
	ld.global.nc.v2.u64 {%rd107, %rd108}, [%rd109];
	// end inline asm
	add.s64 	%rd112, %rd103, 8208;
	// begin inline asm
	ld.global.nc.v2.u64 {%rd110, %rd111}, [%rd112];
	// end inline asm
	mov.b64 	%fd207, %rd107;
	mov.b64 	%fd208, %rd108;
	mov.b64 	%fd209, %rd110;
	mov.b64 	%fd210, %rd111;
	setp.lt.f64 	%p110, %fd203, %fd204;
	selp.f64 	%fd211, %fd204, %fd203, %p110;
	setp.lt.f64 	%p111, %fd211, %fd205;
	selp.f64 	%fd212, %fd205, %fd211, %p111;
	setp.lt.f64 	%p112, %fd212, %fd206;
	selp.f64 	%fd213, %fd206, %fd212, %p112;
	setp.lt.f64 	%p113, %fd213, %fd207;
	selp.f64 	%fd214, %fd207, %fd213, %p113;
	setp.lt.f64 	%p114, %fd214, %fd208;
	selp.f64 	%fd215, %fd208, %fd214, %p114;
	setp.lt.f64 	%p115, %fd215, %fd209;
	selp.f64 	%fd216, %fd209, %fd215, %p115;
	setp.lt.f64 	%p116, %fd216, %fd210;
	selp.f64 	%fd361, %fd210, %fd216, %p116;
	setp.lt.u32 	%p117, %r6, %r4;
	@%p117 bra 	$L__BB5_32;
	add.s32 	%r27, %r4, %r5;
	add.s32 	%r516, %r27, 256;
	add.s32 	%r515, %r27, %r26;
	mov.b32 	%r517, 0;
$L__BB5_22:
	add.s32 	%r5, %r5, %r4;
	add.s32 	%r308, %r1, -2048;
	setp.gt.u32 	%p118, %r5, %r308;
	@%p118 bra 	$L__BB5_24;
	cvt.u64.u32 	%rd126, %r5;
	cvt.u64.u32 	%rd127, %r305;
	add.s64 	%rd128, %rd126, %rd127;
	shl.b64 	%rd129, %rd128, 3;
	add.s64 	%rd116, %rd1, %rd129;
	// begin inline asm
	ld.global.nc.v2.u64 {%rd114, %rd115}, [%rd116];
	// end inline asm
	add.s64 	%rd119, %rd116, 16;
	// begin inline asm
	ld.global.nc.v2.u64 {%rd117, %rd118}, [%rd119];
	// end inline asm
	mov.b64 	%fd217, %rd114;
	mov.b64 	%fd218, %rd115;
	mov.b64 	%fd219, %rd117;
	mov.b64 	%fd220, %rd118;
	add.s64 	%rd122, %rd116, 8192;
	// begin inline asm
	ld.global.nc.v2.u64 {%rd120, %rd121}, [%rd122];
	// end inline asm
	add.s64 	%rd125, %rd116, 8208;
	// begin inline asm
	ld.global.nc.v2.u64 {%rd123, %rd124}, [%rd125];
	// end inline asm
	mov.b64 	%fd221, %rd120;
	mov.b64 	%fd222, %rd121;
	mov.b64 	%fd223, %rd123;
	mov.b64 	%fd224, %rd124;
	setp.lt.f64 	%p119, %fd361, %fd217;
	selp.f64 	%fd225, %fd217, %fd361, %p119;
	setp.lt.f64 	%p120, %fd225, %fd218;
	selp.f64 	%fd226, %fd218, %fd225, %p120;
	setp.lt.f64 	%p121, %fd226, %fd219;
	selp.f64 	%fd227, %fd219, %fd226, %p121;
	setp.lt.f64 	%p122, %fd227, %fd220;
	selp.f64 	%fd228, %fd220, %fd227, %p122;
	setp.lt.f64 	%p123, %fd228, %fd221;
	selp.f64 	%fd229, %fd221, %fd228, %p123;
	setp.lt.f64 	%p124, %fd229, %fd222;
	selp.f64 	%fd230, %fd222, %fd229, %p124;
	setp.lt.f64 	%p125, %fd230, %fd223;
	selp.f64 	%fd231, %fd223, %fd230, %p125;
	setp.lt.f64 	%p126, %fd231, %fd224;
	selp.f64 	%fd361, %fd224, %fd231, %p126;
	sub.s32 	%r310, %r1, %r5;
	setp.lt.u32 	%p127, %r310, %r4;
	add.s32 	%r517, %r517, 1;
	add.s32 	%r516, %r516, %r4;
	add.s32 	%r515, %r515, %r4;
	@%p127 bra 	$L__BB5_32;
	bra.uni 	$L__BB5_22;
$L__BB5_24:
	setp.le.u32 	%p128, %r1, %r5;
	@%p128 bra 	$L__BB5_32;
	sub.s32 	%r38, %r1, %r5;
	setp.ge.s32 	%p129, %r26, %r38;
	@%p129 bra 	$L__BB5_32;
	not.b32 	%r311, %r26;
	add.s32 	%r312, %r1, %r311;
	sub.s32 	%r313, %r312, %r27;
	mul.lo.s32 	%r314, %r2, %r517;
	shl.b32 	%r315, %r314, 11;
	sub.s32 	%r39, %r313, %r315;
	shr.u32 	%r316, %r312, 8;
	add.s32 	%r40, %r316, 1;
	and.b32  	%r317, %r312, 768;
	setp.eq.s32 	%p130, %r317, 768;
	mov.u32 	%r522, %r26;
	@%p130 bra 	$L__BB5_29;
	and.b32  	%r318, %r40, 3;
	neg.s32 	%r519, %r318;
	mov.u32 	%r522, %r26;
$L__BB5_28:
	.pragma "nounroll";
	mul.wide.u32 	%rd132, %r515, 8;
	add.s64 	%rd131, %rd1, %rd132;
	// begin inline asm
	ld.global.nc.u64 %rd130, [%rd131];
	// end inline asm
	mov.b64 	%fd233, %rd130;
	setp.lt.f64 	%p131, %fd361, %fd233;
	selp.f64 	%fd361, %fd233, %fd361, %p131;
	add.s32 	%r522, %r522, 256;
	add.s32 	%r515, %r515, 256;
	add.s32 	%r519, %r519, 1;
	setp.ne.s32 	%p132, %r519, 0;
	@%p132 bra 	$L__BB5_28;
$L__BB5_29:
	setp.lt.u32 	%p133, %r39, 768;
	@%p133 bra 	$L__BB5_32;
	add.s32 	%r524, %r522, 512;
	add.s32 	%r523, %r522, %r516;
$L__BB5_31:
	add.s32 	%r319, %r523, -256;
	mul.wide.u32 	%rd141, %r319, 8;
	add.s64 	%rd134, %rd1, %rd141;
	// begin inline asm
	ld.global.nc.u64 %rd133, [%rd134];
	// end inline asm
	mov.b64 	%fd234, %rd133;
	setp.lt.f64 	%p134, %fd361, %fd234;
	selp.f64 	%fd235, %fd234, %fd361, %p134;
	mul.wide.u32 	%rd142, %r523, 8;
	add.s64 	%rd136, %rd1, %rd142;
	// begin inline asm
	ld.global.nc.u64 %rd135, [%rd136];
	// end inline asm
	mov.b64 	%fd236, %rd135;
	setp.lt.f64 	%p135, %fd235, %fd236;
	selp.f64 	%fd237, %fd236, %fd235, %p135;
	add.s32 	%r320, %r523, 256;
	mul.wide.u32 	%rd143, %r320, 8;
	add.s64 	%rd138, %rd1, %rd143;
	// begin inline asm
	ld.global.nc.u64 %rd137, [%rd138];
	// end inline asm
	mov.b64 	%fd238, %rd137;
	setp.lt.f64 	%p136, %fd237, %fd238;
	selp.f64 	%fd239, %fd238, %fd237, %p136;
	add.s32 	%r321, %r523, 512;
	mul.wide.u32 	%rd144, %r321, 8;
	add.s64 	%rd140, %rd1, %rd144;
	// begin inline asm
	ld.global.nc.u64 %rd139, [%rd140];
	// end inline asm
	mov.b64 	%fd240, %rd139;
	setp.lt.f64 	%p137, %fd239, %fd240;
	selp.f64 	%fd361, %fd240, %fd239, %p137;
	add.s32 	%r53, %r524, 1024;
	add.s32 	%r322, %r524, 512;
	add.s32 	%r523, %r523, 1024;
	setp.lt.s32 	%p138, %r322, %r38;
	mov.u32 	%r524, %r53;
	@%p138 bra 	$L__BB5_31;
$L__BB5_32:
	// begin inline asm
	mov.u32 %r323, %laneid;
	// end inline asm
	mov.b64 	%rd145, %fd361;
	mov.b64 	{%r325, %r330}, %rd145;
	mov.b32 	%r331, 1;
	mov.b32 	%r372, 31;
	mov.b32 	%r373, -1;
	// begin inline asm
	shfl.sync.down.b32 %r324, %r325, %r331, %r372, %r373;
	// end inline asm
	// begin inline asm
	shfl.sync.down.b32 %r329, %r330, %r331, %r372, %r373;
	// end inline asm
	mov.b64 	%rd146, {%r324, %r329};
	mov.b64 	%fd241, %rd146;
	setp.gt.s32 	%p139, %r323, 30;
	setp.lt.f64 	%p140, %fd361, %fd241;
	selp.f64 	%fd242, %fd241, %fd361, %p140;
	selp.f64 	%fd243, %fd361, %fd242, %p139;
	mov.b64 	%rd147, %fd243;
	mov.b64 	{%r335, %r340}, %rd147;
	mov.b32 	%r341, 2;
	// begin inline asm
	shfl.sync.down.b32 %r334, %r335, %r341, %r372, %r373;
	// end inline asm
	// begin inline asm
	shfl.sync.down.b32 %r339, %r340, %r341, %r372, %r373;
	// end inline asm
	mov.b64 	%rd148, {%r334, %r339};
	mov.b64 	%fd244, %rd148;
	setp.gt.s32 	%p141, %r323, 29;
	setp.lt.f64 	%p142, %fd243, %fd244;
	selp.f64 	%fd245, %fd244, %fd243, %p142;
	selp.f64 	%fd246, %fd243, %fd245, %p141;
	mov.b64 	%rd149, %fd246;
	mov.b64 	{%r345, %r350}, %rd149;
	mov.b32 	%r351, 4;
	// begin inline asm
	shfl.sync.down.b32 %r344, %r345, %r351, %r372, %r373;
	// end inline asm
	// begin inline asm
	shfl.sync.down.b32 %r349, %r350, %r351, %r372, %r373;
	// end inline asm
	mov.b64 	%rd150, {%r344, %r349};
	mov.b64 	%fd247, %rd150;
	setp.gt.s32 	%p143, %r323, 27;
	setp.lt.f64 	%p144, %fd246, %fd247;
	selp.f64 	%fd248, %fd247, %fd246, %p144;
	selp.f64 	%fd249, %fd246, %fd248, %p143;
	mov.b64 	%rd151, %fd249;
	mov.b64 	{%r355, %r360}, %rd151;
	mov.b32 	%r361, 8;
	// begin inline asm
	shfl.sync.down.b32 %r354, %r355, %r361, %r372, %r373;
	// end inline asm
	// begin inline asm
	shfl.sync.down.b32 %r359, %r360, %r361, %r372, %r373;
	// end inline asm
	mov.b64 	%rd152, {%r354, %r359};
	mov.b64 	%fd250, %rd152;
	setp.gt.s32 	%p145, %r323, 23;
	setp.lt.f64 	%p146, %fd249, %fd250;
	selp.f64 	%fd251, %fd250, %fd249, %p146;
	selp.f64 	%fd252, %fd249, %fd251, %p145;
	mov.b64 	%rd153, %fd252;
	mov.b64 	{%r365, %r370}, %rd153;
	mov.b32 	%r371, 16;
	// begin inline asm
	shfl.sync.down.b32 %r364, %r365, %r371, %r372, %r373;
	// end inline asm
	// begin inline asm
	shfl.sync.down.b32 %r369, %r370, %r371, %r372, %r373;
	// end inline asm
	mov.b64 	%rd154, {%r364, %r369};
	mov.b64 	%fd253, %rd154;
	setp.gt.s32 	%p147, %r323, 15;
	setp.lt.f64 	%p148, %fd252, %fd253;
	selp.f64 	%fd25, %fd253, %fd252, %p148;
	selp.f64 	%fd374, %fd252, %fd25, %p147;
	setp.ne.s32 	%p149, %r323, 0;
	@%p149 bra 	$L__BB5_34;
	shr.u32 	%r374, %r26, 2;
	and.b32  	%r375, %r374, 248;
	mov.u32 	%r376, _ZZN3cub18CUB_300001_SM_10006detail6reduce18DeviceReduceKernelINS2_10policy_hubIdjN4cuda3__47maximumIvEEE10Policy1000EPdjS8_dNS5_3std3__410__identityEEEvT0_PT3_T1_NS0_13GridEvenShareISI_EET2_T4_E12temp_storage;
	add.s32 	%r377, %r376, %r375;
	st.shared.f64 	[%r377+8], %fd25;
$L__BB5_34:
	bar.sync 	0;
	setp.ne.s32 	%p150, %r26, 0;
	@%p150 bra 	$L__BB5_71;
	ld.shared.f64 	%fd254, [_ZZN3cub18CUB_300001_SM_10006detail6reduce18DeviceReduceKernelINS2_10policy_hubIdjN4cuda3__47maximumIvEEE10Policy1000EPdjS8_dNS5_3std3__410__identityEEEvT0_PT3_T1_NS0_13GridEvenShareISI_EET2_T4_E12temp_storage+16];
	setp.lt.f64 	%p151, %fd374, %fd254;
	selp.f64 	%fd255, %fd254, %fd374, %p151;
	ld.shared.f64 	%fd256, [_ZZN3cub18CUB_300001_SM_10006detail6reduce18DeviceReduceKernelINS2_10policy_hubIdjN4cuda3__47maximumIvEEE10Policy1000EPdjS8_dNS5_3std3__410__identityEEEvT0_PT3_T1_NS0_13GridEvenShareISI_EET2_T4_E12temp_storage+24];
	setp.lt.f64 	%p152, %fd255, %fd256;
	selp.f64 	%fd257, %fd256, %fd255, %p152;
	ld.shared.f64 	%fd258, [_ZZN3cub18CUB_300001_SM_10006detail6reduce18DeviceReduceKernelINS2_10policy_hubIdjN4cuda3__47maximumIvEEE10Policy1000EPdjS8_dNS5_3std3__410__identityEEEvT0_PT3_T1_NS0_13GridEvenShareISI_EET2_T4_E12temp_storage+32];
	setp.lt.f64 	%p153, %fd257, %fd258;
	selp.f64 	%fd259, %fd258, %fd257, %p153;
	ld.shared.f64 	%fd260, [_ZZN3cub18CUB_300001_SM_10006detail6reduce18DeviceReduceKernelINS2_10policy_hubIdjN4cuda3__47maximumIvEEE10Policy1000EPdjS8_dNS5_3std3__410__identityEEEvT0_PT3_T1_NS0_13GridEvenShareISI_EET2_T4_E12temp_storage+40];
	setp.lt.f64 	%p154, %fd259, %fd260;
	selp.f64 	%fd261, %fd260, %fd259, %p154;
	ld.shared.f64 	%fd262, [_ZZN3cub18CUB_300001_SM_10006detail6reduce18DeviceReduceKernelINS2_10policy_hubIdjN4cuda3__47maximumIvEEE10Policy1000EPdjS8_dNS5_3std3__410__identityEEEvT0_PT3_T1_NS0_13GridEvenShareISI_EET2_T4_E12temp_storage+48];
	setp.lt.f64 	%p155, %fd261, %fd262;
	selp.f64 	%fd263, %fd262, %fd261, %p155;
	ld.shared.f64 	%fd264, [_ZZN3cub18CUB_300001_SM_10006detail6reduce18DeviceReduceKernelINS2_10policy_hubIdjN4cuda3__47maximumIvEEE10Policy1000EPdjS8_dNS5_3std3__410__identityEEEvT0_PT3_T1_NS0_13GridEvenShareISI_EET2_T4_E12temp_storage+56];
	setp.lt.f64 	%p156, %fd263, %fd264;
	selp.f64 	%fd265, %fd264, %fd263, %p156;
	ld.shared.f64 	%fd266, [_ZZN3cub18CUB_300001_SM_10006detail6reduce18DeviceReduceKernelINS2_10policy_hubIdjN4cuda3__47maximumIvEEE10Policy1000EPdjS8_dNS5_3std3__410__identityEEEvT0_PT3_T1_NS0_13GridEvenShareISI_EET2_T4_E12temp_storage+64];
	setp.lt.f64 	%p157, %fd265, %fd266;
	selp.f64 	%fd374, %fd266, %fd265, %p157;
	bra.uni 	$L__BB5_71;
$L__BB5_36:
	sub.s32 	%r55, %r1, %r5;
	setp.gt.u32 	%p2, %r55, 2047;
	@%p2 bra 	$L__BB5_55;
	mov.u32 	%r56, %tid.x;
	setp.ge.u32 	%p51, %r56, %r55;
	mov.f64 	%fd367, 0d0000000000000000;
	mov.u32 	%r529, %r56;
	@%p51 bra 	$L__BB5_39;
	add.s32 	%r176, %r5, %r56;
	mul.wide.u32 	%rd65, %r176, 8;
	add.s64 	%rd64, %rd1, %rd65;
	// begin inline asm
	ld.global.nc.u64 %rd63, [%rd64];
	// end inline asm
	mov.b64 	%fd367, %rd63;
	add.s32 	%r529, %r56, 256;
$L__BB5_39:
	setp.ge.u32 	%p52, %r529, %r55;
	@%p52 bra 	$L__BB5_46;
	not.b32 	%r177, %r529;
	add.s32 	%r59, %r1, %r177;
	and.b32  	%r178, %r59, 768;
	setp.eq.s32 	%p53, %r178, 768;
	@%p53 bra 	$L__BB5_43;
	add.s32 	%r527, %r529, %r5;
	shr.u32 	%r179, %r59, 8;
	add.s32 	%r180, %r179, 1;
	and.b32  	%r181, %r180, 3;
	neg.s32 	%r526, %r181;
$L__BB5_42:
	.pragma "nounroll";
	mul.wide.u32 	%rd68, %r527, 8;
	add.s64 	%rd67, %rd1, %rd68;
	// begin inline asm
	ld.global.nc.u64 %rd66, [%rd67];
	// end inline asm
	mov.b64 	%fd122, %rd66;
	setp.lt.f64 	%p54, %fd367, %fd122;
	selp.f64 	%fd367, %fd122, %fd367, %p54;
	add.s32 	%r529, %r529, 256;
	add.s32 	%r527, %r527, 256;
	add.s32 	%r526, %r526, 1;
	setp.ne.s32 	%p55, %r526, 0;
	@%p55 bra 	$L__BB5_42;
$L__BB5_43:
	sub.s32 	%r182, %r59, %r5;
	setp.lt.u32 	%p56, %r182, 768;
	@%p56 bra 	$L__BB5_46;
	add.s32 	%r531, %r529, 512;
	add.s32 	%r530, %r529, %r5;
$L__BB5_45:
	mul.wide.u32 	%rd77, %r530, 8;
	add.s64 	%rd70, %rd1, %rd77;
	// begin inline asm
	ld.global.nc.u64 %rd69, [%rd70];
	// end inline asm
	mov.b64 	%fd123, %rd69;
	setp.lt.f64 	%p57, %fd367, %fd123;
	selp.f64 	%fd124, %fd123, %fd367, %p57;
	add.s32 	%r183, %r530, 256;
	mul.wide.u32 	%rd78, %r183, 8;
	add.s64 	%rd72, %rd1, %rd78;
	// begin inline asm
	ld.global.nc.u64 %rd71, [%rd72];
	// end inline asm
	mov.b64 	%fd125, %rd71;
	setp.lt.f64 	%p58, %fd124, %fd125;
	selp.f64 	%fd126, %fd125, %fd124, %p58;
	add.s32 	%r184, %r530, 512;
	mul.wide.u32 	%rd79, %r184, 8;
	add.s64 	%rd74, %rd1, %rd79;
	// begin inline asm
	ld.global.nc.u64 %rd73, [%rd74];
	// end inline asm
	mov.b64 	%fd127, %rd73;
	setp.lt.f64 	%p59, %fd126, %fd127;
	selp.f64 	%fd128, %fd127, %fd126, %p59;
	add.s32 	%r185, %r530, 768;
	mul.wide.u32 	%rd80, %r185, 8;
	add.s64 	%rd76, %rd1, %rd80;
	// begin inline asm
	ld.global.nc.u64 %rd75, [%rd76];
	// end inline asm
	mov.b64 	%fd129, %rd75;
	setp.lt.f64 	%p60, %fd128, %fd129;
	selp.f64 	%fd367, %fd129, %fd128, %p60;
	add.s32 	%r73, %r531, 1024;
	add.s32 	%r186, %r531, 512;
	add.s32 	%r530, %r530, 1024;
	setp.lt.s32 	%p61, %r186, %r55;
	mov.u32 	%r531, %r73;
	@%p61 bra 	$L__BB5_45;
$L__BB5_46:
	setp.lt.u32 	%p62, %r55, 256;
	@%p62 bra 	$L__BB5_51;
	// begin inline asm
	mov.u32 %r250, %laneid;
	// end inline asm
	mov.b64 	%rd91, %fd367;
	mov.b64 	{%r252, %r257}, %rd91;
	mov.b32 	%r258, 1;
	mov.b32 	%r299, 31;
	mov.b32 	%r300, -1;
	// begin inline asm
	shfl.sync.down.b32 %r251, %r252, %r258, %r299, %r300;
	// end inline asm
	// begin inline asm
	shfl.sync.down.b32 %r256, %r257, %r258, %r299, %r300;
	// end inline asm
	mov.b64 	%rd92, {%r251, %r256};
	mov.b64 	%fd177, %rd92;
	setp.gt.s32 	%p90, %r250, 30;
	setp.lt.f64 	%p91, %fd367, %fd177;
	selp.f64 	%fd178, %fd177, %fd367, %p91;
	selp.f64 	%fd179, %fd367, %fd178, %p90;
	mov.b64 	%rd93, %fd179;
	mov.b64 	{%r262, %r267}, %rd93;
	mov.b32 	%r268, 2;
	// begin inline asm
	shfl.sync.down.b32 %r261, %r262, %r268, %r299, %r300;
	// end inline asm
	// begin inline asm
	shfl.sync.down.b32 %r266, %r267, %r268, %r299, %r300;
	// end inline asm
	mov.b64 	%rd94, {%r261, %r266};
	mov.b64 	%fd180, %rd94;
	setp.gt.s32 	%p92, %r250, 29;
	setp.lt.f64 	%p93, %fd179, %fd180;
	selp.f64 	%fd181, %fd180, %fd179, %p93;
	selp.f64 	%fd182, %fd179, %fd181, %p92;
	mov.b64 	%rd95, %fd182;
	mov.b64 	{%r272, %r277}, %rd95;
	mov.b32 	%r278, 4;
	// begin inline asm
	shfl.sync.down.b32 %r271, %r272, %r278, %r299, %r300;
	// end inline asm
	// begin inline asm
	shfl.sync.down.b32 %r276, %r277, %r278, %r299, %r300;
	// end inline asm
	mov.b64 	%rd96, {%r271, %r276};
	mov.b64 	%fd183, %rd96;
	setp.gt.s32 	%p94, %r250, 27;
	setp.lt.f64 	%p95, %fd182, %fd183;
	selp.f64 	%fd184, %fd183, %fd182, %p95;
	selp.f64 	%fd185, %fd182, %fd184, %p94;
	mov.b64 	%rd97, %fd185;
	mov.b64 	{%r282, %r287}, %rd97;
	mov.b32 	%r288, 8;
	// begin inline asm
	shfl.sync.down.b32 %r281, %r282, %r288, %r299, %r300;
	// end inline asm
	// begin inline asm
	shfl.sync.down.b32 %r286, %r287, %r288, %r299, %r300;
	// end inline asm
	mov.b64 	%rd98, {%r281, %r286};
	mov.b64 	%fd186, %rd98;
	setp.gt.s32 	%p96, %r250, 23;
	setp.lt.f64 	%p97, %fd185, %fd186;
	selp.f64 	%fd187, %fd186, %fd185, %p97;
	selp.f64 	%fd188, %fd185, %fd187, %p96;
	mov.b64 	%rd99, %fd188;
	mov.b64 	{%r292, %r297}, %rd99;
	mov.b32 	%r298, 16;
	// begin inline asm
	shfl.sync.down.b32 %r291, %r292, %r298, %r299, %r300;
	// end inline asm
	// begin inline asm
	shfl.sync.down.b32 %r296, %r297, %r298, %r299, %r300;
	// end inline asm
	mov.b64 	%rd100, {%r291, %r296};
	mov.b64 	%fd189, %rd100;
	setp.gt.s32 	%p98, %r250, 15;
	setp.lt.f64 	%p99, %fd188, %fd189;
	selp.f64 	%fd37, %fd189, %fd188, %p99;
	selp.f64 	%fd374, %fd188, %fd37, %p98;
	setp.ne.s32 	%p100, %r250, 0;
	@%p100 bra 	$L__BB5_49;
	shr.u32 	%r301, %r56, 2;
	and.b32  	%r302, %r301, 248;
	mov.u32 	%r303, _ZZN3cub18CUB_300001_SM_10006detail6reduce18DeviceReduceKernelINS2_10policy_hubIdjN4cuda3__47maximumIvEEE10Policy1000EPdjS8_dNS5_3std3__410__identityEEEvT0_PT3_T1_NS0_13GridEvenShareISI_EET2_T4_E12temp_storage;
	add.s32 	%r304, %r303, %r302;
	st.shared.f64 	[%r304+8], %fd37;
$L__BB5_49:
	bar.sync 	0;
	setp.ne.s32 	%p101, %r56, 0;
	@%p101 bra 	$L__BB5_71;
	ld.shared.f64 	%fd190, [_ZZN3cub18CUB_300001_SM_10006detail6reduce18DeviceReduceKernelINS2_10policy_hubIdjN4cuda3__47maximumIvEEE10Policy1000EPdjS8_dNS5_3std3__410__identityEEEvT0_PT3_T1_NS0_13GridEvenShareISI_EET2_T4_E12temp_storage+16];
	setp.lt.f64 	%p102, %fd374, %fd190;
	selp.f64 	%fd191, %fd190, %fd374, %p102;
	ld.shared.f64 	%fd192, [_ZZN3cub18CUB_300001_SM_10006detail6reduce18DeviceReduceKernelINS2_10policy_hubIdjN4cuda3__47maximumIvEEE10Policy1000EPdjS8_dNS5_3std3__410__identityEEEvT0_PT3_T1_NS0_13GridEvenShareISI_EET2_T4_E12temp_storage+24];
	setp.lt.f64 	%p103, %fd191, %fd192;
	selp.f64 	%fd193, %fd192, %fd191, %p103;
	ld.shared.f64 	%fd194, [_ZZN3cub18CUB_300001_SM_10006detail6reduce18DeviceReduceKernelINS2_10policy_hubIdjN4cuda3__47maximumIvEEE10Policy1000EPdjS8_dNS5_3std3__410__identityEEEvT0_PT3_T1_NS0_13GridEvenShareISI_EET2_T4_E12temp_storage+32];
	setp.lt.f64 	%p104, %fd193, %fd194;
	selp.f64 	%fd195, %fd194, %fd193, %p104;
	ld.shared.f64 	%fd196, [_ZZN3cub18CUB_300001_SM_10006detail6reduce18DeviceReduceKernelINS2_10policy_hubIdjN4cuda3__47maximumIvEEE10Policy1000EPdjS8_dNS5_3std3__410__identityEEEvT0_PT3_T1_NS0_13GridEvenShareISI_EET2_T4_E12temp_storage+40];
	setp.lt.f64 	%p105, %fd195, %fd196;
	selp.f64 	%fd197, %fd196, %fd195, %p105;
	ld.shared.f64 	%fd198, [_ZZN3cub18CUB_300001_SM_10006detail6reduce18DeviceReduceKernelINS2_10policy_hubIdjN4cuda3__47maximumIvEEE10Policy1000EPdjS8_dNS5_3std3__410__identityEEEvT0_PT3_T1_NS0_13GridEvenShareISI_EET2_T4_E12temp_storage+48];
	setp.lt.f64 	%p106, %fd197, %fd198;
	selp.f64 	%fd199, %fd198, %fd197, %p106;
	ld.shared.f64 	%fd200, [_ZZN3cub18CUB_300001_SM_10006detail6reduce18DeviceReduceKernelINS2_10policy_hubIdjN4cuda3__47maximumIvEEE10Policy1000EPdjS8_dNS5_3std3__410__identityEEEvT0_PT3_T1_NS0_13GridEvenShareISI_EET2_T4_E12temp_storage+56];
	setp.lt.f64 	%p107, %fd199, %fd200;
	selp.f64 	%fd201, %fd200, %fd199, %p107;
	ld.shared.f64 	%fd202, [_ZZN3cub18CUB_300001_SM_10006detail6reduce18DeviceReduceKernelINS2_10policy_hubIdjN4cuda3__47maximumIvEEE10Policy1000EPdjS8_dNS5_3std3__410__identityEEEvT0_PT3_T1_NS0_13GridEvenShareISI_EET2_T4_E12temp_storage+64];
	setp.lt.f64 	%p108, %fd201, %fd202;
	selp.f64 	%fd374, %fd202, %fd201, %p108;
	bra.uni 	$L__BB5_71;
$L__BB5_51:
	// begin inline asm
	mov.u32 %r187, %laneid;
	// end inline asm
	and.b32  	%r238, %r56, 992;
	add.s32 	%r239, %r238, 32;
	setp.gt.u32 	%p63, %r239, %r55;
	not.b32 	%r240, %r238;
	add.s32 	%r241, %r55, %r240;
	selp.b32 	%r236, %r241, 31, %p63;
	mov.b64 	%rd81, %fd367;
	mov.b64 	{%r189, %r194}, %rd81;
	mov.b32 	%r195, 1;
	mov.b32 	%r237, -1;
	// begin inline asm
	shfl.sync.down.b32 %r188, %r189, %r195, %r236, %r237;
	// end inline asm
	// begin inline asm
	shfl.sync.down.b32 %r193, %r194, %r195, %r236, %r237;
	// end inline asm
	mov.b64 	%rd82, {%r188, %r193};
	mov.b64 	%fd130, %rd82;
	setp.lt.s32 	%p64, %r187, %r236;
	setp.lt.f64 	%p65, %fd367, %fd130;
	selp.f64 	%fd131, %fd130, %fd367, %p65;
	selp.f64 	%fd132, %fd131, %fd367, %p64;
	mov.b64 	%rd83, %fd132;
	mov.b64 	{%r199, %r204}, %rd83;
	mov.b32 	%r205, 2;
	// begin inline asm
	shfl.sync.down.b32 %r198, %r199, %r205, %r236, %r237;
	// end inline asm
	// begin inline asm
	shfl.sync.down.b32 %r203, %r204, %r205, %r236, %r237;
	// end inline asm
	mov.b64 	%rd84, {%r198, %r203};
	mov.b64 	%fd133, %rd84;
	add.s32 	%r242, %r187, 2;
	setp.gt.s32 	%p66, %r242, %r236;
	setp.lt.f64 	%p67, %fd132, %fd133;
	selp.f64 	%fd134, %fd133, %fd132, %p67;
	selp.f64 	%fd135, %fd132, %fd134, %p66;
	mov.b64 	%rd85, %fd135;
	mov.b64 	{%r209, %r214}, %rd85;
	mov.b32 	%r215, 4;
	// begin inline asm
	shfl.sync.down.b32 %r208, %r209, %r215, %r236, %r237;
	// end inline asm
	// begin inline asm
	shfl.sync.down.b32 %r213, %r214, %r215, %r236, %r237;
	// end inline asm
	mov.b64 	%rd86, {%r208, %r213};
	mov.b64 	%fd136, %rd86;
	add.s32 	%r243, %r187, 4;
	setp.gt.s32 	%p68, %r243, %r236;
	setp.lt.f64 	%p69, %fd135, %fd136;
	selp.f64 	%fd137, %fd136, %fd135, %p69;
	selp.f64 	%fd138, %fd135, %fd137, %p68;
	mov.b64 	%rd87, %fd138;
	mov.b64 	{%r219, %r224}, %rd87;
	mov.b32 	%r225, 8;
	// begin inline asm
	shfl.sync.down.b32 %r218, %r219, %r225, %r236, %r237;
	// end inline asm
	// begin inline asm
	shfl.sync.down.b32 %r223, %r224, %r225, %r236, %r237;
	// end inline asm
	mov.b64 	%rd88, {%r218, %r223};
	mov.b64 	%fd139, %rd88;
	add.s32 	%r244, %r187, 8;
	setp.gt.s32 	%p70, %r244, %r236;
	setp.lt.f64 	%p71, %fd138, %fd139;
	selp.f64 	%fd140, %fd139, %fd138, %p71;
	selp.f64 	%fd141, %fd138, %fd140, %p70;
	mov.b64 	%rd89, %fd141;
	mov.b64 	{%r229, %r234}, %rd89;
	mov.b32 	%r235, 16;
	// begin inline asm
	shfl.sync.down.b32 %r228, %r229, %r235, %r236, %r237;
	// end inline asm
	// begin inline asm
	shfl.sync.down.b32 %r233, %r234, %r235, %r236, %r237;
	// end inline asm
	mov.b64 	%rd90, {%r228, %r233};
	mov.b64 	%fd142, %rd90;
	add.s32 	%r245, %r187, 16;
	setp.gt.s32 	%p72, %r245, %r236;
	setp.lt.f64 	%p73, %fd141, %fd142;
	selp.f64 	%fd143, %fd142, %fd141, %p73;
	selp.f64 	%fd374, %fd141, %fd143, %p72;
	setp.ne.s32 	%p74, %r187, 0;
	@%p74 bra 	$L__BB5_53;
	shr.u32 	%r246, %r56, 2;
	and.b32  	%r247, %r246, 248;
	mov.u32 	%r248, _ZZN3cub18CUB_300001_SM_10006detail6reduce18DeviceReduceKernelINS2_10policy_hubIdjN4cuda3__47maximumIvEEE10Policy1000EPdjS8_dNS5_3std3__410__identityEEEvT0_PT3_T1_NS0_13GridEvenShareISI_EET2_T4_E12temp_storage;
	add.s32 	%r249, %r248, %r247;
	st.shared.f64 	[%r249+8], %fd374;
$L__BB5_53:
	bar.sync 	0;
	setp.ne.s32 	%p75, %r56, 0;
	@%p75 bra 	$L__BB5_71;
	setp.gt.u32 	%p76, %r55, 32;
	ld.shared.f64 	%fd144, [_ZZN3cub18CUB_300001_SM_10006detail6reduce18DeviceReduceKernelINS2_10policy_hubIdjN4cuda3__47maximumIvEEE10Policy1000EPdjS8_dNS5_3std3__410__identityEEEvT0_PT3_T1_NS0_13GridEvenShareISI_EET2_T4_E12temp_storage+16];
	setp.lt.f64 	%p77, %fd374, %fd144;
	selp.f64 	%fd146, %fd144, %fd374, %p77;
	selp.f64 	%fd147, %fd146, %fd374, %p76;
	setp.gt.u32 	%p78, %r55, 64;
	ld.shared.f64 	%fd149, [_ZZN3cub18CUB_300001_SM_10006detail6reduce18DeviceReduceKernelINS2_10policy_hubIdjN4cuda3__47maximumIvEEE10Policy1000EPdjS8_dNS5_3std3__410__identityEEEvT0_PT3_T1_NS0_13GridEvenShareISI_EET2_T4_E12temp_storage+24];
	setp.lt.f64 	%p79, %fd147, %fd149;
	selp.f64 	%fd151, %fd149, %fd147, %p79;
	selp.f64 	%fd152, %fd151, %fd147, %p78;
	setp.gt.u32 	%p80, %r55, 96;
	ld.shared.f64 	%fd154, [_ZZN3cub18CUB_300001_SM_10006detail6reduce18DeviceReduceKernelINS2_10policy_hubIdjN4cuda3__47maximumIvEEE10Policy1000EPdjS8_dNS5_3std3__410__identityEEEvT0_PT3_T1_NS0_13GridEvenShareISI_EET2_T4_E12temp_storage+32];
	setp.lt.f64 	%p81, %fd152, %fd154;
	selp.f64 	%fd156, %fd154, %fd152, %p81;
	selp.f64 	%fd157, %fd156, %fd152, %p80;
	setp.gt.u32 	%p82, %r55, 128;
	ld.shared.f64 	%fd159, [_ZZN3cub18CUB_300001_SM_10006detail6reduce18DeviceReduceKernelINS2_10policy_hubIdjN4cuda3__47maximumIvEEE10Policy1000EPdjS8_dNS5_3std3__410__identityEEEvT0_PT3_T1_NS0_13GridEvenShareISI_EET2_T4_E12temp_storage+40];
	setp.lt.f64 	%p83, %fd157, %fd159;
	selp.f64 	%fd161, %fd159, %fd157, %p83;
	selp.f64 	%fd162, %fd161, %fd157, %p82;
	setp.gt.u32 	%p84, %r55, 160;
	ld.shared.f64 	%fd164, [_ZZN3cub18CUB_300001_SM_10006detail6reduce18DeviceReduceKernelINS2_10policy_hubIdjN4cuda3__47maximumIvEEE10Policy1000EPdjS8_dNS5_3std3__410__identityEEEvT0_PT3_T1_NS0_13GridEvenShareISI_EET2_T4_E12temp_storage+48];
	setp.lt.f64 	%p85, %fd162, %fd164;
	selp.f64 	%fd166, %fd164, %fd162, %p85;
	selp.f64 	%fd167, %fd166, %fd162, %p84;
	setp.gt.u32 	%p86, %r55, 192;
	ld.shared.f64 	%fd169, [_ZZN3cub18CUB_300001_SM_10006detail6reduce18DeviceReduceKernelINS2_10policy_hubIdjN4cuda3__47maximumIvEEE10Policy1000EPdjS8_dNS5_3std3__410__identityEEEvT0_PT3_T1_NS0_13GridEvenShareISI_EET2_T4_E12temp_storage+56];
	setp.lt.f64 	%p87, %fd167, %fd169;
	selp.f64 	%fd171, %fd169, %fd167, %p87;
	selp.f64 	%fd172, %fd171, %fd167, %p86;
	setp.gt.u32 	%p88, %r55, 224;
	ld.shared.f64 	%fd174, [_ZZN3cub18CUB_300001_SM_10006detail6reduce18DeviceReduceKernelINS2_10policy_hubIdjN4cuda3__47maximumIvEEE10Policy1000EPdjS8_dNS5_3std3__410__identityEEEvT0_PT3_T1_NS0_13GridEvenShareISI_EET2_T4_E12temp_storage+64];
	setp.lt.f64 	%p89, %fd172, %fd174;
	selp.f64 	%fd176, %fd174, %fd172, %p89;
	selp.f64 	%fd374, %fd176, %fd172, %p88;
	bra.uni 	$L__BB5_71;
$L__BB5_55:
	mov.u32 	%r75, %tid.x;
	add.s32 	%r104, %r75, %r5;
	mul.wide.u32 	%rd20, %r104, 8;
	add.s64 	%rd5, %rd1, %rd20;
	// begin inline asm
	ld.global.nc.u64 %rd4, [%rd5];
	// end inline asm
	mov.b64 	%fd56, %rd4;
	add.s64 	%rd7, %rd5, 2048;
	// begin inline asm
	ld.global.nc.u64 %rd6, [%rd7];
	// end inline asm
	mov.b64 	%fd57, %rd6;
	add.s64 	%rd9, %rd5, 4096;
	// begin inline asm
	ld.global.nc.u64 %rd8, [%rd9];
	// end inline asm
	mov.b64 	%fd58, %rd8;
	add.s64 	%rd11, %rd5, 6144;
	// begin inline asm
	ld.global.nc.u64 %rd10, [%rd11];
	// end inline asm
	mov.b64 	%fd59, %rd10;
	add.s64 	%rd13, %rd5, 8192;
	// begin inline asm
	ld.global.nc.u64 %rd12, [%rd13];
	// end inline asm
	mov.b64 	%fd60, %rd12;
	add.s64 	%rd15, %rd5, 10240;
	// begin inline asm
	ld.global.nc.u64 %rd14, [%rd15];
	// end inline asm
	mov.b64 	%fd61, %rd14;
	add.s64 	%rd17, %rd5, 12288;
	// begin inline asm
	ld.global.nc.u64 %rd16, [%rd17];
	// end inline asm
	mov.b64 	%fd62, %rd16;
	add.s64 	%rd19, %rd5, 14336;
	// begin inline asm
	ld.global.nc.u64 %rd18, [%rd19];
	// end inline asm
	mov.b64 	%fd63, %rd18;
	setp.lt.f64 	%p3, %fd56, %fd57;
	selp.f64 	%fd64, %fd57, %fd56, %p3;
	setp.lt.f64 	%p4, %fd64, %fd58;
	selp.f64 	%fd65, %fd58, %fd64, %p4;
	setp.lt.f64 	%p5, %fd65, %fd59;
	selp.f64 	%fd66, %fd59, %fd65, %p5;
	setp.lt.f64 	%p6, %fd66, %fd60;
	selp.f64 	%fd67, %fd60, %fd66, %p6;
	setp.lt.f64 	%p7, %fd67, %fd61;
	selp.f64 	%fd68, %fd61, %fd67, %p7;
	setp.lt.f64 	%p8, %fd68, %fd62;
	selp.f64 	%fd69, %fd62, %fd68, %p8;
	setp.lt.f64 	%p9, %fd69, %fd63;
	selp.f64 	%fd373, %fd63, %fd69, %p9;
	setp.lt.u32 	%p10, %r55, %r4;
	@%p10 bra 	$L__BB5_67;
	add.s32 	%r76, %r4, %r5;
	add.s32 	%r533, %r76, 256;
	add.s32 	%r532, %r76, %r75;
	mov.b32 	%r534, 0;
$L__BB5_57:
	add.s32 	%r5, %r5, %r4;
	add.s32 	%r106, %r1, -2048;
	setp.gt.u32 	%p11, %r5, %r106;
	@%p11 bra 	$L__BB5_59;
	add.s32 	%r107, %r75, %r5;
	mul.wide.u32 	%rd37, %r107, 8;
	add.s64 	%rd22, %rd1, %rd37;
	// begin inline asm
	ld.global.nc.u64 %rd21, [%rd22];
	// end inline asm
	mov.b64 	%fd70, %rd21;
	add.s64 	%rd24, %rd22, 2048;
	// begin inline asm
	ld.global.nc.u64 %rd23, [%rd24];
	// end inline asm
	mov.b64 	%fd71, %rd23;
	add.s64 	%rd26, %rd22, 4096;
	// begin inline asm
	ld.global.nc.u64 %rd25, [%rd26];
	// end inline asm
	mov.b64 	%fd72, %rd25;
	add.s64 	%rd28, %rd22, 6144;
	// begin inline asm
	ld.global.nc.u64 %rd27, [%rd28];
	// end inline asm
	mov.b64 	%fd73, %rd27;
	add.s64 	%rd30, %rd22, 8192;
	// begin inline asm
	ld.global.nc.u64 %rd29, [%rd30];
	// end inline asm
	mov.b64 	%fd74, %rd29;
	add.s64 	%rd32, %rd22, 10240;
	// begin inline asm
	ld.global.nc.u64 %rd31, [%rd32];
	// end inline asm
	mov.b64 	%fd75, %rd31;
	add.s64 	%rd34, %rd22, 12288;
	// begin inline asm
	ld.global.nc.u64 %rd33, [%rd34];
	// end inline asm
	mov.b64 	%fd76, %rd33;
	add.s64 	%rd36, %rd22, 14336;
	// begin inline asm
	ld.global.nc.u64 %rd35, [%rd36];
	// end inline asm
	mov.b64 	%fd77, %rd35;
	setp.lt.f64 	%p12, %fd373, %fd70;
	selp.f64 	%fd78, %fd70, %fd373, %p12;
	setp.lt.f64 	%p13, %fd78, %fd71;
	selp.f64 	%fd79, %fd71, %fd78, %p13;
	setp.lt.f64 	%p14, %fd79, %fd72;
	selp.f64 	%fd80, %fd72, %fd79, %p14;
	setp.lt.f64 	%p15, %fd80, %fd73;
	selp.f64 	%fd81, %fd73, %fd80, %p15;
	setp.lt.f64 	%p16, %fd81, %fd74;
	selp.f64 	%fd82, %fd74, %fd81, %p16;
	setp.lt.f64 	%p17, %fd82, %fd75;
	selp.f64 	%fd83, %fd75, %fd82, %p17;
	setp.lt.f64 	%p18, %fd83, %fd76;
	selp.f64 	%fd84, %fd76, %fd83, %p18;
	setp.lt.f64 	%p19, %fd84, %fd77;
	selp.f64 	%fd373, %fd77, %fd84, %p19;
	sub.s32 	%r108, %r1, %r5;
	setp.lt.u32 	%p20, %r108, %r4;
	add.s32 	%r534, %r534, 1;
	add.s32 	%r533, %r533, %r4;
	add.s32 	%r532, %r532, %r4;
	@%p20 bra 	$L__BB5_67;
	bra.uni 	$L__BB5_57;
$L__BB5_59:
	setp.le.u32 	%p21, %r1, %r5;
	@%p21 bra 	$L__BB5_67;
	sub.s32 	%r87, %r1, %r5;
	setp.ge.s32 	%p22, %r75, %r87;
	@%p22 bra 	$L__BB5_67;
	not.b32 	%r109, %r75;
	add.s32 	%r110, %r1, %r109;
	sub.s32 	%r111, %r110, %r76;
	mul.lo.s32 	%r112, %r2, %r534;
	shl.b32 	%r113, %r112, 11;
	sub.s32 	%r88, %r111, %r113;
	shr.u32 	%r114, %r110, 8;
	add.s32 	%r89, %r114, 1;
	and.b32  	%r115, %r110, 768;
	setp.eq.s32 	%p23, %r115, 768;
	mov.u32 	%r539, %r75;
	@%p23 bra 	$L__BB5_64;
	and.b32  	%r116, %r89, 3;
	neg.s32 	%r536, %r116;
	mov.u32 	%r539, %r75;
$L__BB5_63:
	.pragma "nounroll";
	mul.wide.u32 	%rd40, %r532, 8;
	add.s64 	%rd39, %rd1, %rd40;
	// begin inline asm
	ld.global.nc.u64 %rd38, [%rd39];
	// end inline asm
	mov.b64 	%fd86, %rd38;
	setp.lt.f64 	%p24, %fd373, %fd86;
	selp.f64 	%fd373, %fd86, %fd373, %p24;
	add.s32 	%r539, %r539, 256;
	add.s32 	%r532, %r532, 256;
	add.s32 	%r536, %r536, 1;
	setp.ne.s32 	%p25, %r536, 0;
	@%p25 bra 	$L__BB5_63;
$L__BB5_64:
	setp.lt.u32 	%p26, %r88, 768;
	@%p26 bra 	$L__BB5_67;
	add.s32 	%r541, %r539, 512;
	add.s32 	%r540, %r539, %r533;
$L__BB5_66:
	add.s32 	%r117, %r540, -256;
	mul.wide.u32 	%rd49, %r117, 8;
	add.s64 	%rd42, %rd1, %rd49;
	// begin inline asm
	ld.global.nc.u64 %rd41, [%rd42];
	// end inline asm
	mov.b64 	%fd87, %rd41;
	setp.lt.f64 	%p27, %fd373, %fd87;
	selp.f64 	%fd88, %fd87, %fd373, %p27;
	mul.wide.u32 	%rd50, %r540, 8;
	add.s64 	%rd44, %rd1, %rd50;
	// begin inline asm
	ld.global.nc.u64 %rd43, [%rd44];
	// end inline asm
	mov.b64 	%fd89, %rd43;
	setp.lt.f64 	%p28, %fd88, %fd89;
	selp.f64 	%fd90, %fd89, %fd88, %p28;
	add.s32 	%r118, %r540, 256;
	mul.wide.u32 	%rd51, %r118, 8;
	add.s64 	%rd46, %rd1, %rd51;
	// begin inline asm
	ld.global.nc.u64 %rd45, [%rd46];
	// end inline asm
	mov.b64 	%fd91, %rd45;
	setp.lt.f64 	%p29, %fd90, %fd91;
	selp.f64 	%fd92, %fd91, %fd90, %p29;
	add.s32 	%r119, %r540, 512;
	mul.wide.u32 	%rd52, %r119, 8;
	add.s64 	%rd48, %rd1, %rd52;
	// begin inline asm
	ld.global.nc.u64 %rd47, [%rd48];
	// end inline asm
	mov.b64 	%fd93, %rd47;
	setp.lt.f64 	%p30, %fd92, %fd93;
	selp.f64 	%fd373, %fd93, %fd92, %p30;
	add.s32 	%r102, %r541, 1024;
	add.s32 	%r120, %r541, 512;
	add.s32 	%r540, %r540, 1024;
	setp.lt.s32 	%p31, %r120, %r87;
	mov.u32 	%r541, %r102;
	@%p31 bra 	$L__BB5_66;
$L__BB5_67:
	// begin inline asm
	mov.u32 %r121, %laneid;
	// end inline asm
	mov.b64 	%rd53, %fd373;
	mov.b64 	{%r123, %r128}, %rd53;
	mov.b32 	%r129, 1;
	mov.b32 	%r170, 31;
	mov.b32 	%r171, -1;
	// begin inline asm
	shfl.sync.down.b32 %r122, %r123, %r129, %r170, %r171;
	// end inline asm
	// begin inline asm
	shfl.sync.down.b32 %r127, %r128, %r129, %r170, %r171;
	// end inline asm
	mov.b64 	%rd54, {%r122, %r127};
	mov.b64 	%fd94, %rd54;
	setp.gt.s32 	%p32, %r121, 30;
	setp.lt.f64 	%p33, %fd373, %fd94;
	selp.f64 	%fd95, %fd94, %fd373, %p33;
	selp.f64 	%fd96, %fd373, %fd95, %p32;
	mov.b64 	%rd55, %fd96;
	mov.b64 	{%r133, %r138}, %rd55;
	mov.b32 	%r139, 2;
	// begin inline asm
	shfl.sync.down.b32 %r132, %r133, %r139, %r170, %r171;
	// end inline asm
	// begin inline asm
	shfl.sync.down.b32 %r137, %r138, %r139, %r170, %r171;
	// end inline asm
	mov.b64 	%rd56, {%r132, %r137};
	mov.b64 	%fd97, %rd56;
	setp.gt.s32 	%p34, %r121, 29;
	setp.lt.f64 	%p35, %fd96, %fd97;
	selp.f64 	%fd98, %fd97, %fd96, %p35;
	selp.f64 	%fd99, %fd96, %fd98, %p34;
	mov.b64 	%rd57, %fd99;
	mov.b64 	{%r143, %r148}, %rd57;
	mov.b32 	%r149, 4;
	// begin inline asm
	shfl.sync.down.b32 %r142, %r143, %r149, %r170, %r171;
	// end inline asm
	// begin inline asm
	shfl.sync.down.b32 %r147, %r148, %r149, %r170, %r171;
	// end inline asm
	mov.b64 	%rd58, {%r142, %r147};
	mov.b64 	%fd100, %rd58;
	setp.gt.s32 	%p36, %r121, 27;
	setp.lt.f64 	%p37, %fd99, %fd100;
	selp.f64 	%fd101, %fd100, %fd99, %p37;
	selp.f64 	%fd102, %fd99, %fd101, %p36;
	mov.b64 	%rd59, %fd102;
	mov.b64 	{%r153, %r158}, %rd59;
	mov.b32 	%r159, 8;
	// begin inline asm
	shfl.sync.down.b32 %r152, %r153, %r159, %r170, %r171;
	// end inline asm
	// begin inline asm
	shfl.sync.down.b32 %r157, %r158, %r159, %r170, %r171;
	// end inline asm
	mov.b64 	%rd60, {%r152, %r157};
	mov.b64 	%fd103, %rd60;
	setp.gt.s32 	%p38, %r121, 23;
	setp.lt.f64 	%p39, %fd102, %fd103;
	selp.f64 	%fd104, %fd103, %fd102, %p39;
	selp.f64 	%fd105, %fd102, %fd104, %p38;
	mov.b64 	%rd61, %fd105;
	mov.b64 	{%r163, %r168}, %rd61;
	mov.b32 	%r169, 16;
	// begin inline asm
	shfl.sync.down.b32 %r162, %r163, %r169, %r170, %r171;
	// end inline asm
	// begin inline asm
	shfl.sync.down.b32 %r167, %r168, %r169, %r170, %r171;
	// end inline asm
	mov.b64 	%rd62, {%r162, %r167};
	mov.b64 	%fd106, %rd62;
	setp.gt.s32 	%p40, %r121, 15;
	setp.lt.f64 	%p41, %fd105, %fd106;
	selp.f64 	%fd52, %fd106, %fd105, %p41;
	selp.f64 	%fd374, %fd105, %fd52, %p40;
	setp.ne.s32 	%p42, %r121, 0;
	@%p42 bra 	$L__BB5_69;
	shr.u32 	%r172, %r75, 2;
	and.b32  	%r173, %r172, 248;
	mov.u32 	%r174, _ZZN3cub18CUB_300001_SM_10006detail6reduce18DeviceReduceKernelINS2_10policy_hubIdjN4cuda3__47maximumIvEEE10Policy1000EPdjS8_dNS5_3std3__410__identityEEEvT0_PT3_T1_NS0_13GridEvenShareISI_EET2_T4_E12temp_storage;
	add.s32 	%r175, %r174, %r173;
	st.shared.f64 	[%r175+8], %fd52;
$L__BB5_69:
	bar.sync 	0;
	setp.ne.s32 	%p43, %r75, 0;
	@%p43 bra 	$L__BB5_71;
	ld.shared.f64 	%fd107, [_ZZN3cub18CUB_300001_SM_10006detail6reduce18DeviceReduceKernelINS2_10policy_hubIdjN4cuda3__47maximumIvEEE10Policy1000EPdjS8_dNS5_3std3__410__identityEEEvT0_PT3_T1_NS0_13GridEvenShareISI_EET2_T4_E12temp_storage+16];
	setp.lt.f64 	%p44, %fd374, %fd107;
	selp.f64 	%fd108, %fd107, %fd374, %p44;
	ld.shared.f64 	%fd109, [_ZZN3cub18CUB_300001_SM_10006detail6reduce18DeviceReduceKernelINS2_10policy_hubIdjN4cuda3__47maximumIvEEE10Policy1000EPdjS8_dNS5_3std3__410__identityEEEvT0_PT3_T1_NS0_13GridEvenShareISI_EET2_T4_E12temp_storage+24];
	setp.lt.f64 	%p45, %fd108, %fd109;
	selp.f64 	%fd110, %fd109, %fd108, %p45;
	ld.shared.f64 	%fd111, [_ZZN3cub18CUB_300001_SM_10006detail6reduce18DeviceReduceKernelINS2_10policy_hubIdjN4cuda3__47maximumIvEEE10Policy1000EPdjS8_dNS5_3std3__410__identityEEEvT0_PT3_T1_NS0_13GridEvenShareISI_EET2_T4_E12temp_storage+32];
	setp.lt.f64 	%p46, %fd110, %fd111;
	selp.f64 	%fd112, %fd111, %fd110, %p46;
	ld.shared.f64 	%fd113, [_ZZN3cub18CUB_300001_SM_10006detail6reduce18DeviceReduceKernelINS2_10policy_hubIdjN4cuda3__47maximumIvEEE10Policy1000EPdjS8_dNS5_3std3__410__identityEEEvT0_PT3_T1_NS0_13GridEvenShareISI_EET2_T4_E12temp_storage+40];
	setp.lt.f64 	%p47, %fd112, %fd113;
	selp.f64 	%fd114, %fd113, %fd112, %p47;
	ld.shared.f64 	%fd115, [_ZZN3cub18CUB_300001_SM_10006detail6reduce18DeviceReduceKernelINS2_10policy_hubIdjN4cuda3__47maximumIvEEE10Policy1000EPdjS8_dNS5_3std3__410__identityEEEvT0_PT3_T1_NS0_13GridEvenShareISI_EET2_T4_E12temp_storage+48];
	setp.lt.f64 	%p48, %fd114, %fd115;
	selp.f64 	%fd116, %fd115, %fd114, %p48;
	ld.shared.f64 	%fd117, [_ZZN3cub18CUB_300001_SM_10006detail6reduce18DeviceReduceKernelINS2_10policy_hubIdjN4cuda3__47maximumIvEEE10Policy1000EPdjS8_dNS5_3std3__410__identityEEEvT0_PT3_T1_NS0_13GridEvenShareISI_EET2_T4_E12temp_storage+56];
	setp.lt.f64 	%p49, %fd116, %fd117;
	selp.f64 	%fd118, %fd117, %fd116, %p49;
	ld.shared.f64 	%fd119, [_ZZN3cub18CUB_300001_SM_10006detail6reduce18DeviceReduceKernelINS2_10policy_hubIdjN4cuda3__47maximumIvEEE10Policy1000EPdjS8_dNS5_3std3__410__identityEEEvT0_PT3_T1_NS0_13GridEvenShareISI_EET2_T4_E12temp_storage+64];
	setp.lt.f64 	%p50, %fd118, %fd119;
	selp.f64 	%fd374, %fd119, %fd118, %p50;
$L__BB5_71:
	mov.u32 	%r507, %tid.x;
	setp.ne.s32 	%p216, %r507, 0;
	@%p216 bra 	$L__BB5_73;
	ld.param.u64 	%rd196, [_ZN3cub18CUB_300001_SM_10006detail6reduce18DeviceReduceKernelINS2_10policy_hubIdjN4cuda3__47maximumIvEEE10Policy1000EPdjS8_dNS5_3std3__410__identityEEEvT0_PT3_T1_NS0_13GridEvenShareISI_EET2_T4__param_1];
	cvta.to.global.u64 	%rd193, %rd196;
	mul.wide.u32 	%rd194, %r3, 8;
	add.s64 	%rd195, %rd193, %rd194;
	st.global.f64 	[%rd195], %fd374;
$L__BB5_73:
	ret;

}
	// .globl	_ZN3cub18CUB_300001_SM_10006detail6reduce28DeviceReduceSingleTileKernelINS2_10policy_hubIdjN4cuda3__47maximumIvEEE10Policy1000EPdSB_iS8_ddNS5_3std3__410__identityEEEvT0_T1_T2_T3_T4_T6_
.visible .entry _ZN3cub18CUB_300001_SM_10006detail6reduce28DeviceReduceSingleTileKernelINS2_10policy_hubIdjN4cuda3__47maximumIvEEE10Policy1000EPdSB_iS8_ddNS5_3std3__410__identityEEEvT0_T1_T2_T3_T4_T6_(
	.param .u64 .ptr .align 1 _ZN3cub18CUB_300001_SM_10006detail6reduce28DeviceReduceSingleTileKernelINS2_10policy_hubIdjN4cuda3__47maximumIvEEE10Policy1000EPdSB_iS8_ddNS5_3std3__410__identityEEEvT0_T1_T2_T3_T4_T6__param_0,
	.param .u64 .ptr .align 1 _ZN3cub18CUB_300001_SM_10006detail6reduce28DeviceReduceSingleTileKernelINS2_10policy_hubIdjN4cuda3__47maximumIvEEE10Policy1000EPdSB_iS8_ddNS5_3std3__410__identityEEEvT0_T1_T2_T3_T4_T6__param_1,
	.param .u32 _ZN3cub18CUB_300001_SM_10006detail6reduce28DeviceReduceSingleTileKernelINS2_10policy_hubIdjN4cuda3__47maximumIvEEE10Policy1000EPdSB_iS8_ddNS5_3std3__410__identityEEEvT0_T1_T2_T3_T4_T6__param_2,
	.param .align 1 .b8 _ZN3cub18CUB_300001_SM_10006detail6reduce28DeviceReduceSingleTileKernelINS2_10policy_hubIdjN4cuda3__47maximumIvEEE10Policy1000EPdSB_iS8_ddNS5_3std3__410__identityEEEvT0_T1_T2_T3_T4_T6__param_3[1],
	.param .f64 _ZN3cub18CUB_300001_SM_10006detail6reduce28DeviceReduceSingleTileKernelINS2_10policy_hubIdjN4cuda3__47maximumIvEEE10Policy1000EPdSB_iS8_ddNS5_3std3__410__identityEEEvT0_T1_T2_T3_T4_T6__param_4,
	.param .align 1 .b8 _ZN3cub18CUB_300001_SM_10006detail6reduce28DeviceReduceSingleTileKernelINS2_10policy_hubIdjN4cuda3__47maximumIvEEE10Policy1000EPdSB_iS8_ddNS5_3std3__410__identityEEEvT0_T1_T2_T3_T4_T6__param_5[1]
)
.maxntid 256
.minnctapersm 1
{
	.reg .pred 	%p<220>;
	.reg .b32 	%r<472>;
	.reg .b64 	%rd<206>;
	.reg .b64 	%fd<381>;
	// demoted variable
	.shared .align 8 .b8 _ZZN3cub18CUB_300001_SM_10006detail6reduce28DeviceReduceSingleTileKernelINS2_10policy_hubIdjN4cuda3__47maximumIvEEE10Policy1000EPdSB_iS8_ddNS5_3std3__410__identityEEEvT0_T1_T2_T3_T4_T6_E12temp_storage[80];
	ld.param.u64 	%rd15, [_ZN3cub18CUB_300001_SM_10006detail6reduce28DeviceReduceSingleTileKernelINS2_10policy_hubIdjN4cuda3__47maximumIvEEE10Policy1000EPdSB_iS8_ddNS5_3std3__410__identityEEEvT0_T1_T2_T3_T4_T6__param_0];
	ld.param.u64 	%rd16, [_ZN3cub18CUB_300001_SM_10006detail6reduce28DeviceReduceSingleTileKernelINS2_10policy_hubIdjN4cuda3__47maximumIvEEE10Policy1000EPdSB_iS8_ddNS5_3std3__410__identityEEEvT0_T1_T2_T3_T4_T6__param_1];
	ld.param.u32 	%r68, [_ZN3cub18CUB_300001_SM_10006detail6reduce28DeviceReduceSingleTileKernelINS2_10policy_hubIdjN4cuda3__47maximumIvEEE10Policy1000EPdSB_iS8_ddNS5_3std3__410__identityEEEvT0_T1_T2_T3_T4_T6__param_2];
	ld.param.f64 	%fd58, [_ZN3cub18CUB_300001_SM_10006detail6reduce28DeviceReduceSingleTileKernelINS2_10policy_hubIdjN4cuda3__47maximumIvEEE10Policy1000EPdSB_iS8_ddNS5_3std3__410__identityEEEvT0_T1_T2_T3_T4_T6__param_4];
	cvta.to.global.u64 	%rd1, %rd16;
	setp.ne.s32 	%p1, %r68, 0;
	@%p1 bra 	$L__BB6_3;
	mov.u32 	%r445, %tid.x;
	setp.ne.s32 	%p219, %r445, 0;
	@%p219 bra 	$L__BB6_74;
	st.global.f64 	[%rd1], %fd58;
	bra.uni 	$L__BB6_74;
$L__BB6_3:
	and.b64  	%rd17, %rd15, 31;
	setp.ne.s64 	%p2, %rd17, 0;
	@%p2 bra 	$L__BB6_38;
	setp.gt.s32 	%p110, %r68, 2047;
	@%p110 bra 	$L__BB6_22;
	mov.u32 	%r1, %tid.x;
	setp.ge.s32 	%p159, %r1, %r68;
	mov.f64 	%fd359, 0d0000000000000000;
	mov.u32 	%r449, %r1;
	@%p159 bra 	$L__BB6_7;
	mul.wide.u32 	%rd169, %r1, 8;
	add.s64 	%rd168, %rd15, %rd169;
	// begin inline asm
	ld.global.nc.u64 %rd167, [%rd168];
	// end inline asm
	mov.b64 	%fd359, %rd167;
	add.s32 	%r449, %r1, 256;
$L__BB6_7:
	setp.ge.s32 	%p160, %r449, %r68;
	@%p160 bra 	$L__BB6_13;
	not.b32 	%r321, %r449;
	add.s32 	%r4, %r68, %r321;
	and.b32  	%r322, %r4, 768;
	setp.eq.s32 	%p161, %r322, 768;
	@%p161 bra 	$L__BB6_11;
	mul.wide.u32 	%rd170, %r449, 8;
	add.s64 	%rd202, %rd15, %rd170;
	shr.u32 	%r323, %r4, 8;
	add.s32 	%r324, %r323, 1;
	and.b32  	%r325, %r324, 3;
	neg.s32 	%r447, %r325;
$L__BB6_10:
	.pragma "nounroll";
	// begin inline asm
	ld.global.nc.u64 %rd171, [%rd202];
	// end inline asm
	mov.b64 	%fd272, %rd171;
	setp.lt.f64 	%p162, %fd359, %fd272;
	selp.f64 	%fd359, %fd272, %fd359, %p162;
	add.s32 	%r449, %r449, 256;
	add.s64 	%rd202, %rd202, 2048;
	add.s32 	%r447, %r447, 1;
	setp.ne.s32 	%p163, %r447, 0;
	@%p163 bra 	$L__BB6_10;
$L__BB6_11:
	setp.lt.u32 	%p164, %r4, 768;
	@%p164 bra 	$L__BB6_13;
$L__BB6_12:
	mul.wide.s32 	%rd181, %r449, 8;
	add.s64 	%rd174, %rd15, %rd181;
	// begin inline asm
	ld.global.nc.u64 %rd173, [%rd174];
	// end inline asm
	mov.b64 	%fd273, %rd173;
	setp.lt.f64 	%p165, %fd359, %fd273;
	selp.f64 	%fd274, %fd273, %fd359, %p165;
	add.s64 	%rd176, %rd174, 2048;
	// begin inline asm
	ld.global.nc.u64 %rd175, [%rd176];
	// end inline asm
	mov.b64 	%fd275, %rd175;
	setp.lt.f64 	%p166, %fd274, %fd275;
	selp.f64 	%fd276, %fd275, %fd274, %p166;
	add.s64 	%rd178, %rd174, 4096;
	// begin inline asm
	ld.global.nc.u64 %rd177, [%rd178];
	// end inline asm
	mov.b64 	%fd277, %rd177;
	setp.lt.f64 	%p167, %fd276, %fd277;
	selp.f64 	%fd278, %fd277, %fd276, %p167;
	add.s64 	%rd180, %rd174, 6144;
	// begin inline asm
	ld.global.nc.u64 %rd179, [%rd180];
	// end inline asm
	mov.b64 	%fd279, %rd179;
	setp.lt.f64 	%p168, %fd278, %fd279;
	selp.f64 	%fd359, %fd279, %fd278, %p168;
	add.s32 	%r449, %r449, 1024;
	setp.lt.s32 	%p169, %r449, %r68;
	@%p169 bra 	$L__BB6_12;
$L__BB6_13:
	setp.lt.s32 	%p170, %r68, 256;
	@%p170 bra 	$L__BB6_18;
	// begin inline asm
	mov.u32 %r389, %laneid;
	// end inline asm
	mov.b64 	%rd192, %fd359;
	mov.b64 	{%r391, %r396}, %rd192;
	mov.b32 	%r397, 1;
	mov.b32 	%r438, 31;
	mov.b32 	%r439, -1;
	// begin inline asm
	shfl.sync.down.b32 %r390, %r391, %r397, %r438, %r439;
	// end inline asm
	// begin inline asm
	shfl.sync.down.b32 %r395, %r396, %r397, %r438, %r439;
	// end inline asm
	mov.b64 	%rd193, {%r390, %r395};
	mov.b64 	%fd327, %rd193;
	setp.gt.s32 	%p198, %r389, 30;
	setp.lt.f64 	%p199, %fd359, %fd327;
	selp.f64 	%fd328, %fd327, %fd359, %p199;
	selp.f64 	%fd329, %fd359, %fd328, %p198;
	mov.b64 	%rd194, %fd329;
	mov.b64 	{%r401, %r406}, %rd194;
	mov.b32 	%r407, 2;
	// begin inline asm
	shfl.sync.down.b32 %r400, %r401, %r407, %r438, %r439;
	// end inline asm
	// begin inline asm
	shfl.sync.down.b32 %r405, %r406, %r407, %r438, %r439;
	// end inline asm
	mov.b64 	%rd195, {%r400, %r405};
	mov.b64 	%fd330, %rd195;
	setp.gt.s32 	%p200, %r389, 29;
	setp.lt.f64 	%p201, %fd329, %fd330;
	selp.f64 	%fd331, %fd330, %fd329, %p201;
	selp.f64 	%fd332, %fd329, %fd331, %p200;
	mov.b64 	%rd196, %fd332;
	mov.b64 	{%r411, %r416}, %rd196;
	mov.b32 	%r417, 4;
	// begin inline asm
	shfl.sync.down.b32 %r410, %r411, %r417, %r438, %r439;
	// end inline asm
	// begin inline asm
	shfl.sync.down.b32 %r415, %r416, %r417, %r438, %r439;
	// end inline asm
	mov.b64 	%rd197, {%r410, %r415};
	mov.b64 	%fd333, %rd197;
	setp.gt.s32 	%p202, %r389, 27;
	setp.lt.f64 	%p203, %fd332, %fd333;
	selp.f64 	%fd334, %fd333, %fd332, %p203;
	selp.f64 	%fd335, %fd332, %fd334, %p202;
	mov.b64 	%rd198, %fd335;
	mov.b64 	{%r421, %r426}, %rd198;
	mov.b32 	%r427, 8;
	// begin inline asm
	shfl.sync.down.b32 %r420, %r421, %r427, %r438, %r439;
	// end inline asm
	// begin inline asm
	shfl.sync.down.b32 %r425, %r426, %r427, %r438, %r439;
	// end inline asm
	mov.b64 	%rd199, {%r420, %r425};
	mov.b64 	%fd336, %rd199;
	setp.gt.s32 	%p204, %r389, 23;
	setp.lt.f64 	%p205, %fd335, %fd336;
	selp.f64 	%fd337, %fd336, %fd335, %p205;
	selp.f64 	%fd338, %fd335, %fd337, %p204;
	mov.b64 	%rd200, %fd338;
	mov.b64 	{%r431, %r436}, %rd200;
	mov.b32 	%r437, 16;
	// begin inline asm
	shfl.sync.down.b32 %r430, %r431, %r437, %r438, %r439;
	// end inline asm
	// begin inline asm
	shfl.sync.down.b32 %r435, %r436, %r437, %r438, %r439;
	// end inline asm
	mov.b64 	%rd201, {%r430, %r435};
	mov.b64 	%fd339, %rd201;
	setp.gt.s32 	%p206, %r389, 15;
	setp.lt.f64 	%p207, %fd338, %fd339;
	selp.f64 	%fd10, %fd339, %fd338, %p207;
	selp.f64 	%fd380, %fd338, %fd10, %p206;
	setp.ne.s32 	%p208, %r389, 0;
	@%p208 bra 	$L__BB6_16;
	shr.u32 	%r440, %r1, 2;
	and.b32  	%r441, %r440, 248;
	mov.u32 	%r442, _ZZN3cub18CUB_300001_SM_10006detail6reduce28DeviceReduceSingleTileKernelINS2_10policy_hubIdjN4cuda3__47maximumIvEEE10Policy1000EPdSB_iS8_ddNS5_3std3__410__identityEEEvT0_T1_T2_T3_T4_T6_E12temp_storage;
	add.s32 	%r443, %r442, %r441;
	st.shared.f64 	[%r443+8], %fd10;
$L__BB6_16:
	bar.sync 	0;
	setp.ne.s32 	%p209, %r1, 0;
	@%p209 bra 	$L__BB6_72;
	ld.shared.f64 	%fd340, [_ZZN3cub18CUB_300001_SM_10006detail6reduce28DeviceReduceSingleTileKernelINS2_10policy_hubIdjN4cuda3__47maximumIvEEE10Policy1000EPdSB_iS8_ddNS5_3std3__410__identityEEEvT0_T1_T2_T3_T4_T6_E12temp_storage+16];
	setp.lt.f64 	%p210, %fd380, %fd340;
	selp.f64 	%fd341, %fd340, %fd380, %p210;
	ld.shared.f64 	%fd342, [_ZZN3cub18CUB_300001_SM_10006detail6reduce28DeviceReduceSingleTileKernelINS2_10policy_hubIdjN4cuda3__47maximumIvEEE10Policy1000EPdSB_iS8_ddNS5_3std3__410__identityEEEvT0_T1_T2_T3_T4_T6_E12temp_storage+24];
	setp.lt.f64 	%p211, %fd341, %fd342;
	selp.f64 	%fd343, %fd342, %fd341, %p211;
	ld.shared.f64 	%fd344, [_ZZN3cub18CUB_300001_SM_10006detail6reduce28DeviceReduceSingleTileKernelINS2_10policy_hubIdjN4cuda3__47maximumIvEEE10Policy1000EPdSB_iS8_ddNS5_3std3__410__identityEEEvT0_T1_T2_T3_T4_T6_E12temp_storage+32];
	setp.lt.f64 	%p212, %fd343, %fd344;
	selp.f64 	%fd345, %fd344, %fd343, %p212;
	ld.shared.f64 	%fd346, [_ZZN3cub18CUB_300001_SM_10006detail6reduce28DeviceReduceSingleTileKernelINS2_10policy_hubIdjN4cuda3__47maximumIvEEE10Policy1000EPdSB_iS8_ddNS5_3std3__410__identityEEEvT0_T1_T2_T3_T4_T6_E12temp_storage+40];
	setp.lt.f64 	%p213, %fd345, %fd346;
	selp.f64 	%fd347, %fd346, %fd345, %p213;
	ld.shared.f64 	%fd348, [_ZZN3cub18CUB_300001_SM_10006detail6reduce28DeviceReduceSingleTileKernelINS2_10policy_hubIdjN4cuda3__47maximumIvEEE10Policy1000EPdSB_iS8_ddNS5_3std3__410__identityEEEvT0_T1_T2_T3_T4_T6_E12temp_storage+48];
	setp.lt.f64 	%p214, %fd347, %fd348;
	selp.f64 	%fd349, %fd348, %fd347, %p214;
	ld.shared.f64 	%fd350, [_ZZN3cub18CUB_300001_SM_10006detail6reduce28DeviceReduceSingleTileKernelINS2_10policy_hubIdjN4cuda3__47maximumIvEEE10Policy1000EPdSB_iS8_ddNS5_3std3__410__identityEEEvT0_T1_T2_T3_T4_T6_E12temp_storage+56];
	setp.lt.f64 	%p215, %fd349, %fd350;
	selp.f64 	%fd351, %fd350, %fd349, %p215;
	ld.shared.f64 	%fd352, [_ZZN3cub18CUB_300001_SM_10006detail6reduce28DeviceReduceSingleTileKernelINS2_10policy_hubIdjN4cuda3__47maximumIvEEE10Policy1000EPdSB_iS8_ddNS5_3std3__410__identityEEEvT0_T1_T2_T3_T4_T6_E12temp_storage+64];
	setp.lt.f64 	%p216, %fd351, %fd352;
	selp.f64 	%fd380, %fd352, %fd351, %p216;
	bra.uni 	$L__BB6_72;
$L__BB6_18:
	// begin inline asm
	mov.u32 %r326, %laneid;
	// end inline asm
	and.b32  	%r377, %r1, 992;
	add.s32 	%r378, %r377, 32;
	setp.gt.s32 	%p171, %r378, %r68;
	not.b32 	%r379, %r377;
	add.s32 	%r380, %r68, %r379;
	selp.b32 	%r375, %r380, 31, %p171;
	mov.b64 	%rd182, %fd359;
	mov.b64 	{%r328, %r333}, %rd182;
	mov.b32 	%r334, 1;
	mov.b32 	%r376, -1;
	// begin inline asm
	shfl.sync.down.b32 %r327, %r328, %r334, %r375, %r376;
	// end inline asm
	// begin inline asm
	shfl.sync.down.b32 %r332, %r333, %r334, %r375, %r376;
	// end inline asm
	mov.b64 	%rd183, {%r327, %r332};
	mov.b64 	%fd280, %rd183;
	setp.lt.s32 	%p172, %r326, %r375;
	setp.lt.f64 	%p173, %fd359, %fd280;
	selp.f64 	%fd281, %fd280, %fd359, %p173;
	selp.f64 	%fd282, %fd281, %fd359, %p172;
	mov.b64 	%rd184, %fd282;
	mov.b64 	{%r338, %r343}, %rd184;
	mov.b32 	%r344, 2;
	// begin inline asm
	shfl.sync.down.b32 %r337, %r338, %r344, %r375, %r376;
	// end inline asm
	// begin inline asm
	shfl.sync.down.b32 %r342, %r343, %r344, %r375, %r376;
	// end inline asm
	mov.b64 	%rd185, {%r337, %r342};
	mov.b64 	%fd283, %rd185;
	add.s32 	%r381, %r326, 2;
	setp.gt.s32 	%p174, %r381, %r375;
	setp.lt.f64 	%p175, %fd282, %fd283;
	selp.f64 	%fd284, %fd283, %fd282, %p175;
	selp.f64 	%fd285, %fd282, %fd284, %p174;
	mov.b64 	%rd186, %fd285;
	mov.b64 	{%r348, %r353}, %rd186;
	mov.b32 	%r354, 4;
	// begin inline asm
	shfl.sync.down.b32 %r347, %r348, %r354, %r375, %r376;
	// end inline asm
	// begin inline asm
	shfl.sync.down.b32 %r352, %r353, %r354, %r375, %r376;
	// end inline asm
	mov.b64 	%rd187, {%r347, %r352};
	mov.b64 	%fd286, %rd187;
	add.s32 	%r382, %r326, 4;
	setp.gt.s32 	%p176, %r382, %r375;
	setp.lt.f64 	%p177, %fd285, %fd286;
	selp.f64 	%fd287, %fd286, %fd285, %p177;
	selp.f64 	%fd288, %fd285, %fd287, %p176;
	mov.b64 	%rd188, %fd288;
	mov.b64 	{%r358, %r363}, %rd188;
	mov.b32 	%r364, 8;
	// begin inline asm
	shfl.sync.down.b32 %r357, %r358, %r364, %r375, %r376;
	// end inline asm
	// begin inline asm
	shfl.sync.down.b32 %r362, %r363, %r364, %r375, %r376;
	// end inline asm
	mov.b64 	%rd189, {%r357, %r362};
	mov.b64 	%fd289, %rd189;
	add.s32 	%r383, %r326, 8;
	setp.gt.s32 	%p178, %r383, %r375;
	setp.lt.f64 	%p179, %fd288, %fd289;
	selp.f64 	%fd290, %fd289, %fd288, %p179;
	selp.f64 	%fd291, %fd288, %fd290, %p178;
	mov.b64 	%rd190, %fd291;
	mov.b64 	{%r368, %r373}, %rd190;
	mov.b32 	%r374, 16;
	// begin inline asm
	shfl.sync.down.b32 %r367, %r368, %r374, %r375, %r376;
	// end inline asm
	// begin inline asm
	shfl.sync.down.b32 %r372, %r373, %r374, %r375, %r376;
	// end inline asm
	mov.b64 	%rd191, {%r367, %r372};
	mov.b64 	%fd292, %rd191;
	add.s32 	%r384, %r326, 16;
	setp.gt.s32 	%p180, %r384, %r375;
	setp.lt.f64 	%p181, %fd291, %fd292;
	selp.f64 	%fd293, %fd292, %fd291, %p181;
	selp.f64 	%fd380, %fd291, %fd293, %p180;
	setp.ne.s32 	%p182, %r326, 0;
	@%p182 bra 	$L__BB6_20;
	shr.u32 	%r385, %r1, 2;
	and.b32  	%r386, %r385, 248;
	mov.u32 	%r387, _ZZN3cub18CUB_300001_SM_10006detail6reduce28DeviceReduceSingleTileKernelINS2_10policy_hubIdjN4cuda3__47maximumIvEEE10Policy1000EPdSB_iS8_ddNS5_3std3__410__identityEEEvT0_T1_T2_T3_T4_T6_E12temp_storage;
	add.s32 	%r388, %r387, %r386;
	st.shared.f64 	[%r388+8], %fd380;
$L__BB6_20:
	bar.sync 	0;
	setp.ne.s32 	%p183, %r1, 0;
	@%p183 bra 	$L__BB6_72;
	setp.gt.s32 	%p184, %r68, 32;
	ld.shared.f64 	%fd294, [_ZZN3cub18CUB_300001_SM_10006detail6reduce28DeviceReduceSingleTileKernelINS2_10policy_hubIdjN4cuda3__47maximumIvEEE10Policy1000EPdSB_iS8_ddNS5_3std3__410__identityEEEvT0_T1_T2_T3_T4_T6_E12temp_storage+16];
	setp.lt.f64 	%p185, %fd380, %fd294;
	selp.f64 	%fd296, %fd294, %fd380, %p185;
	selp.f64 	%fd297, %fd296, %fd380, %p184;
	setp.gt.s32 	%p186, %r68, 64;
	ld.shared.f64 	%fd299, [_ZZN3cub18CUB_300001_SM_10006detail6reduce28DeviceReduceSingleTileKernelINS2_10policy_hubIdjN4cuda3__47maximumIvEEE10Policy1000EPdSB_iS8_ddNS5_3std3__410__identityEEEvT0_T1_T2_T3_T4_T6_E12temp_storage+24];
	setp.lt.f64 	%p187, %fd297, %fd299;
	selp.f64 	%fd301, %fd299, %fd297, %p187;
	selp.f64 	%fd302, %fd301, %fd297, %p186;
	setp.gt.s32 	%p188, %r68, 96;
	ld.shared.f64 	%fd304, [_ZZN3cub18CUB_300001_SM_10006detail6reduce28DeviceReduceSingleTileKernelINS2_10policy_hubIdjN4cuda3__47maximumIvEEE10Policy1000EPdSB_iS8_ddNS5_3std3__410__identityEEEvT0_T1_T2_T3_T4_T6_E12temp_storage+32];
	setp.lt.f64 	%p189, %fd302, %fd304;
	selp.f64 	%fd306, %fd304, %fd302, %p189;
	selp.f64 	%fd307, %fd306, %fd302, %p188;
	setp.gt.s32 	%p190, %r68, 128;
	ld.shared.f64 	%fd309, [_ZZN3cub18CUB_300001_SM_10006detail6reduce28DeviceReduceSingleTileKernelINS2_10policy_hubIdjN4cuda3__47maximumIvEEE10Policy1000EPdSB_iS8_ddNS5_3std3__410__identityEEEvT0_T1_T2_T3_T4_T6_E12temp_storage+40];
	setp.lt.f64 	%p191, %fd307, %fd309;
	selp.f64 	%fd311, %fd309, %fd307, %p191;
	selp.f64 	%fd312, %fd311, %fd307, %p190;
	setp.gt.s32 	%p192, %r68, 160;
	ld.shared.f64 	%fd314, [_ZZN3cub18CUB_300001_SM_10006detail6reduce28DeviceReduceSingleTileKernelINS2_10policy_hubIdjN4cuda3__47maximumIvEEE10Policy1000EPdSB_iS8_ddNS5_3std3__410__identityEEEvT0_T1_T2_T3_T4_T6_E12temp_storage+48];
	setp.lt.f64 	%p193, %fd312, %fd314;
	selp.f64 	%fd316, %fd314, %fd312, %p193;
	selp.f64 	%fd317, %fd316, %fd312, %p192;
	setp.gt.s32 	%p194, %r68, 192;
	ld.shared.f64 	%fd319, [_ZZN3cub18CUB_300001_SM_10006detail6reduce28DeviceReduceSingleTileKernelINS2_10policy_hubIdjN4cuda3__47maximumIvEEE10Policy1000EPdSB_iS8_ddNS5_3std3__410__identityEEEvT0_T1_T2_T3_T4_T6_E12temp_storage+56];
	setp.lt.f64 	%p195, %fd317, %fd319;
	selp.f64 	%fd321, %fd319, %fd317, %p195;
	selp.f64 	%fd322, %fd321, %fd317, %p194;
	setp.gt.s32 	%p196, %r68, 224;
	ld.shared.f64 	%fd324, [_ZZN3cub18CUB_300001_SM_10006detail6reduce28DeviceReduceSingleTileKernelINS2_10policy_hubIdjN4cuda3__47maximumIvEEE10Policy1000EPdSB_iS8_ddNS5_3std3__410__identityEEEvT0_T1_T2_T3_T4_T6_E12temp_storage+64];
	setp.lt.f64 	%p197, %fd322, %fd324;
	selp.f64 	%fd326, %fd324, %fd322, %p197;
	selp.f64 	%fd380, %fd326, %fd322, %p196;
	bra.uni 	$L__BB6_72;
$L__BB6_22:
	mov.u32 	%r13, %tid.x;
	shl.b32 	%r14, %r13, 2;
	mul.wide.u32 	%rd126, %r14, 8;
	add.s64 	%rd116, %rd15, %rd126;
	// begin inline asm
	ld.global.nc.v2.u64 {%rd114, %rd115}, [%rd116];
	// end inline asm
	add.s64 	%rd119, %rd116, 16;
	// begin inline asm
	ld.global.nc.v2.u64 {%rd117, %rd118}, [%rd119];
	// end inline asm
	mov.b64 	%fd206, %rd114;
	mov.b64 	%fd207, %rd115;
	mov.b64 	%fd208, %rd117;
	mov.b64 	%fd209, %rd118;
	add.s64 	%rd122, %rd116, 8192;
	// begin inline asm
	ld.global.nc.v2.u64 {%rd120, %rd121}, [%rd122];
	// end inline asm
	add.s64 	%rd125, %rd116, 8208;
	// begin inline asm
	ld.global.nc.v2.u64 {%rd123, %rd124}, [%rd125];
	// end inline asm
	mov.b64 	%fd210, %rd120;
	mov.b64 	%fd211, %rd121;
	mov.b64 	%fd212, %rd123;
	mov.b64 	%fd213, %rd124;
	setp.lt.f64 	%p111, %fd206, %fd207;
	selp.f64 	%fd214, %fd207, %fd206, %p111;
	setp.lt.f64 	%p112, %fd214, %fd208;
	selp.f64 	%fd215, %fd208, %fd214, %p112;
	setp.lt.f64 	%p113, %fd215, %fd209;
	selp.f64 	%fd216, %fd209, %fd215, %p113;
	setp.lt.f64 	%p114, %fd216, %fd210;
	selp.f64 	%fd217, %fd210, %fd216, %p114;
	setp.lt.f64 	%p115, %fd217, %fd211;
	selp.f64 	%fd218, %fd211, %fd217, %p115;
	setp.lt.f64 	%p116, %fd218, %fd212;
	selp.f64 	%fd219, %fd212, %fd218, %p116;
	setp.lt.f64 	%p117, %fd219, %fd213;
	selp.f64 	%fd366, %fd213, %fd219, %p117;
	setp.lt.u32 	%p118, %r68, 4096;
	mov.b32 	%r452, 2048;
	@%p118 bra 	$L__BB6_26;
	add.s32 	%r15, %r68, -2048;
	mov.b32 	%r452, 2048;
$L__BB6_24:
	add.s32 	%r258, %r452, %r14;
	mul.wide.u32 	%rd139, %r258, 8;
	add.s64 	%rd129, %rd15, %rd139;
	// begin inline asm
	ld.global.nc.v2.u64 {%rd127, %rd128}, [%rd129];
	// end inline asm
	add.s64 	%rd132, %rd129, 16;
	// begin inline asm
	ld.global.nc.v2.u64 {%rd130, %rd131}, [%rd132];
	// end inline asm
	mov.b64 	%fd220, %rd127;
	mov.b64 	%fd221, %rd128;
	mov.b64 	%fd222, %rd130;
	mov.b64 	%fd223, %rd131;
	add.s64 	%rd135, %rd129, 8192;
	// begin inline asm
	ld.global.nc.v2.u64 {%rd133, %rd134}, [%rd135];
	// end inline asm
	add.s64 	%rd138, %rd129, 8208;
	// begin inline asm
	ld.global.nc.v2.u64 {%rd136, %rd137}, [%rd138];
	// end inline asm
	mov.b64 	%fd224, %rd133;
	mov.b64 	%fd225, %rd134;
	mov.b64 	%fd226, %rd136;
	mov.b64 	%fd227, %rd137;
	setp.lt.f64 	%p119, %fd366, %fd220;
	selp.f64 	%fd228, %fd220, %fd366, %p119;
	setp.lt.f64 	%p120, %fd228, %fd221;
	selp.f64 	%fd229, %fd221, %fd228, %p120;
	setp.lt.f64 	%p121, %fd229, %fd222;
	selp.f64 	%fd230, %fd222, %fd229, %p121;
	setp.lt.f64 	%p122, %fd230, %fd223;
	selp.f64 	%fd231, %fd223, %fd230, %p122;
	setp.lt.f64 	%p123, %fd231, %fd224;
	selp.f64 	%fd232, %fd224, %fd231, %p123;
	setp.lt.f64 	%p124, %fd232, %fd225;
	selp.f64 	%fd233, %fd225, %fd232, %p124;
	setp.lt.f64 	%p125, %fd233, %fd226;
	selp.f64 	%fd234, %fd226, %fd233, %p125;
	setp.lt.f64 	%p126, %fd234, %fd227;
	selp.f64 	%fd366, %fd227, %fd234, %p126;
	sub.s32 	%r259, %r68, %r452;
	setp.lt.s32 	%p127, %r259, 2048;
	@%p127 bra 	$L__BB6_34;
	add.s32 	%r452, %r452, 2048;
	setp.le.s32 	%p128, %r452, %r15;
	@%p128 bra 	$L__BB6_24;
$L__BB6_26:
	setp.le.s32 	%p129, %r68, %r452;
	@%p129 bra 	$L__BB6_34;
	sub.s32 	%r19, %r68, %r452;
	setp.ge.s32 	%p130, %r13, %r19;
	@%p130 bra 	$L__BB6_34;
	not.b32 	%r260, %r13;
	add.s32 	%r261, %r68, %r260;
	sub.s32 	%r20, %r261, %r452;
	and.b32  	%r262, %r20, 768;
	setp.eq.s32 	%p131, %r262, 768;
	mov.u32 	%r456, %r13;
	@%p131 bra 	$L__BB6_31;
	add.s32 	%r454, %r13, %r452;
	shr.u32 	%r263, %r20, 8;
	add.s32 	%r264, %r263, 1;
	and.b32  	%r265, %r264, 3;
	neg.s32 	%r453, %r265;
	mov.u32 	%r456, %r13;
$L__BB6_30:
	.pragma "nounroll";
	mul.wide.u32 	%rd142, %r454, 8;
	add.s64 	%rd141, %rd15, %rd142;
	// begin inline asm
	ld.global.nc.u64 %rd140, [%rd141];
	// end inline asm
	mov.b64 	%fd236, %rd140;
	setp.lt.f64 	%p132, %fd366, %fd236;
	selp.f64 	%fd366, %fd236, %fd366, %p132;
	add.s32 	%r456, %r456, 256;
	add.s32 	%r454, %r454, 256;
	add.s32 	%r453, %r453, 1;
	setp.ne.s32 	%p133, %r453, 0;
	@%p133 bra 	$L__BB6_30;
$L__BB6_31:
	setp.lt.u32 	%p134, %r20, 768;
	@%p134 bra 	$L__BB6_34;
	cvt.u64.u32 	%rd143, %r456;
	cvt.u64.u32 	%rd144, %r452;
	add.s64 	%rd145, %rd143, %rd144;
	shl.b64 	%rd146, %rd145, 3;
	add.s64 	%rd147, %rd146, %rd15;
	add.s64 	%rd203, %rd147, 4096;
	add.s32 	%r457, %r456, %r452;
$L__BB6_33:
	mul.wide.u32 	%rd156, %r457, 8;
	add.s64 	%rd149, %rd15, %rd156;
	// begin inline asm
	ld.global.nc.u64 %rd148, [%rd149];
	// end inline asm
	mov.b64 	%fd237, %rd148;
	setp.lt.f64 	%p135, %fd366, %fd237;
	selp.f64 	%fd238, %fd237, %fd366, %p135;
	add.s64 	%rd151, %rd203, -2048;
	// begin inline asm
	ld.global.nc.u64 %rd150, [%rd151];
	// end inline asm
	mov.b64 	%fd239, %rd150;
	setp.lt.f64 	%p136, %fd238, %fd239;
	selp.f64 	%fd240, %fd239, %fd238, %p136;
	// begin inline asm
	ld.global.nc.u64 %rd152, [%rd203];
	// end inline asm
	mov.b64 	%fd241, %rd152;
	setp.lt.f64 	%p137, %fd240, %fd241;
	selp.f64 	%fd242, %fd241, %fd240, %p137;
	add.s64 	%rd155, %rd203, 2048;
	// begin inline asm
	ld.global.nc.u64 %rd154, [%rd155];
	// end inline asm
	mov.b64 	%fd243, %rd154;
	setp.lt.f64 	%p138, %fd242, %fd243;
	selp.f64 	%fd366, %fd243, %fd242, %p138;
	add.s32 	%r456, %r456, 1024;
	add.s64 	%rd203, %rd203, 8192;
	add.s32 	%r457, %r457, 1024;
	setp.lt.s32 	%p139, %r456, %r19;
	@%p139 bra 	$L__BB6_33;
$L__BB6_34:
	// begin inline asm
	mov.u32 %r266, %laneid;
	// end inline asm
	mov.b64 	%rd157, %fd366;
	mov.b64 	{%r268, %r273}, %rd157;
	mov.b32 	%r274, 1;
	mov.b32 	%r315, 31;
	mov.b32 	%r316, -1;
	// begin inline asm
	shfl.sync.down.b32 %r267, %r268, %r274, %r315, %r316;
	// end inline asm
	// begin inline asm
	shfl.sync.down.b32 %r272, %r273, %r274, %r315, %r316;
	// end inline asm
	mov.b64 	%rd158, {%r267, %r272};
	mov.b64 	%fd244, %rd158;
	setp.gt.s32 	%p140, %r266, 30;
	setp.lt.f64 	%p141, %fd366, %fd244;
	selp.f64 	%fd245, %fd244, %fd366, %p141;
	selp.f64 	%fd246, %fd366, %fd245, %p140;
	mov.b64 	%rd159, %fd246;
	mov.b64 	{%r278, %r283}, %rd159;
	mov.b32 	%r284, 2;
	// begin inline asm
	shfl.sync.down.b32 %r277, %r278, %r284, %r315, %r316;
	// end inline asm
	// begin inline asm
	shfl.sync.down.b32 %r282, %r283, %r284, %r315, %r316;
	// end inline asm
	mov.b64 	%rd160, {%r277, %r282};
	mov.b64 	%fd247, %rd160;
	setp.gt.s32 	%p142, %r266, 29;
	setp.lt.f64 	%p143, %fd246, %fd247;
	selp.f64 	%fd248, %fd247, %fd246, %p143;
	selp.f64 	%fd249, %fd246, %fd248, %p142;
	mov.b64 	%rd161, %fd249;
	mov.b64 	{%r288, %r293}, %rd161;
	mov.b32 	%r294, 4;
	// begin inline asm
	shfl.sync.down.b32 %r287, %r288, %r294, %r315, %r316;
	// end inline asm
	// begin inline asm
	shfl.sync.down.b32 %r292, %r293, %r294, %r315, %r316;
	// end inline asm
	mov.b64 	%rd162, {%r287, %r292};
	mov.b64 	%fd250, %rd162;
	setp.gt.s32 	%p144, %r266, 27;
	setp.lt.f64 	%p145, %fd249, %fd250;
	selp.f64 	%fd251, %fd250, %fd249, %p145;
	selp.f64 	%fd252, %fd249, %fd251, %p144;
	mov.b64 	%rd163, %fd252;
	mov.b64 	{%r298, %r303}, %rd163;
	mov.b32 	%r304, 8;
	// begin inline asm
	shfl.sync.down.b32 %r297, %r298, %r304, %r315, %r316;
	// end inline asm
	// begin inline asm
	shfl.sync.down.b32 %r302, %r303, %r304, %r315, %r316;
	// end inline asm
	mov.b64 	%rd164, {%r297, %r302};
	mov.b64 	%fd253, %rd164;
	setp.gt.s32 	%p146, %r266, 23;
	setp.lt.f64 	%p147, %fd252, %fd253;
	selp.f64 	%fd254, %fd253, %fd252, %p147;
	selp.f64 	%fd255, %fd252, %fd254, %p146;
	mov.b64 	%rd165, %fd255;
	mov.b64 	{%r308, %r313}, %rd165;
	mov.b32 	%r314, 16;
	// begin inline asm
	shfl.sync.down.b32 %r307, %r308, %r314, %r315, %r316;
	// end inline asm
	// begin inline asm
	shfl.sync.down.b32 %r312, %r313, %r314, %r315, %r316;
	// end inline asm
	mov.b64 	%rd166, {%r307, %r312};
	mov.b64 	%fd256, %rd166;
	setp.gt.s32 	%p148, %r266, 15;
	setp.lt.f64 	%p149, %fd255, %fd256;
	selp.f64 	%fd26, %fd256, %fd255, %p149;
	selp.f64 	%fd380, %fd255, %fd26, %p148;
	setp.ne.s32 	%p150, %r266, 0;
	@%p150 bra 	$L__BB6_36;
	shr.u32 	%r317, %r13, 2;
	and.b32  	%r318, %r317, 248;
	mov.u32 	%r319, _ZZN3cub18CUB_300001_SM_10006detail6reduce28DeviceReduceSingleTileKernelINS2_10policy_hubIdjN4cuda3__47maximumIvEEE10Policy1000EPdSB_iS8_ddNS5_3std3__410__identityEEEvT0_T1_T2_T3_T4_T6_E12temp_storage;
	add.s32 	%r320, %r319, %r318;
	st.shared.f64 	[%r320+8], %fd26;
$L__BB6_36:
	bar.sync 	0;
	setp.ne.s32 	%p151, %r13, 0;
	@%p151 bra 	$L__BB6_72;
	ld.shared.f64 	%fd257, [_ZZN3cub18CUB_300001_SM_10006detail6reduce28DeviceReduceSingleTileKernelINS2_10policy_hubIdjN4cuda3__47maximumIvEEE10Policy1000EPdSB_iS8_ddNS5_3std3__410__identityEEEvT0_T1_T2_T3_T4_T6_E12temp_storage+16];
	setp.lt.f64 	%p152, %fd380, %fd257;
	selp.f64 	%fd258, %fd257, %fd380, %p152;
	ld.shared.f64 	%fd259, [_ZZN3cub18CUB_300001_SM_10006detail6reduce28DeviceReduceSingleTileKernelINS2_10policy_hubIdjN4cuda3__47maximumIvEEE10Policy1000EPdSB_iS8_ddNS5_3std3__410__identityEEEvT0_T1_T2_T3_T4_T6_E12temp_storage+24];
	setp.lt.f64 	%p153, %fd258, %fd259;
	selp.f64 	%fd260, %fd259, %fd258, %p153;
	ld.shared.f64 	%fd261, [_ZZN3cub18CUB_300001_SM_10006detail6reduce28DeviceReduceSingleTileKernelINS2_10policy_hubIdjN4cuda3__47maximumIvEEE10Policy1000EPdSB_iS8_ddNS5_3std3__410__identityEEEvT0_T1_T2_T3_T4_T6_E12temp_storage+32];
	setp.lt.f64 	%p154, %fd260, %fd261;
	selp.f64 	%fd262, %fd261, %fd260, %p154;
	ld.shared.f64 	%fd263, [_ZZN3cub18CUB_300001_SM_10006detail6reduce28DeviceReduceSingleTileKernelINS2_10policy_hubIdjN4cuda3__47maximumIvEEE10Policy1000EPdSB_iS8_ddNS5_3std3__410__identityEEEvT0_T1_T2_T3_T4_T6_E12temp_storage+40];
	setp.lt.f64 	%p155, %fd262, %fd263;
	selp.f64 	%fd264, %fd263, %fd262, %p155;
	ld.shared.f64 	%fd265, [_ZZN3cub18CUB_300001_SM_10006detail6reduce28DeviceReduceSingleTileKernelINS2_10policy_hubIdjN4cuda3__47maximumIvEEE10Policy1000EPdSB_iS8_ddNS5_3std3__410__identityEEEvT0_T1_T2_T3_T4_T6_E12temp_storage+48];
	setp.lt.f64 	%p156, %fd264, %fd265;
	selp.f64 	%fd266, %fd265, %fd264, %p156;
	ld.shared.f64 	%fd267, [_ZZN3cub18CUB_300001_SM_10006detail6reduce28DeviceReduceSingleTileKernelINS2_10policy_hubIdjN4cuda3__47maximumIvEEE10Policy1000EPdSB_iS8_ddNS5_3std3__410__identityEEEvT0_T1_T2_T3_T4_T6_E12temp_storage+56];
	setp.lt.f64 	%p157, %fd266, %fd267;
	selp.f64 	%fd268, %fd267, %fd266, %p157;
	ld.shared.f64 	%fd269, [_ZZN3cub18CUB_300001_SM_10006detail6reduce28DeviceReduceSingleTileKernelINS2_10policy_hubIdjN4cuda3__47maximumIvEEE10Policy1000EPdSB_iS8_ddNS5_3std3__410__identityEEEvT0_T1_T2_T3_T4_T6_E12temp_storage+64];
	setp.lt.f64 	%p158, %fd268, %fd269;
	selp.f64 	%fd380, %fd269, %fd268, %p158;
	bra.uni 	$L__BB6_72;
$L__BB6_38:
	setp.gt.s32 	%p3, %r68, 2047;
	@%p3 bra 	$L__BB6_56;
	mov.u32 	%r35, %tid.x;
	setp.ge.s32 	%p52, %r35, %r68;
	mov.f64 	%fd372, 0d0000000000000000;
	mov.u32 	%r462, %r35;
	@%p52 bra 	$L__BB6_41;
	mul.wide.u32 	%rd81, %r35, 8;
	add.s64 	%rd80, %rd15, %rd81;
	// begin inline asm
	ld.global.nc.u64 %rd79, [%rd80];
	// end inline asm
	mov.b64 	%fd372, %rd79;
	add.s32 	%r462, %r35, 256;
$L__BB6_41:
	setp.ge.s32 	%p53, %r462, %r68;
	@%p53 bra 	$L__BB6_47;
	not.b32 	%r133, %r462;
	add.s32 	%r38, %r68, %r133;
	and.b32  	%r134, %r38, 768;
	setp.eq.s32 	%p54, %r134, 768;
	@%p54 bra 	$L__BB6_45;
	mul.wide.u32 	%rd82, %r462, 8;
	add.s64 	%rd204, %rd15, %rd82;
	shr.u32 	%r135, %r38, 8;
	add.s32 	%r136, %r135, 1;
	and.b32  	%r137, %r136, 3;
	neg.s32 	%r460, %r137;
$L__BB6_44:
	.pragma "nounroll";
	// begin inline asm
	ld.global.nc.u64 %rd83, [%rd204];
	// end inline asm
	mov.b64 	%fd125, %rd83;
	setp.lt.f64 	%p55, %fd372, %fd125;
	selp.f64 	%fd372, %fd125, %fd372, %p55;
	add.s32 	%r462, %r462, 256;
	add.s64 	%rd204, %rd204, 2048;
	add.s32 	%r460, %r460, 1;
	setp.ne.s32 	%p56, %r460, 0;
	@%p56 bra 	$L__BB6_44;
$L__BB6_45:
	setp.lt.u32 	%p57, %r38, 768;
	@%p57 bra 	$L__BB6_47;
$L__BB6_46:
	mul.wide.s32 	%rd93, %r462, 8;
	add.s64 	%rd86, %rd15, %rd93;
	// begin inline asm
	ld.global.nc.u64 %rd85, [%rd86];
	// end inline asm
	mov.b64 	%fd126, %rd85;
	setp.lt.f64 	%p58, %fd372, %fd126;
	selp.f64 	%fd127, %fd126, %fd372, %p58;
	add.s64 	%rd88, %rd86, 2048;
	// begin inline asm
	ld.global.nc.u64 %rd87, [%rd88];
	// end inline asm
	mov.b64 	%fd128, %rd87;
	setp.lt.f64 	%p59, %fd127, %fd128;
	selp.f64 	%fd129, %fd128, %fd127, %p59;
	add.s64 	%rd90, %rd86, 4096;
	// begin inline asm
	ld.global.nc.u64 %rd89, [%rd90];
	// end inline asm
	mov.b64 	%fd130, %rd89;
	setp.lt.f64 	%p60, %fd129, %fd130;
	selp.f64 	%fd131, %fd130, %fd129, %p60;
	add.s64 	%rd92, %rd86, 6144;
	// begin inline asm
	ld.global.nc.u64 %rd91, [%rd92];
	// end inline asm
	mov.b64 	%fd132, %rd91;
	setp.lt.f64 	%p61, %fd131, %fd132;
	selp.f64 	%fd372, %fd132, %fd131, %p61;
	add.s32 	%r462, %r462, 1024;
	setp.lt.s32 	%p62, %r462, %r68;
	@%p62 bra 	$L__BB6_46;
$L__BB6_47:
	setp.lt.s32 	%p63, %r68, 256;
	@%p63 bra 	$L__BB6_52;
	// begin inline asm
	mov.u32 %r201, %laneid;
	// end inline asm
	mov.b64 	%rd104, %fd372;
	mov.b64 	{%r203, %r208}, %rd104;
	mov.b32 	%r209, 1;
	mov.b32 	%r250, 31;
	mov.b32 	%r251, -1;
	// begin inline asm
	shfl.sync.down.b32 %r202, %r203, %r209, %r250, %r251;
	// end inline asm
	// begin inline asm
	shfl.sync.down.b32 %r207, %r208, %r209, %r250, %r251;
	// end inline asm
	mov.b64 	%rd105, {%r202, %r207};
	mov.b64 	%fd180, %rd105;
	setp.gt.s32 	%p91, %r201, 30;
	setp.lt.f64 	%p92, %fd372, %fd180;
	selp.f64 	%fd181, %fd180, %fd372, %p92;
	selp.f64 	%fd182, %fd372, %fd181, %p91;
	mov.b64 	%rd106, %fd182;
	mov.b64 	{%r213, %r218}, %rd106;
	mov.b32 	%r219, 2;
	// begin inline asm
	shfl.sync.down.b32 %r212, %r213, %r219, %r250, %r251;
	// end inline asm
	// begin inline asm
	shfl.sync.down.b32 %r217, %r218, %r219, %r250, %r251;
	// end inline asm
	mov.b64 	%rd107, {%r212, %r217};
	mov.b64 	%fd183, %rd107;
	setp.gt.s32 	%p93, %r201, 29;
	setp.lt.f64 	%p94, %fd182, %fd183;
	selp.f64 	%fd184, %fd183, %fd182, %p94;
	selp.f64 	%fd185, %fd182, %fd184, %p93;
	mov.b64 	%rd108, %fd185;
	mov.b64 	{%r223, %r228}, %rd108;
	mov.b32 	%r229, 4;
	// begin inline asm
	shfl.sync.down.b32 %r222, %r223, %r229, %r250, %r251;
	// end inline asm
	// begin inline asm
	shfl.sync.down.b32 %r227, %r228, %r229, %r250, %r251;
	// end inline asm
	mov.b64 	%rd109, {%r222, %r227};
	mov.b64 	%fd186, %rd109;
	setp.gt.s32 	%p95, %r201, 27;
	setp.lt.f64 	%p96, %fd185, %fd186;
	selp.f64 	%fd187, %fd186, %fd185, %p96;
	selp.f64 	%fd188, %fd185, %fd187, %p95;
	mov.b64 	%rd110, %fd188;
	mov.b64 	{%r233, %r238}, %rd110;
	mov.b32 	%r239, 8;
	// begin inline asm
	shfl.sync.down.b32 %r232, %r233, %r239, %r250, %r251;
	// end inline asm
	// begin inline asm
	shfl.sync.down.b32 %r237, %r238, %r239, %r250, %r251;
	// end inline asm
	mov.b64 	%rd111, {%r232, %r237};
	mov.b64 	%fd189, %rd111;
	setp.gt.s32 	%p97, %r201, 23;
	setp.lt.f64 	%p98, %fd188, %fd189;
	selp.f64 	%fd190, %fd189, %fd188, %p98;
	selp.f64 	%fd191, %fd188, %fd190, %p97;
	mov.b64 	%rd112, %fd191;
	mov.b64 	{%r243, %r248}, %rd112;
	mov.b32 	%r249, 16;
	// begin inline asm
	shfl.sync.down.b32 %r242, %r243, %r249, %r250, %r251;
	// end inline asm
	// begin inline asm
	shfl.sync.down.b32 %r247, %r248, %r249, %r250, %r251;
	// end inline asm
	mov.b64 	%rd113, {%r242, %r247};
	mov.b64 	%fd192, %rd113;
	setp.gt.s32 	%p99, %r201, 15;
	setp.lt.f64 	%p100, %fd191, %fd192;
	selp.f64 	%fd38, %fd192, %fd191, %p100;
	selp.f64 	%fd380, %fd191, %fd38, %p99;
	setp.ne.s32 	%p101, %r201, 0;
	@%p101 bra 	$L__BB6_50;
	shr.u32 	%r252, %r35, 2;
	and.b32  	%r253, %r252, 248;
	mov.u32 	%r254, _ZZN3cub18CUB_300001_SM_10006detail6reduce28DeviceReduceSingleTileKernelINS2_10policy_hubIdjN4cuda3__47maximumIvEEE10Policy1000EPdSB_iS8_ddNS5_3std3__410__identityEEEvT0_T1_T2_T3_T4_T6_E12temp_storage;
	add.s32 	%r255, %r254, %r253;
	st.shared.f64 	[%r255+8], %fd38;
$L__BB6_50:
	bar.sync 	0;
	setp.ne.s32 	%p102, %r35, 0;
	@%p102 bra 	$L__BB6_72;
	ld.shared.f64 	%fd193, [_ZZN3cub18CUB_300001_SM_10006detail6reduce28DeviceReduceSingleTileKernelINS2_10policy_hubIdjN4cuda3__47maximumIvEEE10Policy1000EPdSB_iS8_ddNS5_3std3__410__identityEEEvT0_T1_T2_T3_T4_T6_E12temp_storage+16];
	setp.lt.f64 	%p103, %fd380, %fd193;
	selp.f64 	%fd194, %fd193, %fd380, %p103;
	ld.shared.f64 	%fd195, [_ZZN3cub18CUB_300001_SM_10006detail6reduce28DeviceReduceSingleTileKernelINS2_10policy_hubIdjN4cuda3__47maximumIvEEE10Policy1000EPdSB_iS8_ddNS5_3std3__410__identityEEEvT0_T1_T2_T3_T4_T6_E12temp_storage+24];
	setp.lt.f64 	%p104, %fd194, %fd195;
	selp.f64 	%fd196, %fd195, %fd194, %p104;
	ld.shared.f64 	%fd197, [_ZZN3cub18CUB_300001_SM_10006detail6reduce28DeviceReduceSingleTileKernelINS2_10policy_hubIdjN4cuda3__47maximumIvEEE10Policy1000EPdSB_iS8_ddNS5_3std3__410__identityEEEvT0_T1_T2_T3_T4_T6_E12temp_storage+32];
	setp.lt.f64 	%p105, %fd196, %fd197;
	selp.f64 	%fd198, %fd197, %fd196, %p105;
	ld.shared.f64 	%fd199, [_ZZN3cub18CUB_300001_SM_10006detail6reduce28DeviceReduceSingleTileKernelINS2_10policy_hubIdjN4cuda3__47maximumIvEEE10Policy1000EPdSB_iS8_ddNS5_3std3__410__identityEEEvT0_T1_T2_T3_T4_T6_E12temp_storage+40];
	setp.lt.f64 	%p106, %fd198, %fd199;
	selp.f64 	%fd200, %fd199, %fd198, %p106;
	ld.shared.f64 	%fd201, [_ZZN3cub18CUB_300001_SM_10006detail6reduce28DeviceReduceSingleTileKernelINS2_10policy_hubIdjN4cuda3__47maximumIvEEE10Policy1000EPdSB_iS8_ddNS5_3std3__410__identityEEEvT0_T1_T2_T3_T4_T6_E12temp_storage+48];
	setp.lt.f64 	%p107, %fd200, %fd201;
	selp.f64 	%fd202, %fd201, %fd200, %p107;
	ld.shared.f64 	%fd203, [_ZZN3cub18CUB_300001_SM_10006detail6reduce28DeviceReduceSingleTileKernelINS2_10policy_hubIdjN4cuda3__47maximumIvEEE10Policy1000EPdSB_iS8_ddNS5_3std3__410__identityEEEvT0_T1_T2_T3_T4_T6_E12temp_storage+56];
	setp.lt.f64 	%p108, %fd202, %fd203;
	selp.f64 	%fd204, %fd203, %fd202, %p108;
	ld.shared.f64 	%fd205, [_ZZN3cub18CUB_300001_SM_10006detail6reduce28DeviceReduceSingleTileKernelINS2_10policy_hubIdjN4cuda3__47maximumIvEEE10Policy1000EPdSB_iS8_ddNS5_3std3__410__identityEEEvT0_T1_T2_T3_T4_T6_E12temp_storage+64];
	setp.lt.f64 	%p109, %fd204, %fd205;
	selp.f64 	%fd380, %fd205, %fd204, %p109;
	bra.uni 	$L__BB6_72;
$L__BB6_52:
	// begin inline asm
	mov.u32 %r138, %laneid;
	// end inline asm
	and.b32  	%r189, %r35, 992;
	add.s32 	%r190, %r189, 32;
	setp.gt.s32 	%p64, %r190, %r68;
	not.b32 	%r191, %r189;
	add.s32 	%r192, %r68, %r191;
	selp.b32 	%r187, %r192, 31, %p64;
	mov.b64 	%rd94, %fd372;
	mov.b64 	{%r140, %r145}, %rd94;
	mov.b32 	%r146, 1;
	mov.b32 	%r188, -1;
	// begin inline asm
	shfl.sync.down.b32 %r139, %r140, %r146, %r187, %r188;
	// end inline asm
	// begin inline asm
	shfl.sync.down.b32 %r144, %r145, %r146, %r187, %r188;
	// end inline asm
	mov.b64 	%rd95, {%r139, %r144};
	mov.b64 	%fd133, %rd95;
	setp.lt.s32 	%p65, %r138, %r187;
	setp.lt.f64 	%p66, %fd372, %fd133;
	selp.f64 	%fd134, %fd133, %fd372, %p66;
	selp.f64 	%fd135, %fd134, %fd372, %p65;
	mov.b64 	%rd96, %fd135;
	mov.b64 	{%r150, %r155}, %rd96;
	mov.b32 	%r156, 2;
	// begin inline asm
	shfl.sync.down.b32 %r149, %r150, %r156, %r187, %r188;
	// end inline asm
	// begin inline asm
	shfl.sync.down.b32 %r154, %r155, %r156, %r187, %r188;
	// end inline asm
	mov.b64 	%rd97, {%r149, %r154};
	mov.b64 	%fd136, %rd97;
	add.s32 	%r193, %r138, 2;
	setp.gt.s32 	%p67, %r193, %r187;
	setp.lt.f64 	%p68, %fd135, %fd136;
	selp.f64 	%fd137, %fd136, %fd135, %p68;
	selp.f64 	%fd138, %fd135, %fd137, %p67;
	mov.b64 	%rd98, %fd138;
	mov.b64 	{%r160, %r165}, %rd98;
	mov.b32 	%r166, 4;
	// begin inline asm
	shfl.sync.down.b32 %r159, %r160, %r166, %r187, %r188;
	// end inline asm
	// begin inline asm
	shfl.sync.down.b32 %r164, %r165, %r166, %r187, %r188;
	// end inline asm
	mov.b64 	%rd99, {%r159, %r164};
	mov.b64 	%fd139, %rd99;
	add.s32 	%r194, %r138, 4;
	setp.gt.s32 	%p69, %r194, %r187;
	setp.lt.f64 	%p70, %fd138, %fd139;
	selp.f64 	%fd140, %fd139, %fd138, %p70;
	selp.f64 	%fd141, %fd138, %fd140, %p69;
	mov.b64 	%rd100, %fd141;
	mov.b64 	{%r170, %r175}, %rd100;
	mov.b32 	%r176, 8;
	// begin inline asm
	shfl.sync.down.b32 %r169, %r170, %r176, %r187, %r188;
	// end inline asm
	// begin inline asm
	shfl.sync.down.b32 %r174, %r175, %r176, %r187, %r188;
	// end inline asm
	mov.b64 	%rd101, {%r169, %r174};
	mov.b64 	%fd142, %rd101;
	add.s32 	%r195, %r138, 8;
	setp.gt.s32 	%p71, %r195, %r187;
	setp.lt.f64 	%p72, %fd141, %fd142;
	selp.f64 	%fd143, %fd142, %fd141, %p72;
	selp.f64 	%fd144, %fd141, %fd143, %p71;
	mov.b64 	%rd102, %fd144;
	mov.b64 	{%r180, %r185}, %rd102;
	mov.b32 	%r186, 16;
	// begin inline asm
	shfl.sync.down.b32 %r179, %r180, %r186, %r187, %r188;
	// end inline asm
	// begin inline asm
	shfl.sync.down.b32 %r184, %r185, %r186, %r187, %r188;
	// end inline asm
	mov.b64 	%rd103, {%r179, %r184};
	mov.b64 	%fd145, %rd103;
	add.s32 	%r196, %r138, 16;
	setp.gt.s32 	%p73, %r196, %r187;
	setp.lt.f64 	%p74, %fd144, %fd145;
	selp.f64 	%fd146, %fd145, %fd144, %p74;
	selp.f64 	%fd380, %fd144, %fd146, %p73;
	setp.ne.s32 	%p75, %r138, 0;
	@%p75 bra 	$L__BB6_54;
	shr.u32 	%r197, %r35, 2;
	and.b32  	%r198, %r197, 248;
	mov.u32 	%r199, _ZZN3cub18CUB_300001_SM_10006detail6reduce28DeviceReduceSingleTileKernelINS2_10policy_hubIdjN4cuda3__47maximumIvEEE10Policy1000EPdSB_iS8_ddNS5_3std3__410__identityEEEvT0_T1_T2_T3_T4_T6_E12temp_storage;
	add.s32 	%r200, %r199, %r198;
	st.shared.f64 	[%r200+8], %fd380;
$L__BB6_54:
	bar.sync 	0;
	setp.ne.s32 	%p76, %r35, 0;
	@%p76 bra 	$L__BB6_72;
	setp.gt.s32 	%p77, %r68, 32;
	ld.shared.f64 	%fd147, [_ZZN3cub18CUB_300001_SM_10006detail6reduce28DeviceReduceSingleTileKernelINS2_10policy_hubIdjN4cuda3__47maximumIvEEE10Policy1000EPdSB_iS8_ddNS5_3std3__410__identityEEEvT0_T1_T2_T3_T4_T6_E12temp_storage+16];
	setp.lt.f64 	%p78, %fd380, %fd147;
	selp.f64 	%fd149, %fd147, %fd380, %p78;
	selp.f64 	%fd150, %fd149, %fd380, %p77;
	setp.gt.s32 	%p79, %r68, 64;
	ld.shared.f64 	%fd152, [_ZZN3cub18CUB_300001_SM_10006detail6reduce28DeviceReduceSingleTileKernelINS2_10policy_hubIdjN4cuda3__47maximumIvEEE10Policy1000EPdSB_iS8_ddNS5_3std3__410__identityEEEvT0_T1_T2_T3_T4_T6_E12temp_storage+24];
	setp.lt.f64 	%p80, %fd150, %fd152;
	selp.f64 	%fd154, %fd152, %fd150, %p80;
	selp.f64 	%fd155, %fd154, %fd150, %p79;
	setp.gt.s32 	%p81, %r68, 96;
	ld.shared.f64 	%fd157, [_ZZN3cub18CUB_300001_SM_10006detail6reduce28DeviceReduceSingleTileKernelINS2_10policy_hubIdjN4cuda3__47maximumIvEEE10Policy1000EPdSB_iS8_ddNS5_3std3__410__identityEEEvT0_T1_T2_T3_T4_T6_E12temp_storage+32];
	setp.lt.f64 	%p82, %fd155, %fd157;
	selp.f64 	%fd159, %fd157, %fd155, %p82;
	selp.f64 	%fd160, %fd159, %fd155, %p81;
	setp.gt.s32 	%p83, %r68, 128;
	ld.shared.f64 	%fd162, [_ZZN3cub18CUB_300001_SM_10006detail6reduce28DeviceReduceSingleTileKernelINS2_10policy_hubIdjN4cuda3__47maximumIvEEE10Policy1000EPdSB_iS8_ddNS5_3std3__410__identityEEEvT0_T1_T2_T3_T4_T6_E12temp_storage+40];
	setp.lt.f64 	%p84, %fd160, %fd162;
	selp.f64 	%fd164, %fd162, %fd160, %p84;
	selp.f64 	%fd165, %fd164, %fd160, %p83;
	setp.gt.s32 	%p85, %r68, 160;
	ld.shared.f64 	%fd167, [_ZZN3cub18CUB_300001_SM_10006detail6reduce28DeviceReduceSingleTileKernelINS2_10policy_hubIdjN4cuda3__47maximumIvEEE10Policy1000EPdSB_iS8_ddNS5_3std3__410__identityEEEvT0_T1_T2_T3_T4_T6_E12temp_storage+48];
	setp.lt.f64 	%p86, %fd165, %fd167;
	selp.f64 	%fd169, %fd167, %fd165, %p86;
	selp.f64 	%fd170, %fd169, %fd165, %p85;
	setp.gt.s32 	%p87, %r68, 192;
	ld.shared.f64 	%fd172, [_ZZN3cub18CUB_300001_SM_10006detail6reduce28DeviceReduceSingleTileKernelINS2_10policy_hubIdjN4cuda3__47maximumIvEEE10Policy1000EPdSB_iS8_ddNS5_3std3__410__identityEEEvT0_T1_T2_T3_T4_T6_E12temp_storage+56];
	setp.lt.f64 	%p88, %fd170, %fd172;
	selp.f64 	%fd174, %fd172, %fd170, %p88;
	selp.f64 	%fd175, %fd174, %fd170, %p87;
	setp.gt.s32 	%p89, %r68, 224;
	ld.shared.f64 	%fd177, [_ZZN3cub18CUB_300001_SM_10006detail6reduce28DeviceReduceSingleTileKernelINS2_10policy_hubIdjN4cuda3__47maximumIvEEE10Policy1000EPdSB_iS8_ddNS5_3std3__410__identityEEEvT0_T1_T2_T3_T4_T6_E12temp_storage+64];
	setp.lt.f64 	%p90, %fd175, %fd177;
	selp.f64 	%fd179, %fd177, %fd175, %p90;
	selp.f64 	%fd380, %fd179, %fd175, %p89;
	bra.uni 	$L__BB6_72;
$L__BB6_56:
	mov.u32 	%r47, %tid.x;
	mul.wide.u32 	%rd34, %r47, 8;
	add.s64 	%rd19, %rd15, %rd34;
	// begin inline asm
	ld.global.nc.u64 %rd18, [%rd19];
	// end inline asm
	mov.b64 	%fd59, %rd18;
	add.s64 	%rd21, %rd19, 2048;
	// begin inline asm
	ld.global.nc.u64 %rd20, [%rd21];
	// end inline asm
	mov.b64 	%fd60, %rd20;
	add.s64 	%rd23, %rd19, 4096;
	// begin inline asm
	ld.global.nc.u64 %rd22, [%rd23];
	// end inline asm
	mov.b64 	%fd61, %rd22;
	add.s64 	%rd25, %rd19, 6144;
	// begin inline asm
	ld.global.nc.u64 %rd24, [%rd25];
	// end inline asm
	mov.b64 	%fd62, %rd24;
	add.s64 	%rd27, %rd19, 8192;
	// begin inline asm
	ld.global.nc.u64 %rd26, [%rd27];
	// end inline asm
	mov.b64 	%fd63, %rd26;
	add.s64 	%rd29, %rd19, 10240;
	// begin inline asm
	ld.global.nc.u64 %rd28, [%rd29];
	// end inline asm
	mov.b64 	%fd64, %rd28;
	add.s64 	%rd31, %rd19, 12288;
	// begin inline asm
	ld.global.nc.u64 %rd30, [%rd31];
	// end inline asm
	mov.b64 	%fd65, %rd30;
	add.s64 	%rd33, %rd19, 14336;
	// begin inline asm
	ld.global.nc.u64 %rd32, [%rd33];
	// end inline asm
	mov.b64 	%fd66, %rd32;
	setp.lt.f64 	%p4, %fd59, %fd60;
	selp.f64 	%fd67, %fd60, %fd59, %p4;
	setp.lt.f64 	%p5, %fd67, %fd61;
	selp.f64 	%fd68, %fd61, %fd67, %p5;
	setp.lt.f64 	%p6, %fd68, %fd62;
	selp.f64 	%fd69, %fd62, %fd68, %p6;
	setp.lt.f64 	%p7, %fd69, %fd63;
	selp.f64 	%fd70, %fd63, %fd69, %p7;
	setp.lt.f64 	%p8, %fd70, %fd64;
	selp.f64 	%fd71, %fd64, %fd70, %p8;
	setp.lt.f64 	%p9, %fd71, %fd65;
	selp.f64 	%fd72, %fd65, %fd71, %p9;
	setp.lt.f64 	%p10, %fd72, %fd66;
	selp.f64 	%fd379, %fd66, %fd72, %p10;
	setp.lt.u32 	%p11, %r68, 4096;
	mov.b32 	%r465, 2048;
	@%p11 bra 	$L__BB6_60;
	add.s32 	%r48, %r68, -2048;
	mov.b32 	%r465, 2048;
$L__BB6_58:
	mul.wide.s32 	%rd51, %r465, 8;
	add.s64 	%rd36, %rd19, %rd51;
	// begin inline asm
	ld.global.nc.u64 %rd35, [%rd36];
	// end inline asm
	mov.b64 	%fd73, %rd35;
	add.s64 	%rd38, %rd36, 2048;
	// begin inline asm
	ld.global.nc.u64 %rd37, [%rd38];
	// end inline asm
	mov.b64 	%fd74, %rd37;
	add.s64 	%rd40, %rd36, 4096;
	// begin inline asm
	ld.global.nc.u64 %rd39, [%rd40];
	// end inline asm
	mov.b64 	%fd75, %rd39;
	add.s64 	%rd42, %rd36, 6144;
	// begin inline asm
	ld.global.nc.u64 %rd41, [%rd42];
	// end inline asm
	mov.b64 	%fd76, %rd41;
	add.s64 	%rd44, %rd36, 8192;
	// begin inline asm
	ld.global.nc.u64 %rd43, [%rd44];
	// end inline asm
	mov.b64 	%fd77, %rd43;
	add.s64 	%rd46, %rd36, 10240;
	// begin inline asm
	ld.global.nc.u64 %rd45, [%rd46];
	// end inline asm
	mov.b64 	%fd78, %rd45;
	add.s64 	%rd48, %rd36, 12288;
	// begin inline asm
	ld.global.nc.u64 %rd47, [%rd48];
	// end inline asm
	mov.b64 	%fd79, %rd47;
	add.s64 	%rd50, %rd36, 14336;
	// begin inline asm
	ld.global.nc.u64 %rd49, [%rd50];
	// end inline asm
	mov.b64 	%fd80, %rd49;
	setp.lt.f64 	%p12, %fd379, %fd73;
	selp.f64 	%fd81, %fd73, %fd379, %p12;
	setp.lt.f64 	%p13, %fd81, %fd74;
	selp.f64 	%fd82, %fd74, %fd81, %p13;
	setp.lt.f64 	%p14, %fd82, %fd75;
	selp.f64 	%fd83, %fd75, %fd82, %p14;
	setp.lt.f64 	%p15, %fd83, %fd76;
	selp.f64 	%fd84, %fd76, %fd83, %p15;
	setp.lt.f64 	%p16, %fd84, %fd77;
	selp.f64 	%fd85, %fd77, %fd84, %p16;
	setp.lt.f64 	%p17, %fd85, %fd78;
	selp.f64 	%fd86, %fd78, %fd85, %p17;
	setp.lt.f64 	%p18, %fd86, %fd79;
	selp.f64 	%fd87, %fd79, %fd86, %p18;
	setp.lt.f64 	%p19, %fd87, %fd80;
	selp.f64 	%fd379, %fd80, %fd87, %p19;
	sub.s32 	%r71, %r68, %r465;
	setp.lt.s32 	%p20, %r71, 2048;
	@%p20 bra 	$L__BB6_68;
	add.s32 	%r465, %r465, 2048;
	setp.le.s32 	%p21, %r465, %r48;
	@%p21 bra 	$L__BB6_58;
$L__BB6_60:
	setp.le.s32 	%p22, %r68, %r465;
	@%p22 bra 	$L__BB6_68;
	sub.s32 	%r52, %r68, %r465;
	setp.ge.s32 	%p23, %r47, %r52;
	@%p23 bra 	$L__BB6_68;
	not.b32 	%r72, %r47;
	add.s32 	%r73, %r68, %r72;
	sub.s32 	%r53, %r73, %r465;
	and.b32  	%r74, %r53, 768;
	setp.eq.s32 	%p24, %r74, 768;
	mov.u32 	%r469, %r47;
	@%p24 bra 	$L__BB6_65;
	add.s32 	%r467, %r47, %r465;
	shr.u32 	%r75, %r53, 8;
	add.s32 	%r76, %r75, 1;
	and.b32  	%r77, %r76, 3;
	neg.s32 	%r466, %r77;
	mov.u32 	%r469, %r47;
$L__BB6_64:
	.pragma "nounroll";
	mul.wide.u32 	%rd54, %r467, 8;
	add.s64 	%rd53, %rd15, %rd54;
	// begin inline asm
	ld.global.nc.u64 %rd52, [%rd53];
	// end inline asm
	mov.b64 	%fd89, %rd52;
	setp.lt.f64 	%p25, %fd379, %fd89;
	selp.f64 	%fd379, %fd89, %fd379, %p25;
	add.s32 	%r469, %r469, 256;
	add.s32 	%r467, %r467, 256;
	add.s32 	%r466, %r466, 1;
	setp.ne.s32 	%p26, %r466, 0;
	@%p26 bra 	$L__BB6_64;
$L__BB6_65:
	setp.lt.u32 	%p27, %r53, 768;
	@%p27 bra 	$L__BB6_68;
	cvt.u64.u32 	%rd55, %r469;
	cvt.u64.u32 	%rd56, %r465;
	add.s64 	%rd57, %rd55, %rd56;
	shl.b64 	%rd58, %rd57, 3;
	add.s64 	%rd59, %rd58, %rd15;
	add.s64 	%rd205, %rd59, 4096;
	add.s32 	%r470, %r469, %r465;
$L__BB6_67:
	mul.wide.u32 	%rd68, %r470, 8;
	add.s64 	%rd61, %rd15, %rd68;
	// begin inline asm
	ld.global.nc.u64 %rd60, [%rd61];
	// end inline asm
	mov.b64 	%fd90, %rd60;
	setp.lt.f64 	%p28, %fd379, %fd90;
	selp.f64 	%fd91, %fd90, %fd379, %p28;
	add.s64 	%rd63, %rd205, -2048;
	// begin inline asm
	ld.global.nc.u64 %rd62, [%rd63];
	// end inline asm
	mov.b64 	%fd92, %rd62;
	setp.lt.f64 	%p29, %fd91, %fd92;
	selp.f64 	%fd93, %fd92, %fd91, %p29;
	// begin inline asm
	ld.global.nc.u64 %rd64, [%rd205];
	// end inline asm
	mov.b64 	%fd94, %rd64;
	setp.lt.f64 	%p30, %fd93, %fd94;
	selp.f64 	%fd95, %fd94, %fd93, %p30;
	add.s64 	%rd67, %rd205, 2048;
	// begin inline asm
	ld.global.nc.u64 %rd66, [%rd67];
	// end inline asm
	mov.b64 	%fd96, %rd66;
	setp.lt.f64 	%p31, %fd95, %fd96;
	selp.f64 	%fd379, %fd96, %fd95, %p31;
	add.s32 	%r469, %r469, 1024;
	add.s64 	%rd205, %rd205, 8192;
	add.s32 	%r470, %r470, 1024;
	setp.lt.s32 	%p32, %r469, %r52;
	@%p32 bra 	$L__BB6_67;
$L__BB6_68:
	// begin inline asm
	mov.u32 %r78, %laneid;
	// end inline asm
	mov.b64 	%rd69, %fd379;
	mov.b64 	{%r80, %r85}, %rd69;
	mov.b32 	%r86, 1;
	mov.b32 	%r127, 31;
	mov.b32 	%r128, -1;
	// begin inline asm
	shfl.sync.down.b32 %r79, %r80, %r86, %r127, %r128;
	// end inline asm
	// begin inline asm
	shfl.sync.down.b32 %r84, %r85, %r86, %r127, %r128;
	// end inline asm
	mov.b64 	%rd70, {%r79, %r84};
	mov.b64 	%fd97, %rd70;
	setp.gt.s32 	%p33, %r78, 30;
	setp.lt.f64 	%p34, %fd379, %fd97;
	selp.f64 	%fd98, %fd97, %fd379, %p34;
	selp.f64 	%fd99, %fd379, %fd98, %p33;
	mov.b64 	%rd71, %fd99;
	mov.b64 	{%r90, %r95}, %rd71;
	mov.b32 	%r96, 2;
	// begin inline asm
	shfl.sync.down.b32 %r89, %r90, %r96, %r127, %r128;
	// end inline asm
	// begin inline asm
	shfl.sync.down.b32 %r94, %r95, %r96, %r127, %r128;
	// end inline asm
	mov.b64 	%rd72, {%r89, %r94};
	mov.b64 	%fd100, %rd72;
	setp.gt.s32 	%p35, %r78, 29;
	setp.lt.f64 	%p36, %fd99, %fd100;
	selp.f64 	%fd101, %fd100, %fd99, %p36;
	selp.f64 	%fd102, %fd99, %fd101, %p35;
	mov.b64 	%rd73, %fd102;
	mov.b64 	{%r100, %r105}, %rd73;
	mov.b32 	%r106, 4;
	// begin inline asm
	shfl.sync.down.b32 %r99, %r100, %r106, %r127, %r128;
	// end inline asm
	// begin inline asm
	shfl.sync.down.b32 %r104, %r105, %r106, %r127, %r128;
	// end inline asm
	mov.b64 	%rd74, {%r99, %r104};
	mov.b64 	%fd103, %rd74;
	setp.gt.s32 	%p37, %r78, 27;
	setp.lt.f64 	%p38, %fd102, %fd103;
	selp.f64 	%fd104, %fd103, %fd102, %p38;
	selp.f64 	%fd105, %fd102, %fd104, %p37;
	mov.b64 	%rd75, %fd105;
	mov.b64 	{%r110, %r115}, %rd75;
	mov.b32 	%r116, 8;
	// begin inline asm
	shfl.sync.down.b32 %r109, %r110, %r116, %r127, %r128;
	// end inline asm
	// begin inline asm
	shfl.sync.down.b32 %r114, %r115, %r116, %r127, %r128;
	// end inline asm
	mov.b64 	%rd76, {%r109, %r114};
	mov.b64 	%fd106, %rd76;
	setp.gt.s32 	%p39, %r78, 23;
	setp.lt.f64 	%p40, %fd105, %fd106;
	selp.f64 	%fd107, %fd106, %fd105, %p40;
	selp.f64 	%fd108, %fd105, %fd107, %p39;
	mov.b64 	%rd77, %fd108;
	mov.b64 	{%r120, %r125}, %rd77;
	mov.b32 	%r126, 16;
	// begin inline asm
	shfl.sync.down.b32 %r119, %r120, %r126, %r127, %r128;
	// end inline asm
	// begin inline asm
	shfl.sync.down.b32 %r124, %r125, %r126, %r127, %r128;
	// end inline asm
	mov.b64 	%rd78, {%r119, %r124};
	mov.b64 	%fd109, %rd78;
	setp.gt.s32 	%p41, %r78, 15;
	setp.lt.f64 	%p42, %fd108, %fd109;
	selp.f64 	%fd54, %fd109, %fd108, %p42;
	selp.f64 	%fd380, %fd108, %fd54, %p41;
	setp.ne.s32 	%p43, %r78, 0;
	@%p43 bra 	$L__BB6_70;
	shr.u32 	%r129, %r47, 2;
	and.b32  	%r130, %r129, 248;
	mov.u32 	%r131, _ZZN3cub18CUB_300001_SM_10006detail6reduce28DeviceReduceSingleTileKernelINS2_10policy_hubIdjN4cuda3__47maximumIvEEE10Policy1000EPdSB_iS8_ddNS5_3std3__410__identityEEEvT0_T1_T2_T3_T4_T6_E12temp_storage;
	add.s32 	%r132, %r131, %r130;
	st.shared.f64 	[%r132+8], %fd54;
$L__BB6_70:
	bar.sync 	0;
	setp.ne.s32 	%p44, %r47, 0;
	@%p44 bra 	$L__BB6_72;
	ld.shared.f64 	%fd110, [_ZZN3cub18CUB_300001_SM_10006detail6reduce28DeviceReduceSingleTileKernelINS2_10policy_hubIdjN4cuda3__47maximumIvEEE10Policy1000EPdSB_iS8_ddNS5_3std3__410__identityEEEvT0_T1_T2_T3_T4_T6_E12temp_storage+16];
	setp.lt.f64 	%p45, %fd380, %fd110;
	selp.f64 	%fd111, %fd110, %fd380, %p45;
	ld.shared.f64 	%fd112, [_ZZN3cub18CUB_300001_SM_10006detail6reduce28DeviceReduceSingleTileKernelINS2_10policy_hubIdjN4cuda3__47maximumIvEEE10Policy1000EPdSB_iS8_ddNS5_3std3__410__identityEEEvT0_T1_T2_T3_T4_T6_E12temp_storage+24];
	setp.lt.f64 	%p46, %fd111, %fd112;
	selp.f64 	%fd113, %fd112, %fd111, %p46;
	ld.shared.f64 	%fd114, [_ZZN3cub18CUB_300001_SM_10006detail6reduce28DeviceReduceSingleTileKernelINS2_10policy_hubIdjN4cuda3__47maximumIvEEE10Policy1000EPdSB_iS8_ddNS5_3std3__410__identityEEEvT0_T1_T2_T3_T4_T6_E12temp_storage+32];
	setp.lt.f64 	%p47, %fd113, %fd114;
	selp.f64 	%fd115, %fd114, %fd113, %p47;
	ld.shared.f64 	%fd116, [_ZZN3cub18CUB_300001_SM_10006detail6reduce28DeviceReduceSingleTileKernelINS2_10policy_hubIdjN4cuda3__47maximumIvEEE10Policy1000EPdSB_iS8_ddNS5_3std3__410__identityEEEvT0_T1_T2_T3_T4_T6_E12temp_storage+40];
	setp.lt.f64 	%p48, %fd115, %fd116;
	selp.f64 	%fd117, %fd116, %fd115, %p48;
	ld.shared.f64 	%fd118, [_ZZN3cub18CUB_300001_SM_10006detail6reduce28DeviceReduceSingleTileKernelINS2_10policy_hubIdjN4cuda3__47maximumIvEEE10Policy1000EPdSB_iS8_ddNS5_3std3__410__identityEEEvT0_T1_T2_T3_T4_T6_E12temp_storage+48];
	setp.lt.f64 	%p49, %fd117, %fd118;
	selp.f64 	%fd119, %fd118, %fd117, %p49;
	ld.shared.f64 	%fd120, [_ZZN3cub18CUB_300001_SM_10006detail6reduce28DeviceReduceSingleTileKernelINS2_10policy_hubIdjN4cuda3__47maximumIvEEE10Policy1000EPdSB_iS8_ddNS5_3std3__410__identityEEEvT0_T1_T2_T3_T4_T6_E12temp_storage+56];
	setp.lt.f64 	%p50, %fd119, %fd120;
	selp.f64 	%fd121, %fd120, %fd119, %p50;
	ld.shared.f64 	%fd122, [_ZZN3cub18CUB_300001_SM_10006detail6reduce28DeviceReduceSingleTileKernelINS2_10policy_hubIdjN4cuda3__47maximumIvEEE10Policy1000EPdSB_iS8_ddNS5_3std3__410__identityEEEvT0_T1_T2_T3_T4_T6_E12temp_storage+64];
	setp.lt.f64 	%p51, %fd121, %fd122;
	selp.f64 	%fd380, %fd122, %fd121, %p51;
$L__BB6_72:
	mov.u32 	%r444, %tid.x;
	setp.ne.s32 	%p217, %r444, 0;
	@%p217 bra 	$L__BB6_74;
	setp.lt.f64 	%p218, %fd58, %fd380;
	selp.f64 	%fd353, %fd380, %fd58, %p218;
	st.global.f64 	[%rd1], %fd353;
$L__BB6_74:
	ret;

}


// ===== COMPILED SASS (sm_100) =====

	.target	sm_100

	.elftype	@"ET_EXEC"


//--------------------- .note.nv.tkinfo           --------------------------
	.section	.note.nv.tkinfo,"",@"SHT_NOTE"
	.sectionflags	@"SHF_NOTE_NV_TKINFO"
	.tkinfo
        /*0018*/ 	.word	0x00000002
        /*0030*/ 	.string	""
        /*0030*/ 	.string	"ptxas"
        /*0030*/ 	.string	"Cuda compilation tools, release 13.0, V13.0.88"
        /*0030*/ 	.string	"Build cuda_13.0.r13.0/compiler.36424714_0"
        /*0030*/ 	.string	"-arch sm_100 -m 64 "



//--------------------- .note.nv.cuinfo           --------------------------
	.section	.note.nv.cuinfo,"",@"SHT_NOTE"
	.sectionflags	@"SHF_NOTE_NV_CUINFO"
        /*0018*/ 	.short	0x0002
        /*001a*/ 	.short	0x0064
        /*001c*/ 	.short	0x0082
	.zero		2


//--------------------- .nv.info                  --------------------------
	.section	.nv.info,"",@"SHT_CUDA_INFO"
	.align	4


	//----- nvinfo : EIATTR_REGCOUNT
	.align		4
        /*0000*/ 	.byte	0x04, 0x2f
        /*0002*/ 	.short	(.L_41 - .L_40)
	.align		4
.L_40:
        /*0004*/ 	.word	index@(_Z9calculatePdS_m)
        /*0008*/ 	.word	0x00000014


	//----- nvinfo : EIATTR_FRAME_SIZE
	.align		4
.L_41:
        /*000c*/ 	.byte	0x04, 0x11
        /*000e*/ 	.short	(.L_43 - .L_42)
	.align		4
.L_42:
        /*0010*/ 	.word	index@(_Z9calculatePdS_m)
        /*0014*/ 	.word	0x00000000


	//----- nvinfo : EIATTR_REGCOUNT
	.align		4
.L_43:
        /*0018*/ 	.byte	0x04, 0x2f
        /*001a*/ 	.short	(.L_45 - .L_44)
	.align		4
.L_44:
        /*001c*/ 	.word	index@(_Z11subtractionPdS_)
        /*0020*/ 	.word	0x0000000a


	//----- nvinfo : EIATTR_FRAME_SIZE
	.align		4
.L_45:
        /*0024*/ 	.byte	0x04, 0x11
        /*0026*/ 	.short	(.L_47 - .L_46)
	.align		4
.L_46:
        /*0028*/ 	.word	index@(_Z11subtractionPdS_)
        /*002c*/ 	.word	0x00000000


	//----- nvinfo : EIATTR_REGCOUNT
	.align		4
.L_47:
        /*0030*/ 	.byte	0x04, 0x2f
        /*0032*/ 	.short	(.L_49 - .L_48)
	.align		4
.L_48:
        /*0034*/ 	.word	index@(_Z7restorePdi)
        /*0038*/ 	.word	0x00000019


	//----- nvinfo : EIATTR_FRAME_SIZE
	.align		4
.L_49:
        /*003c*/ 	.byte	0x04, 0x11
        /*003e*/ 	.short	(.L_51 - .L_50)
	.align		4
.L_50:
        /*0040*/ 	.word	index@($__internal_0_$__cuda_sm20_div_rn_f64_full)
        /*0044*/ 	.word	0x00000000


	//----- nvinfo : EIATTR_FRAME_SIZE
	.align		4
.L_51:
        /*0048*/ 	.byte	0x04, 0x11
        /*004a*/ 	.short	(.L_53 - .L_52)
	.align		4
.L_52:
        /*004c*/ 	.word	index@(_Z7restorePdi)
        /*0050*/ 	.word	0x00000000


	//----- nvinfo : EIATTR_REGCOUNT
	.align		4
.L_53:
        /*0054*/ 	.byte	0x04, 0x2f
        /*0056*/ 	.short	(.L_55 - .L_54)
	.align		4
.L_54:
        /*0058*/ 	.word	index@(_ZN3cub18CUB_300001_SM_10006detail11EmptyKernelIvEEvv)
        /*005c*/ 	.word	0x00000004


	//----- nvinfo : EIATTR_FRAME_SIZE
	.align		4
.L_55:
        /*0060*/ 	.byte	0x04, 0x11
        /*0062*/ 	.short	(.L_57 - .L_56)
	.align		4
.L_56:
        /*0064*/ 	.word	index@(_ZN3cub18CUB_300001_SM_10006detail11EmptyKernelIvEEvv)
        /*0068*/ 	.word	0x00000000


	//----- nvinfo : EIATTR_REGCOUNT
	.align		4
.L_57:
        /*006c*/ 	.byte	0x04, 0x2f
        /*006e*/ 	.short	(.L_59 - .L_58)
	.align		4
.L_58:
        /*0070*/ 	.word	index@(_ZN3cub18CUB_300001_SM_10006detail6reduce28DeviceReduceSingleTileKernelINS2_10policy_hubIdjN4cuda3__47maximumIvEEE10Policy1000EPdSB_jS8_ddNS5_3std3__410__identityEEEvT0_T1_T2_T3_T4_T6_)
        /*0074*/ 	.word	0x0000002c


	//----- nvinfo : EIATTR_FRAME_SIZE
	.align		4
.L_59:
        /*0078*/ 	.byte	0x04, 0x11
        /*007a*/ 	.short	(.L_61 - .L_60)
	.align		4
.L_60:
        /*007c*/ 	.word	index@(_ZN3cub18CUB_300001_SM_10006detail6reduce28DeviceReduceSingleTileKernelINS2_10policy_hubIdjN4cuda3__47maximumIvEEE10Policy1000EPdSB_jS8_ddNS5_3std3__410__identityEEEvT0_T1_T2_T3_T4_T6_)
        /*0080*/ 	.word	0x00000000


	//----- nvinfo : EIATTR_REGCOUNT
	.align		4
.L_61:
        /*0084*/ 	.byte	0x04, 0x2f
        /*0086*/ 	.short	(.L_63 - .L_62)
	.align		4
.L_62:
        /*0088*/ 	.word	index@(_ZN3cub18CUB_300001_SM_10006detail6reduce18DeviceReduceKernelINS2_10policy_hubIdjN4cuda3__47maximumIvEEE10Policy1000EPdjS8_dNS5_3std3__410__identityEEEvT0_PT3_T1_NS0_13GridEvenShareISI_EET2_T4_)
        /*008c*/ 	.word	0x0000001c


	//----- nvinfo : EIATTR_FRAME_SIZE
	.align		4
.L_63:
        /*0090*/ 	.byte	0x04, 0x11
        /*0092*/ 	.short	(.L_65 - .L_64)
	.align		4
.L_64:
        /*0094*/ 	.word	index@(_ZN3cub18CUB_300001_SM_10006detail6reduce18DeviceReduceKernelINS2_10policy_hubIdjN4cuda3__47maximumIvEEE10Policy1000EPdjS8_dNS5_3std3__410__identityEEEvT0_PT3_T1_NS0_13GridEvenShareISI_EET2_T4_)
        /*0098*/ 	.word	0x00000000


	//----- nvinfo : EIATTR_REGCOUNT
	.align		4
.L_65:
        /*009c*/ 	.byte	0x04, 0x2f
        /*009e*/ 	.short	(.L_67 - .L_66)
	.align		4
.L_66:
        /*00a0*/ 	.word	index@(_ZN3cub18CUB_300001_SM_10006detail6reduce28DeviceReduceSingleTileKernelINS2_10policy_hubIdjN4cuda3__47maximumIvEEE10Policy1000EPdSB_iS8_ddNS5_3std3__410__identityEEEvT0_T1_T2_T3_T4_T6_)
        /*00a4*/ 	.word	0x00000030


	//----- nvinfo : EIATTR_FRAME_SIZE
	.align		4
.L_67:
        /*00a8*/ 	.byte	0x04, 0x11
        /*00aa*/ 	.short	(.L_69 - .L_68)
	.align		4
.L_68:
        /*00ac*/ 	.word	index@(_ZN3cub18CUB_300001_SM_10006detail6reduce28DeviceReduceSingleTileKernelINS2_10policy_hubIdjN4cuda3__47maximumIvEEE10Policy1000EPdSB_iS8_ddNS5_3std3__410__identityEEEvT0_T1_T2_T3_T4_T6_)
        /*00b0*/ 	.word	0x00000000


	//----- nvinfo : EIATTR_MIN_STACK_SIZE
	.align		4
.L_69:
        /*00b4*/ 	.byte	0x04, 0x12
        /*00b6*/ 	.short	(.L_71 - .L_70)
	.align		4
.L_70:
        /*00b8*/ 	.word	index@(_ZN3cub18CUB_300001_SM_10006detail6reduce28DeviceReduceSingleTileKernelINS2_10policy_hubIdjN4cuda3__47maximumIvEEE10Policy1000EPdSB_iS8_ddNS5_3std3__410__identityEEEvT0_T1_T2_T3_T4_T6_)
        /*00bc*/ 	.word	0x00000000


	//----- nvinfo : EIATTR_MIN_STACK_SIZE
	.align		4
.L_71:
        /*00c0*/ 	.byte	0x04, 0x12
        /*00c2*/ 	.short	(.L_73 - .L_72)
	.align		4
.L_72:
        /*00c4*/ 	.word	index@(_ZN3cub18CUB_300001_SM_10006detail6reduce18DeviceReduceKernelINS2_10policy_hubIdjN4cuda3__47maximumIvEEE10Policy1000EPdjS8_dNS5_3std3__410__identityEEEvT0_PT3_T1_NS0_13GridEvenShareISI_EET2_T4_)
        /*00c8*/ 	.word	0x00000000


	//----- nvinfo : EIATTR_MIN_STACK_SIZE
	.align		4
.L_73:
        /*00cc*/ 	.byte	0x04, 0x12
        /*00ce*/ 	.short	(.L_75 - .L_74)
	.align		4
.L_74:
        /*00d0*/ 	.word	index@(_ZN3cub18CUB_300001_SM_10006detail6reduce28DeviceReduceSingleTileKernelINS2_10policy_hubIdjN4cuda3__47maximumIvEEE10Policy1000EPdSB_jS8_ddNS5_3std3__410__identityEEEvT0_T1_T2_T3_T4_T6_)
        /*00d4*/ 	.word	0x00000000


	//----- nvinfo : EIATTR_MIN_STACK_SIZE
	.align		4
.L_75:
        /*00d8*/ 	.byte	0x04, 0x12
        /*00da*/ 	.short	(.L_77 - .L_76)
	.align		4
.L_76:
        /*00dc*/ 	.word	index@(_ZN3cub18CUB_300001_SM_10006detail11EmptyKernelIvEEvv)
        /*00e0*/ 	.word	0x00000000


	//----- nvinfo : EIATTR_MIN_STACK_SIZE
	.align		4
.L_77:
        /*00e4*/ 	.byte	0x04, 0x12
        /*00e6*/ 	.short	(.L_79 - .L_78)
	.align		4
.L_78:
        /*00e8*/ 	.word	index@(_Z7restorePdi)
        /*00ec*/ 	.word	0x00000000


	//----- nvinfo : EIATTR_MIN_STACK_SIZE
	.align		4
.L_79:
        /*00f0*/ 	.byte	0x04, 0x12
        /*00f2*/ 	.short	(.L_81 - .L_80)
	.align		4
.L_80:
        /*00f4*/ 	.word	index@(_Z11subtractionPdS_)
        /*00f8*/ 	.word	0x00000000


	//----- nvinfo : EIATTR_MIN_STACK_SIZE
	.align		4
.L_81:
        /*00fc*/ 	.byte	0x04, 0x12
        /*00fe*/ 	.short	(.L_83 - .L_82)
	.align		4
.L_82:
        /*0100*/ 	.word	index@(_Z9calculatePdS_m)
        /*0104*/ 	.word	0x00000000
.L_83:


//--------------------- .nv.compat                --------------------------
	.section	.nv.compat,"",@"SHT_CUDA_COMPAT_INFO"
	.align	4
        /*0000*/ 	.byte	0x02, 0x09, 0x00, 0x00, 0x02, 0x02, 0x01, 0x00, 0x02, 0x05, 0x05, 0x00, 0x03, 0x07, 0x01, 0x01
        /*0010*/ 	.byte	0x02, 0x03, 0x00, 0x00, 0x02, 0x06, 0x01, 0x00, 0x04, 0x0b, 0x08, 0x00, 0x01, 0x00, 0x00, 0x00
        /*0020*/ 	.byte	0x00, 0x00, 0x00, 0x00


//--------------------- .nv.info._ZN3cub18CUB_300001_SM_10006detail6reduce28DeviceReduceSingleTileKernelINS2_10policy_hubIdjN4cuda3__47maximumIvEEE10Policy1000EPdSB_iS8_ddNS5_3std3__410__identityEEEvT0_T1_T2_T3_T4_T6_ --------------------------
	.section	.nv.info._ZN3cub18CUB_300001_SM_10006detail6reduce28DeviceReduceSingleTileKernelINS2_10policy_hubIdjN4cuda3__47maximumIvEEE10Policy1000EPdSB_iS8_ddNS5_3std3__410__identityEEEvT0_T1_T2_T3_T4_T6_,"",@"SHT_CUDA_INFO"
	.sectionflags	@""
	.align	4


	//----- nvinfo : EIATTR_CUDA_API_VERSION
	.align		4
        /*0000*/ 	.byte	0x04, 0x37
        /*0002*/ 	.short	(.L_85 - .L_84)
.L_84:
        /*0004*/ 	.word	0x00000082


	//----- nvinfo : EIATTR_KPARAM_INFO
	.align		4
.L_85:
        /*0008*/ 	.byte	0x04, 0x17
        /*000a*/ 	.short	(.L_87 - .L_86)
.L_86:
        /*000c*/ 	.word	0x00000000
        /*0010*/ 	.short	0x0005
        /*0012*/ 	.short	0x0020
        /*0014*/ 	.byte	0x00, 0xf0, 0x05, 0x00


	//----- nvinfo : EIATTR_KPARAM_INFO
	.align		4
.L_87:
        /*0018*/ 	.byte	0x04, 0x17
        /*001a*/ 	.short	(.L_89 - .L_88)
.L_88:
        /*001c*/ 	.word	0x00000000
        /*0020*/ 	.short	0x0004
        /*0022*/ 	.short	0x0018
        /*0024*/ 	.byte	0x00, 0xf0, 0x21, 0x00


	//----- nvinfo : EIATTR_KPARAM_INFO
	.align		4
.L_89:
        /*0028*/ 	.byte	0x04, 0x17
        /*002a*/ 	.short	(.L_91 - .L_90)
.L_90:
        /*002c*/ 	.word	0x00000000
        /*0030*/ 	.short	0x0003
        /*0032*/ 	.short	0x0014
        /*0034*/ 	.byte	0x00, 0xf0, 0x05, 0x00


	//----- nvinfo : EIATTR_KPARAM_INFO
	.align		4
.L_91:
        /*0038*/ 	.byte	0x04, 0x17
        /*003a*/ 	.short	(.L_93 - .L_92)
.L_92:
        /*003c*/ 	.word	0x00000000
        /*0040*/ 	.short	0x0002
        /*0042*/ 	.short	0x0010
        /*0044*/ 	.byte	0x00, 0xf0, 0x11, 0x00


	//----- nvinfo : EIATTR_KPARAM_INFO
	.align		4
.L_93:
        /*0048*/ 	.byte	0x04, 0x17
        /*004a*/ 	.short	(.L_95 - .L_94)
.L_94:
        /*004c*/ 	.word	0x00000000
        /*0050*/ 	.short	0x0001
        /*0052*/ 	.short	0x0008
        /*0054*/ 	.byte	0x00, 0xf5, 0x21, 0x00


	//----- nvinfo : EIATTR_KPARAM_INFO
	.align		4
.L_95:
        /*0058*/ 	.byte	0x04, 0x17
        /*005a*/ 	.short	(.L_97 - .L_96)
.L_96:
        /*005c*/ 	.word	0x00000000
        /*0060*/ 	.short	0x0000
        /*0062*/ 	.short	0x0000
        /*0064*/ 	.byte	0x00, 0xf5, 0x21, 0x00


	//----- nvinfo : EIATTR_SPARSE_MMA_MASK
	.align		4
.L_97:
        /*0068*/ 	.byte	0x03, 0x50
        /*006a*/ 	.short	0x0000


	//----- nvinfo : EIATTR_MAXREG_COUNT
	.align		4
        /*006c*/ 	.byte	0x03, 0x1b
        /*006e*/ 	.short	0x00ff


	//----- nvinfo : EIATTR_NUM_BARRIERS
	.align		4
        /*0070*/ 	.byte	0x02, 0x4c
        /*0072*/ 	.byte	0x01
	.zero		1


	//----- nvinfo : EIATTR_MERCURY_ISA_VERSION
	.align		4
        /*0074*/ 	.byte	0x03, 0x5f
        /*0076*/ 	.short	0x0101


	//----- nvinfo : EIATTR_COOP_GROUP_MASK_REGIDS
	.align		4
        /*0078*/ 	.byte	0x04, 0x29
        /*007a*/ 	.short	(.L_99 - .L_98)


	//   ....[0]....
.L_98:
        /*007c*/ 	.word	0xffffffff


	//   ....[1]....
        /*0080*/ 	.word	0xffffffff


	//   ....[2]....
        /*0084*/ 	.word	0xffffffff


	//   ....[3]....
        /*0088*/ 	.word	0xffffffff


	//   ....[4]....
        /*008c*/ 	.word	0xffffffff


	//   ....[5]....
        /*0090*/ 	.word	0xffffffff


	//   ....[6]....
        /*0094*/ 	.word	0xffffffff


	//   ....[7]....
        /*0098*/ 	.word	0xffffffff


	//   ....[8]....
        /*009c*/ 	.word	0xffffffff


	//   ....[9]....
        /*00a0*/ 	.word	0xffffffff


	//   ....[10]....
        /*00a4*/ 	.word	0xffffffff


	//   ....[11]....
        /*00a8*/ 	.word	0xffffffff


	//   ....[12]....
        /*00ac*/ 	.word	0xffffffff


	//   ....[13]....
        /*00b0*/ 	.word	0xffffffff


	//   ....[14]....
        /*00b4*/ 	.word	0xffffffff


	//   ....[15]....
        /*00b8*/ 	.word	0xffffffff


	//   ....[16]....
        /*00bc*/ 	.word	0xffffffff


	//   ....[17]....
        /*00c0*/ 	.word	0xffffffff


	//   ....[18]....
        /*00c4*/ 	.word	0xffffffff


	//   ....[19]....
        /*00c8*/ 	.word	0xffffffff


	//   ....[20]....
        /*00cc*/ 	.word	0xffffffff


	//   ....[21]....
        /*00d0*/ 	.word	0xffffffff


	//   ....[22]....
        /*00d4*/ 	.word	0xffffffff


	//   ....[23]....
        /*00d8*/ 	.word	0xffffffff


	//   ....[24]....
        /*00dc*/ 	.word	0xffffffff


	//   ....[25]....
        /*00e0*/ 	.word	0xffffffff


	//   ....[26]....
        /*00e4*/ 	.word	0xffffffff


	//   ....[27]....
        /*00e8*/ 	.word	0xffffffff


	//   ....[28]....
        /*00ec*/ 	.word	0xffffffff


	//   ....[29]....
        /*00f0*/ 	.word	0xffffffff


	//   ....[30]....
        /*00f4*/ 	.word	0xffffffff


	//   ....[31]....
        /*00f8*/ 	.word	0xffffffff


	//   ....[32]....
        /*00fc*/ 	.word	0xffffffff


	//   ....[33]....
        /*0100*/ 	.word	0xffffffff


	//   ....[34]....
        /*0104*/ 	.word	0xffffffff


	//   ....[35]....
        /*0108*/ 	.word	0xffffffff


	//   ....[36]....
        /*010c*/ 	.word	0xffffffff


	//   ....[37]....
        /*0110*/ 	.word	0xffffffff


	//   ....[38]....
        /*0114*/ 	.word	0xffffffff


	//   ....[39]....
        /*0118*/ 	.word	0xffffffff


	//   ....[40]....
        /*011c*/ 	.word	0xffffffff


	//   ....[41]....
        /*0120*/ 	.word	0xffffffff


	//   ....[42]....
        /*0124*/ 	.word	0xffffffff


	//   ....[43]....
        /*0128*/ 	.word	0xffffffff


	//   ....[44]....
        /*012c*/ 	.word	0xffffffff


	//   ....[45]....
        /*0130*/ 	.word	0xffffffff


	//   ....[46]....
        /*0134*/ 	.word	0xffffffff


	//   ....[47]....
        /*0138*/ 	.word	0xffffffff


	//   ....[48]....
        /*013c*/ 	.word	0xffffffff


	//   ....[49]....
        /*0140*/ 	.word	0xffffffff


	//   ....[50]....
        /*0144*/ 	.word	0xffffffff


	//   ....[51]....
        /*0148*/ 	.word	0xffffffff


	//   ....[52]....
        /*014c*/ 	.word	0xffffffff


	//   ....[53]....
        /*0150*/ 	.word	0xffffffff


	//   ....[54]....
        /*0154*/ 	.word	0xffffffff


	//   ....[55]....
        /*0158*/ 	.word	0xffffffff


	//   ....[56]....
        /*015c*/ 	.word	0xffffffff


	//   ....[57]....
        /*0160*/ 	.word	0xffffffff


	//   ....[58]....
        /*0164*/ 	.word	0xffffffff


	//   ....[59]....
        /*0168*/ 	.word	0xffffffff


	//----- nvinfo : EIATTR_COOP_GROUP_INSTR_OFFSETS
	.align		4
.L_99:
        /*016c*/ 	.byte	0x04, 0x28
        /*016e*/ 	.short	(.L_101 - .L_100)


	//   ....[0]....
.L_100:
        /*0170*/ 	.word	0x00000d30


	//   ....[1]....
        /*0174*/ 	.word	0x00000d40


	//   ....[2]....
        /*0178*/ 	.word	0x00000dd0


	//   ....[3]....
        /*017c*/ 	.word	0x00000e10


	//   ....[4]....
        /*0180*/ 	.word	0x00000e80


	//   ....[5]....
        /*0184*/ 	.word	0x00000ea0


	//   ....[6]....
        /*0188*/ 	.word	0x00000ef0


	//   ....[7]....
        /*018c*/ 	.word	0x00000f10


	//   ....[8]....
        /*0190*/ 	.word	0x00000f60


	//   ....[9]....
        /*0194*/ 	.word	0x00000f80


	//   ....[10]....
        /*0198*/ 	.word	0x00001280


	//   ....[11]....
        /*019c*/ 	.word	0x00001290


	//   ....[12]....
        /*01a0*/ 	.word	0x00001320


	//   ....[13]....
        /*01a4*/ 	.word	0x00001350


	//   ....[14]....
        /*01a8*/ 	.word	0x000013b0


	//   ....[15]....
        /*01ac*/ 	.word	0x000013e0


	//   ....[16]....
        /*01b0*/ 	.word	0x00001440


	//   ....[17]....
        /*01b4*/ 	.word	0x00001480


	//   ....[18]....
        /*01b8*/ 	.word	0x000014f0


	//   ....[19]....
        /*01bc*/ 	.word	0x00001530


	//   ....[20]....
        /*01c0*/ 	.word	0x00002960


	//   ....[21]....
        /*01c4*/ 	.word	0x00002970


	//   ....[22]....
        /*01c8*/ 	.word	0x00002a00


	//   ....[23]....
        /*01cc*/ 	.word	0x00002a30


	//   ....[24]....
        /*01d0*/ 	.word	0x00002aa0


	//   ....[25]....
        /*01d4*/ 	.word	0x00002ac0


	//   ....[26]....
        /*01d8*/ 	.word	0x00002b20


	//   ....[27]....
        /*01dc*/ 	.word	0x00002b30


	//   ....[28]....
        /*01e0*/ 	.word	0x00002b80


	//   ....[29]....
        /*01e4*/ 	.word	0x00002b90


	//   ....[30]....
        /*01e8*/ 	.word	0x00003a20


	//   ....[31]....
        /*01ec*/ 	.word	0x00003a30


	//   ....[32]....
        /*01f0*/ 	.word	0x00003ac0


	//   ....[33]....
        /*01f4*/ 	.word	0x00003b00


	//   ....[34]....
        /*01f8*/ 	.word	0x00003b80


	//   ....[35]....
        /*01fc*/ 	.word	0x00003bc0


	//   ....[36]....
        /*0200*/ 	.word	0x00003c20


	//   ....[37]....
        /*0204*/ 	.word	0x00003c50


	//   ....[38]....
        /*0208*/ 	.word	0x00003ca0


	//   ....[39]....
        /*020c*/ 	.word	0x00003cd0


	//   ....[40]....
        /*0210*/ 	.word	0x00003fb0


	//   ....[41]....
        /*0214*/ 	.word	0x00003fc0


	//   ....[42]....
        /*0218*/ 	.word	0x00004050


	//   ....[43]....
        /*021c*/ 	.word	0x00004080


	//   ....[44]....
        /*0220*/ 	.word	0x000040d0


	//   ....[45]....
        /*0224*/ 	.word	0x00004100


	//   ....[46]....
        /*0228*/ 	.word	0x00004170


	//   ....[47]....
        /*022c*/ 	.word	0x000041b0


	//   ....[48]....
        /*0230*/ 	.word	0x00004220


	//   ....[49]....
        /*0234*/ 	.word	0x00004250


	//   ....[50]....
        /*0238*/ 	.word	0x00005700


	//   ....[51]....
        /*023c*/ 	.word	0x00005710


	//   ....[52]....
        /*0240*/ 	.word	0x000057a0


	//   ....[53]....
        /*0244*/ 	.word	0x000057e0


	//   ....[54]....
        /*0248*/ 	.word	0x00005860


	//   ....[55]....
        /*024c*/ 	.word	0x000058a0


	//   ....[56]....
        /*0250*/ 	.word	0x00005900


	//   ....[57]....
        /*0254*/ 	.word	0x00005930


	//   ....[58]....
        /*0258*/ 	.word	0x00005980


	//   ....[59]....
        /*025c*/ 	.word	0x000059b0


	//----- nvinfo : EIATTR_VRC_CTA_INIT_COUNT
	.align		4
.L_101:
        /*0260*/ 	.byte	0x02, 0x4a
	.zero		1
	.zero		1


	//----- nvinfo : EIATTR_EXIT_INSTR_OFFSETS
	.align		4
        /*0264*/ 	.byte	0x04, 0x1c
        /*0266*/ 	.short	(.L_103 - .L_102)


	//   ....[0]....
.L_102:
        /*0268*/ 	.word	0x00000080


	//   ....[1]....
        /*026c*/ 	.word	0x000000c0


	//   ....[2]....
        /*0270*/ 	.word	0x00005c20


	//   ....[3]....
        /*0274*/ 	.word	0x00005ca0


	//----- nvinfo : EIATTR_MAX_THREADS
	.align		4
.L_103:
        /*0278*/ 	.byte	0x04, 0x05
        /*027a*/ 	.short	(.L_105 - .L_104)
.L_104:
        /*027c*/ 	.word	0x00000100
        /*0280*/ 	.word	0x00000001
        /*0284*/ 	.word	0x00000001


	//----- nvinfo : EIATTR_CRS_STACK_SIZE
	.align		4
.L_105:
        /*0288*/ 	.byte	0x04, 0x1e
        /*028a*/ 	.short	(.L_107 - .L_106)
.L_106:
        /*028c*/ 	.word	0x00000000


	//----- nvinfo : EIATTR_CBANK_PARAM_SIZE
	.align		4
.L_107:
        /*0290*/ 	.byte	0x03, 0x19
        /*0292*/ 	.short	0x0021


	//----- nvinfo : EIATTR_PARAM_CBANK
	.align		4
        /*0294*/ 	.byte	0x04, 0x0a
        /*0296*/ 	.short	(.L_109 - .L_108)
	.align		4
.L_108:
        /*0298*/ 	.word	index@(.nv.constant0._ZN3cub18CUB_300001_SM_10006detail6reduce28DeviceReduceSingleTileKernelINS2_10policy_hubIdjN4cuda3__47maximumIvEEE10Policy1000EPdSB_iS8_ddNS5_3std3__410__identityEEEvT0_T1_T2_T3_T4_T6_)
        /*029c*/ 	.short	0x0380
        /*029e*/ 	.short	0x0021


	//----- nvinfo : EIATTR_SW_WAR
	.align		4
.L_109:
        /*02a0*/ 	.byte	0x04, 0x36
        /*02a2*/ 	.short	(.L_111 - .L_110)
.L_110:
        /*02a4*/ 	.word	0x00000008
.L_111:


//--------------------- .nv.info._ZN3cub18CUB_300001_SM_10006detail6reduce18DeviceReduceKernelINS2_10policy_hubIdjN4cuda3__47maximumIvEEE10Policy1000EPdjS8_dNS5_3std3__410__identityEEEvT0_PT3_T1_NS0_13GridEvenShareISI_EET2_T4_ --------------------------
	.section	.nv.info._ZN3cub18CUB_300001_SM_10006detail6reduce18DeviceReduceKernelINS2_10policy_hubIdjN4cuda3__47maximumIvEEE10Policy1000EPdjS8_dNS5_3std3__410__identityEEEvT0_PT3_T1_NS0_13GridEvenShareISI_EET2_T4_,"",@"SHT_CUDA_INFO"
	.sectionflags	@""
	.align	4


	//----- nvinfo : EIATTR_CUDA_API_VERSION
	.align		4
        /*0000*/ 	.byte	0x04, 0x37
        /*0002*/ 	.short	(.L_113 - .L_112)
.L_112:
        /*0004*/ 	.word	0x00000082


	//----- nvinfo : EIATTR_KPARAM_INFO
	.align		4
.L_113:
        /*0008*/ 	.byte	0x04, 0x17
        /*000a*/ 	.short	(.L_115 - .L_114)
.L_114:
        /*000c*/ 	.word	0x00000000
        /*0010*/ 	.short	0x0005
        /*0012*/ 	.short	0x003d
        /*0014*/ 	.byte	0x00, 0xf0, 0x05, 0x00


	//----- nvinfo : EIATTR_KPARAM_INFO
	.align		4
.L_115:
        /*0018*/ 	.byte	0x04, 0x17
        /*001a*/ 	.short	(.L_117 - .L_116)
.L_116:
        /*001c*/ 	.word	0x00000000
        /*0020*/ 	.short	0x0004
        /*0022*/ 	.short	0x003c
        /*0024*/ 	.byte	0x00, 0xf0, 0x05, 0x00


	//----- nvinfo : EIATTR_KPARAM_INFO
	.align		4
.L_117:
        /*0028*/ 	.byte	0x04, 0x17
        /*002a*/ 	.short	(.L_119 - .L_118)
.L_118:
        /*002c*/ 	.word	0x00000000
        /*0030*/ 	.short	0x0003
        /*0032*/ 	.short	0x0014
        /*0034*/ 	.byte	0x00, 0xf0, 0xa1, 0x00


	//----- nvinfo : EIATTR_KPARAM_INFO
	.align		4
.L_119:
        /*0038*/ 	.byte	0x04, 0x17
        /*003a*/ 	.short	(.L_121 - .L_120)
.L_120:
        /*003c*/ 	.word	0x00000000
        /*0040*/ 	.short	0x0002
        /*0042*/ 	.short	0x0010
        /*0044*/ 	.byte	0x00, 0xf0, 0x11, 0x00


	//----- nvinfo : EIATTR_KPARAM_INFO
	.align		4
.L_121:
        /*0048*/ 	.byte	0x04, 0x17
        /*004a*/ 	.short	(.L_123 - .L_122)
.L_122:
        /*004c*/ 	.word	0x00000000
        /*0050*/ 	.short	0x0001
        /*0052*/ 	.short	0x0008
        /*0054*/ 	.byte	0x00, 0xf5, 0x21, 0x00


	//----- nvinfo : EIATTR_KPARAM_INFO
	.align		4
.L_123:
        /*0058*/ 	.byte	0x04, 0x17
        /*005a*/ 	.short	(.L_125 - .L_124)
.L_124:
        /*005c*/ 	.word	0x00000000
        /*0060*/ 	.short	0x0000
        /*0062*/ 	.short	0x0000
        /*0064*/ 	.byte	0x00, 0xf5, 0x21, 0x00


	//----- nvinfo : EIATTR_SPARSE_MMA_MASK
	.align		4
.L_125:
        /*0068*/ 	.byte	0x03, 0x50
        /*006a*/ 	.short	0x0000


	//----- nvinfo : EIATTR_MAXREG_COUNT
	.align		4
        /*006c*/ 	.byte	0x03, 0x1b
        /*006e*/ 	.short	0x00ff


	//----- nvinfo : EIATTR_NUM_BARRIERS
	.align		4
        /*0070*/ 	.byte	0x02, 0x4c
        /*0072*/ 	.byte	0x01
	.zero		1


	//----- nvinfo : EIATTR_MERCURY_ISA_VERSION
	.align		4
        /*0074*/ 	.byte	0x03, 0x5f
        /*0076*/ 	.short	0x0101


	//----- nvinfo : EIATTR_COOP_GROUP_MASK_REGIDS
	.align		4
        /*0078*/ 	.byte	0x04, 0x29
        /*007a*/ 	.short	(.L_127 - .L_126)


	//   ....[0]....
.L_126:
        /*007c*/ 	.word	0xffffffff


	//   ....[1]....
        /*0080*/ 	.word	0xffffffff


	//   ....[2]....
        /*0084*/ 	.word	0xffffffff


	//   ....[3]....
        /*0088*/ 	.word	0xffffffff


	//   ....[4]....
        /*008c*/ 	.word	0xffffffff


	//   ....[5]....
        /*0090*/ 	.word	0xffffffff


	//   ....[6]....
        /*0094*/ 	.word	0xffffffff


	//   ....[7]....
        /*0098*/ 	.word	0xffffffff


	//   ....[8]....
        /*009c*/ 	.word	0xffffffff


	//   ....[9]....
        /*00a0*/ 	.word	0xffffffff


	//   ....[10]....
        /*00a4*/ 	.word	0xffffffff


	//   ....[11]....
        /*00a8*/ 	.word	0xffffffff


	//   ....[12]....
        /*00ac*/ 	.word	0xffffffff


	//   ....[13]....
        /*00b0*/ 	.word	0xffffffff


	//   ....[14]....
        /*00b4*/ 	.word	0xffffffff


	//   ....[15]....
        /*00b8*/ 	.word	0xffffffff


	//   ....[16]....
        /*00bc*/ 	.word	0xffffffff


	//   ....[17]....
        /*00c0*/ 	.word	0xffffffff


	//   ....[18]....
        /*00c4*/ 	.word	0xffffffff


	//   ....[19]....
        /*00c8*/ 	.word	0xffffffff


	//   ....[20]....
        /*00cc*/ 	.word	0xffffffff


	//   ....[21]....
        /*00d0*/ 	.word	0xffffffff


	//   ....[22]....
        /*00d4*/ 	.word	0xffffffff


	//   ....[23]....
        /*00d8*/ 	.word	0xffffffff


	//   ....[24]....
        /*00dc*/ 	.word	0xffffffff


	//   ....[25]....
        /*00e0*/ 	.word	0xffffffff


	//   ....[26]....
        /*00e4*/ 	.word	0xffffffff


	//   ....[27]....
        /*00e8*/ 	.word	0xffffffff


	//   ....[28]....
        /*00ec*/ 	.word	0xffffffff


	//   ....[29]....
        /*00f0*/ 	.word	0xffffffff


	//   ....[30]....
        /*00f4*/ 	.word	0xffffffff


	//   ....[31]....
        /*00f8*/ 	.word	0xffffffff


	//   ....[32]....
        /*00fc*/ 	.word	0xffffffff


	//   ....[33]....
        /*0100*/ 	.word	0xffffffff


	//   ....[34]....
        /*0104*/ 	.word	0xffffffff


	//   ....[35]....
        /*0108*/ 	.word	0xffffffff


	//   ....[36]....
        /*010c*/ 	.word	0xffffffff


	//   ....[37]....
        /*0110*/ 	.word	0xffffffff


	//   ....[38]....
        /*0114*/ 	.word	0xffffffff


	//   ....[39]....
        /*0118*/ 	.word	0xffffffff


	//   ....[40]....
        /*011c*/ 	.word	0xffffffff


	//   ....[41]....
        /*0120*/ 	.word	0xffffffff


	//   ....[42]....
        /*0124*/ 	.word	0xffffffff


	//   ....[43]....
        /*0128*/ 	.word	0xffffffff


	//   ....[44]....
        /*012c*/ 	.word	0xffffffff


	//   ....[45]....
        /*0130*/ 	.word	0xffffffff


	//   ....[46]....
        /*0134*/ 	.word	0xffffffff


	//   ....[47]....
        /*0138*/ 	.word	0xffffffff


	//   ....[48]....
        /*013c*/ 	.word	0xffffffff


	//   ....[49]....
        /*0140*/ 	.word	0xffffffff


	//   ....[50]....
        /*0144*/ 	.word	0xffffffff


	//   ....[51]....
        /*0148*/ 	.word	0xffffffff


	//   ....[52]....
        /*014c*/ 	.word	0xffffffff


	//   ....[53]....
        /*0150*/ 	.word	0xffffffff


	//   ....[54]....
        /*0154*/ 	.word	0xffffffff


	//   ....[55]....
        /*0158*/ 	.word	0xffffffff


	//   ....[56]....
        /*015c*/ 	.word	0xffffffff


	//   ....[57]....
        /*0160*/ 	.word	0xffffffff


	//   ....[58]....
        /*0164*/ 	.word	0xffffffff


	//   ....[59]....
        /*0168*/ 	.word	0xffffffff


	//----- nvinfo : EIATTR_COOP_GROUP_INSTR_OFFSETS
	.align		4
.L_127:
        /*016c*/ 	.byte	0x04, 0x28
        /*016e*/ 	.short	(.L_129 - .L_128)


	//   ....[0]....
.L_128:
        /*0170*/ 	.word	0x000005c0


	//   ....[1]....
        /*0174*/ 	.word	0x000005d0


	//   ....[2]....
        /*0178*/ 	.word	0x00000660


	//   ....[3]....
        /*017c*/ 	.word	0x00000670


	//   ....[4]....
        /*0180*/ 	.word	0x000006d0


	//   ....[5]....
        /*0184*/ 	.word	0x00000700


	//   ....[6]....
        /*0188*/ 	.word	0x00000780


	//   ....[7]....
        /*018c*/ 	.word	0x00000790


	//   ....[8]....
        /*0190*/ 	.word	0x000007e0


	//   ....[9]....
        /*0194*/ 	.word	0x000007f0


	//   ....[10]....
        /*0198*/ 	.word	0x00000ad0


	//   ....[11]....
        /*019c*/ 	.word	0x00000ae0


	//   ....[12]....
        /*01a0*/ 	.word	0x00000b70


	//   ....[13]....
        /*01a4*/ 	.word	0x00000b90


	//   ....[14]....
        /*01a8*/ 	.word	0x00000bf0


	//   ....[15]....
        /*01ac*/ 	.word	0x00000c10


	//   ....[16]....
        /*01b0*/ 	.word	0x00000c70


	//   ....[17]....
        /*01b4*/ 	.word	0x00000ca0


	//   ....[18]....
        /*01b8*/ 	.word	0x00000d20


	//   ....[19]....
        /*01bc*/ 	.word	0x00000d40


	//   ....[20]....
        /*01c0*/ 	.word	0x00001b60


	//   ....[21]....
        /*01c4*/ 	.word	0x00001b70


	//   ....[22]....
        /*01c8*/ 	.word	0x00001c00


	//   ....[23]....
        /*01cc*/ 	.word	0x00001c30


	//   ....[24]....
        /*01d0*/ 	.word	0x00001ca0


	//   ....[25]....
        /*01d4*/ 	.word	0x00001cc0


	//   ....[26]....
        /*01d8*/ 	.word	0x00001d20


	//   ....[27]....
        /*01dc*/ 	.word	0x00001d30


	//   ....[28]....
        /*01e0*/ 	.word	0x00001d80


	//   ....[29]....
        /*01e4*/ 	.word	0x00001d90


	//   ....[30]....
        /*01e8*/ 	.word	0x00002530


	//   ....[31]....
        /*01ec*/ 	.word	0x00002540


	//   ....[32]....
        /*01f0*/ 	.word	0x000025d0


	//   ....[33]....
        /*01f4*/ 	.word	0x000025e0


	//   ....[34]....
        /*01f8*/ 	.word	0x00002640


	//   ....[35]....
        /*01fc*/ 	.word	0x00002670


	//   ....[36]....
        /*0200*/ 	.word	0x000026f0


	//   ....[37]....
        /*0204*/ 	.word	0x00002700


	//   ....[38]....
        /*0208*/ 	.word	0x00002750


	//   ....[39]....
        /*020c*/ 	.word	0x00002760


	//   ....[40]....
        /*0210*/ 	.word	0x00002a60


	//   ....[41]....
        /*0214*/ 	.word	0x00002a70


	//   ....[42]....
        /*0218*/ 	.word	0x00002b00


	//   ....[43]....
        /*021c*/ 	.word	0x00002b20


	//   ....[44]....
        /*0220*/ 	.word	0x00002b80


	//   ....[45]....
        /*0224*/ 	.word	0x00002ba0


	//   ....[46]....
        /*0228*/ 	.word	0x00002c00


	//   ....[47]....
        /*022c*/ 	.word	0x00002c40


	//   ....[48]....
        /*0230*/ 	.word	0x00002cc0


	//   ....[49]....
        /*0234*/ 	.word	0x00002ce0


	//   ....[50]....
        /*0238*/ 	.word	0x00003b40


	//   ....[51]....
        /*023c*/ 	.word	0x00003b50


	//   ....[52]....
        /*0240*/ 	.word	0x00003be0


	//   ....[53]....
        /*0244*/ 	.word	0x00003bf0


	//   ....[54]....
        /*0248*/ 	.word	0x00003c50


	//   ....[55]....
        /*024c*/ 	.word	0x00003c80


	//   ....[56]....
        /*0250*/ 	.word	0x00003d00


	//   ....[57]....
        /*0254*/ 	.word	0x00003d10


	//   ....[58]....
        /*0258*/ 	.word	0x00003d60


	//   ....[59]....
        /*025c*/ 	.word	0x00003d70


	//----- nvinfo : EIATTR_VRC_CTA_INIT_COUNT
	.align		4
.L_129:
        /*0260*/ 	.byte	0x02, 0x4a
	.zero		1
	.zero		1


	//----- nvinfo : EIATTR_EXIT_INSTR_OFFSETS
	.align		4
        /*0264*/ 	.byte	0x04, 0x1c
        /*0266*/ 	.short	(.L_131 - .L_130)


	//   ....[0]....
.L_130:
        /*0268*/ 	.word	0x00003fe0


	//   ....[1]....
        /*026c*/ 	.word	0x00004040


	//----- nvinfo : EIATTR_MAX_THREADS
	.align		4
.L_131:
        /*0270*/ 	.byte	0x04, 0x05
        /*0272*/ 	.short	(.L_133 - .L_132)
.L_132:
        /*0274*/ 	.word	0x00000100
        /*0278*/ 	.word	0x00000001
        /*027c*/ 	.word	0x00000001


	//----- nvinfo : EIATTR_CRS_STACK_SIZE
	.align		4
.L_133:
        /*0280*/ 	.byte	0x04, 0x1e
        /*0282*/ 	.short	(.L_135 - .L_134)
.L_134:
        /*0284*/ 	.word	0x00000000


	//----- nvinfo : EIATTR_CBANK_PARAM_SIZE
	.align		4
.L_135:
        /*0288*/ 	.byte	0x03, 0x19
        /*028a*/ 	.short	0x003e


	//----- nvinfo : EIATTR_PARAM_CBANK
	.align		4
        /*028c*/ 	.byte	0x04, 0x0a
        /*028e*/ 	.short	(.L_137 - .L_136)
	.align		4
.L_136:
        /*0290*/ 	.word	index@(.nv.constant0._ZN3cub18CUB_300001_SM_10006detail6reduce18DeviceReduceKernelINS2_10policy_hubIdjN4cuda3__47maximumIvEEE10Policy1000EPdjS8_dNS5_3std3__410__identityEEEvT0_PT3_T1_NS0_13GridEvenShareISI_EET2_T4_)
        /*0294*/ 	.short	0x0380
        /*0296*/ 	.short	0x003e


	//----- nvinfo : EIATTR_SW_WAR
	.align		4
.L_137:
        /*0298*/ 	.byte	0x04, 0x36
        /*029a*/ 	.short	(.L_139 - .L_138)
.L_138:
        /*029c*/ 	.word	0x00000008
.L_139:


//--------------------- .nv.info._ZN3cub18CUB_300001_SM_10006detail6reduce28DeviceReduceSingleTileKernelINS2_10policy_hubIdjN4cuda3__47maximumIvEEE10Policy1000EPdSB_jS8_ddNS5_3std3__410__identityEEEvT0_T1_T2_T3_T4_T6_ --------------------------
	.section	.nv.info._ZN3cub18CUB_300001_SM_10006detail6reduce28DeviceReduceSingleTileKernelINS2_10policy_hubIdjN4cuda3__47maximumIvEEE10Policy1000EPdSB_jS8_ddNS5_3std3__410__identityEEEvT0_T1_T2_T3_T4_T6_,"",@"SHT_CUDA_INFO"
	.sectionflags	@""
	.align	4


	//----- nvinfo : EIATTR_CUDA_API_VERSION
	.align		4
        /*0000*/ 	.byte	0x04, 0x37
        /*0002*/ 	.short	(.L_141 - .L_140)
.L_140:
        /*0004*/ 	.word	0x00000082


	//----- nvinfo : EIATTR_KPARAM_INFO
	.align		4
.L_141:
        /*0008*/ 	.byte	0x04, 0x17
        /*000a*/ 	.short	(.L_143 - .L_142)
.L_142:
        /*000c*/ 	.word	0x00000000
        /*0010*/ 	.short	0x0005
        /*0012*/ 	.short	0x0020
        /*0014*/ 	.byte	0x00, 0xf0, 0x05, 0x00


	//----- nvinfo : EIATTR_KPARAM_INFO
	.align		4
.L_143:
        /*0018*/ 	.byte	0x04, 0x17
        /*001a*/ 	.short	(.L_145 - .L_144)
.L_144:
        /*001c*/ 	.word	0x00000000
        /*0020*/ 	.short	0x0004
        /*0022*/ 	.short	0x0018
        /*0024*/ 	.byte	0x00, 0xf0, 0x21, 0x00


	//----- nvinfo : EIATTR_KPARAM_INFO
	.align		4
.L_145:
        /*0028*/ 	.byte	0x04, 0x17
        /*002a*/ 	.short	(.L_147 - .L_146)
.L_146:
        /*002c*/ 	.word	0x00000000
        /*0030*/ 	.short	0x0003
        /*0032*/ 	.short	0x0014
        /*0034*/ 	.byte	0x00, 0xf0, 0x05, 0x00


	//----- nvinfo : EIATTR_KPARAM_INFO
	.align		4
.L_147:
        /*0038*/ 	.byte	0x04, 0x17
        /*003a*/ 	.short	(.L_149 - .L_148)
.L_148:
        /*003c*/ 	.word	0x00000000
        /*0040*/ 	.short	0x0002
        /*0042*/ 	.short	0x0010
        /*0044*/ 	.byte	0x00, 0xf0, 0x11, 0x00


	//----- nvinfo : EIATTR_KPARAM_INFO
	.align		4
.L_149:
        /*0048*/ 	.byte	0x04, 0x17
        /*004a*/ 	.short	(.L_151 - .L_150)
.L_150:
        /*004c*/ 	.word	0x00000000
        /*0050*/ 	.short	0x0001
        /*0052*/ 	.short	0x0008
        /*0054*/ 	.byte	0x00, 0xf5, 0x21, 0x00


	//----- nvinfo : EIATTR_KPARAM_INFO
	.align		4
.L_151:
        /*0058*/ 	.byte	0x04, 0x17
        /*005a*/ 	.short	(.L_153 - .L_152)
.L_152:
        /*005c*/ 	.word	0x00000000
        /*0060*/ 	.short	0x0000
        /*0062*/ 	.short	0x0000
        /*0064*/ 	.byte	0x00, 0xf5, 0x21, 0x00


	//----- nvinfo : EIATTR_SPARSE_MMA_MASK
	.align		4
.L_153:
        /*0068*/ 	.byte	0x03, 0x50
        /*006a*/ 	.short	0x0000


	//----- nvinfo : EIATTR_MAXREG_COUNT
	.align		4
        /*006c*/ 	.byte	0x03, 0x1b
        /*006e*/ 	.short	0x00ff


	//----- nvinfo : EIATTR_NUM_BARRIERS
	.align		4
        /*0070*/ 	.byte	0x02, 0x4c
        /*0072*/ 	.byte	0x01
	.zero		1


	//----- nvinfo : EIATTR_MERCURY_ISA_VERSION
	.align		4
        /*0074*/ 	.byte	0x03, 0x5f
        /*0076*/ 	.short	0x0101


	//----- nvinfo : EIATTR_COOP_GROUP_MASK_REGIDS
	.align		4
        /*0078*/ 	.byte	0x04, 0x29
        /*007a*/ 	.short	(.L_155 - .L_154)


	//   ....[0]....
.L_154:
        /*007c*/ 	.word	0xffffffff


	//   ....[1]....
        /*0080*/ 	.word	0xffffffff


	//   ....[2]....
        /*0084*/ 	.word	0xffffffff


	//   ....[3]....
        /*0088*/ 	.word	0xffffffff


	//   ....[4]....
        /*008c*/ 	.word	0xffffffff


	//   ....[5]....
        /*0090*/ 	.word	0xffffffff


	//   ....[6]....
        /*0094*/ 	.word	0xffffffff


	//   ....[7]....
        /*0098*/ 	.word	0xffffffff


	//   ....[8]....
        /*009c*/ 	.word	0xffffffff


	//   ....[9]....
        /*00a0*/ 	.word	0xffffffff


	//   ....[10]....
        /*00a4*/ 	.word	0xffffffff


	//   ....[11]....
        /*00a8*/ 	.word	0xffffffff


	//   ....[12]....
        /*00ac*/ 	.word	0xffffffff


	//   ....[13]....
        /*00b0*/ 	.word	0xffffffff


	//   ....[14]....
        /*00b4*/ 	.word	0xffffffff


	//   ....[15]....
        /*00b8*/ 	.word	0xffffffff


	//   ....[16]....
        /*00bc*/ 	.word	0xffffffff


	//   ....[17]....
        /*00c0*/ 	.word	0xffffffff


	//   ....[18]....
        /*00c4*/ 	.word	0xffffffff


	//   ....[19]....
        /*00c8*/ 	.word	0xffffffff


	//   ....[20]....
        /*00cc*/ 	.word	0xffffffff


	//   ....[21]....
        /*00d0*/ 	.word	0xffffffff


	//   ....[22]....
        /*00d4*/ 	.word	0xffffffff


	//   ....[23]....
        /*00d8*/ 	.word	0xffffffff


	//   ....[24]....
        /*00dc*/ 	.word	0xffffffff


	//   ....[25]....
        /*00e0*/ 	.word	0xffffffff


	//   ....[26]....
        /*00e4*/ 	.word	0xffffffff


	//   ....[27]....
        /*00e8*/ 	.word	0xffffffff


	//   ....[28]....
        /*00ec*/ 	.word	0xffffffff


	//   ....[29]....
        /*00f0*/ 	.word	0xffffffff


	//   ....[30]....
        /*00f4*/ 	.word	0xffffffff


	//   ....[31]....
        /*00f8*/ 	.word	0xffffffff


	//   ....[32]....
        /*00fc*/ 	.word	0xffffffff


	//   ....[33]....
        /*0100*/ 	.word	0xffffffff


	//   ....[34]....
        /*0104*/ 	.word	0xffffffff


	//   ....[35]....
        /*0108*/ 	.word	0xffffffff


	//   ....[36]....
        /*010c*/ 	.word	0xffffffff


	//   ....[37]....
        /*0110*/ 	.word	0xffffffff


	//   ....[38]....
        /*0114*/ 	.word	0xffffffff


	//   ....[39]....
        /*0118*/ 	.word	0xffffffff


	//   ....[40]....
        /*011c*/ 	.word	0xffffffff


	//   ....[41]....
        /*0120*/ 	.word	0xffffffff


	//   ....[42]....
        /*0124*/ 	.word	0xffffffff


	//   ....[43]....
        /*0128*/ 	.word	0xffffffff


	//   ....[44]....
        /*012c*/ 	.word	0xffffffff


	//   ....[45]....
        /*0130*/ 	.word	0xffffffff


	//   ....[46]....
        /*0134*/ 	.word	0xffffffff


	//   ....[47]....
        /*0138*/ 	.word	0xffffffff


	//   ....[48]....
        /*013c*/ 	.word	0xffffffff


	//   ....[49]....
        /*0140*/ 	.word	0xffffffff


	//   ....[50]....
        /*0144*/ 	.word	0xffffffff


	//   ....[51]....
        /*0148*/ 	.word	0xffffffff


	//   ....[52]....
        /*014c*/ 	.word	0xffffffff


	//   ....[53]....
        /*0150*/ 	.word	0xffffffff


	//   ....[54]....
        /*0154*/ 	.word	0xffffffff


	//   ....[55]....
        /*0158*/ 	.word	0xffffffff


	//   ....[56]....
        /*015c*/ 	.word	0xffffffff


	//   ....[57]....
        /*0160*/ 	.word	0xffffffff


	//   ....[58]....
        /*0164*/ 	.word	0xffffffff


	//   ....[59]....
        /*0168*/ 	.word	0xffffffff


	//----- nvinfo : EIATTR_COOP_GROUP_INSTR_OFFSETS
	.align		4
.L_155:
        /*016c*/ 	.byte	0x04, 0x28
        /*016e*/ 	.short	(.L_157 - .L_156)


	//   ....[0]....
.L_156:
        /*0170*/ 	.word	0x00000cb0


	//   ....[1]....
        /*0174*/ 	.word	0x00000cc0


	//   ....[2]....
        /*0178*/ 	.word	0x00000d50


	//   ....[3]....
        /*017c*/ 	.word	0x00000d90


	//   ....[4]....
        /*0180*/ 	.word	0x00000e10


	//   ....[5]....
        /*0184*/ 	.word	0x00000e40


	//   ....[6]....
        /*0188*/ 	.word	0x00000e90


	//   ....[7]....
        /*018c*/ 	.word	0x00000ec0


	//   ....[8]....
        /*0190*/ 	.word	0x00000f10


	//   ....[9]....
        /*0194*/ 	.word	0x00000f40


	//   ....[10]....
        /*0198*/ 	.word	0x00001240


	//   ....[11]....
        /*019c*/ 	.word	0x00001250


	//   ....[12]....
        /*01a0*/ 	.word	0x000012e0


	//   ....[13]....
        /*01a4*/ 	.word	0x00001310


	//   ....[14]....
        /*01a8*/ 	.word	0x00001370


	//   ....[15]....
        /*01ac*/ 	.word	0x000013a0


	//   ....[16]....
        /*01b0*/ 	.word	0x00001400


	//   ....[17]....
        /*01b4*/ 	.word	0x00001440


	//   ....[18]....
        /*01b8*/ 	.word	0x000014b0


	//   ....[19]....
        /*01bc*/ 	.word	0x000014f0


	//   ....[20]....
        /*01c0*/ 	.word	0x00002180


	//   ....[21]....
        /*01c4*/ 	.word	0x00002190


	//   ....[22]....
        /*01c8*/ 	.word	0x00002220


	//   ....[23]....
        /*01cc*/ 	.word	0x00002250


	//   ....[24]....
        /*01d0*/ 	.word	0x000022c0


	//   ....[25]....
        /*01d4*/ 	.word	0x000022e0


	//   ....[26]....
        /*01d8*/ 	.word	0x00002340


	//   ....[27]....
        /*01dc*/ 	.word	0x00002350


	//   ....[28]....
        /*01e0*/ 	.word	0x000023a0


	//   ....[29]....
        /*01e4*/ 	.word	0x000023b0


	//   ....[30]....
        /*01e8*/ 	.word	0x000031c0


	//   ....[31]....
        /*01ec*/ 	.word	0x000031d0


	//   ....[32]....
        /*01f0*/ 	.word	0x00003260


	//   ....[33]....
        /*01f4*/ 	.word	0x000032a0


	//   ....[34]....
        /*01f8*/ 	.word	0x00003320


	//   ....[35]....
        /*01fc*/ 	.word	0x00003360


	//   ....[36]....
        /*0200*/ 	.word	0x000033c0


	//   ....[37]....
        /*0204*/ 	.word	0x000033f0


	//   ....[38]....
        /*0208*/ 	.word	0x00003440


	//   ....[39]....
        /*020c*/ 	.word	0x00003470


	//   ....[40]....
        /*0210*/ 	.word	0x00003750


	//   ....[41]....
        /*0214*/ 	.word	0x00003760


	//   ....[42]....
        /*0218*/ 	.word	0x000037f0


	//   ....[43]....
        /*021c*/ 	.word	0x00003820


	//   ....[44]....
        /*0220*/ 	.word	0x00003870


	//   ....[45]....
        /*0224*/ 	.word	0x000038a0


	//   ....[46]....
        /*0228*/ 	.word	0x00003910


	//   ....[47]....
        /*022c*/ 	.word	0x00003950


	//   ....[48]....
        /*0230*/ 	.word	0x000039c0


	//   ....[49]....
        /*0234*/ 	.word	0x000039f0


	//   ....[50]....
        /*0238*/ 	.word	0x00004730


	//   ....[51]....
        /*023c*/ 	.word	0x00004740


	//   ....[52]....
        /*0240*/ 	.word	0x000047d0


	//   ....[53]....
        /*0244*/ 	.word	0x00004800


	//   ....[54]....
        /*0248*/ 	.word	0x00004870


	//   ....[55]....
        /*024c*/ 	.word	0x00004890


	//   ....[56]....
        /*0250*/ 	.word	0x000048f0


	//   ....[57]....
        /*0254*/ 	.word	0x00004900


	//   ....[58]....
        /*0258*/ 	.word	0x00004950


	//   ....[59]....
        /*025c*/ 	.word	0x00004960


	//----- nvinfo : EIATTR_VRC_CTA_INIT_COUNT
	.align		4
.L_157:
        /*0260*/ 	.byte	0x02, 0x4a
	.zero		1
	.zero		1


	//----- nvinfo : EIATTR_EXIT_INSTR_OFFSETS
	.align		4
        /*0264*/ 	.byte	0x04, 0x1c
        /*0266*/ 	.short	(.L_159 - .L_158)


	//   ....[0]....
.L_158:
        /*0268*/ 	.word	0x00000080


	//   ....[1]....
        /*026c*/ 	.word	0x000000c0


	//   ....[2]....
        /*0270*/ 	.word	0x00004bd0


	//   ....[3]....
        /*0274*/ 	.word	0x00004c50


	//----- nvinfo : EIATTR_MAX_THREADS
	.align		4
.L_159:
        /*0278*/ 	.byte	0x04, 0x05
        /*027a*/ 	.short	(.L_161 - .L_160)
.L_160:
        /*027c*/ 	.word	0x00000100
        /*0280*/ 	.word	0x00000001
        /*0284*/ 	.word	0x00000001


	//----- nvinfo : EIATTR_CRS_STACK_SIZE
	.align		4
.L_161:
        /*0288*/ 	.byte	0x04, 0x1e
        /*028a*/ 	.short	(.L_163 - .L_162)
.L_162:
        /*028c*/ 	.word	0x00000000


	//----- nvinfo : EIATTR_CBANK_PARAM_SIZE
	.align		4
.L_163:
        /*0290*/ 	.byte	0x03, 0x19
        /*0292*/ 	.short	0x0021


	//----- nvinfo : EIATTR_PARAM_CBANK
	.align		4
        /*0294*/ 	.byte	0x04, 0x0a
        /*0296*/ 	.short	(.L_165 - .L_164)
	.align		4
.L_164:
        /*0298*/ 	.word	index@(.nv.constant0._ZN3cub18CUB_300001_SM_10006detail6reduce28DeviceReduceSingleTileKernelINS2_10policy_hubIdjN4cuda3__47maximumIvEEE10Policy1000EPdSB_jS8_ddNS5_3std3__410__identityEEEvT0_T1_T2_T3_T4_T6_)
        /*029c*/ 	.short	0x0380
        /*029e*/ 	.short	0x0021


	//----- nvinfo : EIATTR_SW_WAR
	.align		4
.L_165:
        /*02a0*/ 	.byte	0x04, 0x36
        /*02a2*/ 	.short	(.L_167 - .L_166)
.L_166:
        /*02a4*/ 	.word	0x00000008
.L_167:


//--------------------- .nv.info._ZN3cub18CUB_300001_SM_10006detail11EmptyKernelIvEEvv --------------------------
	.section	.nv.info._ZN3cub18CUB_300001_SM_10006detail11EmptyKernelIvEEvv,"",@"SHT_CUDA_INFO"
	.sectionflags	@""
	.align	4


	//----- nvinfo : EIATTR_CUDA_API_VERSION
	.align		4
        /*0000*/ 	.byte	0x04, 0x37
        /*0002*/ 	.short	(.L_169 - .L_168)
.L_168:
        /*0004*/ 	.word	0x00000082


	//----- nvinfo : EIATTR_SPARSE_MMA_MASK
	.align		4
.L_169:
        /*0008*/ 	.byte	0x03, 0x50
        /*000a*/ 	.short	0x0000


	//----- nvinfo : EIATTR_MAXREG_COUNT
	.align		4
        /*000c*/ 	.byte	0x03, 0x1b
        /*000e*/ 	.short	0x00ff


	//----- nvinfo : EIATTR_MERCURY_ISA_VERSION
	.align		4
        /*0010*/ 	.byte	0x03, 0x5f
        /*0012*/ 	.short	0x0101


	//----- nvinfo : EIATTR_VRC_CTA_INIT_COUNT
	.align		4
        /*0014*/ 	.byte	0x02, 0x4a
	.zero		1
	.zero		1


	//----- nvinfo : EIATTR_EXIT_INSTR_OFFSETS
	.align		4
        /*0018*/ 	.byte	0x04, 0x1c
        /*001a*/ 	.short	(.L_171 - .L_170)


	//   ....[0]....
.L_170:
        /*001c*/ 	.word	0x00000010


	//----- nvinfo : EIATTR_SW_WAR
	.align		4
.L_171:
        /*0020*/ 	.byte	0x04, 0x36
        /*0022*/ 	.short	(.L_173 - .L_172)
.L_172:
        /*0024*/ 	.word	0x00000008
.L_173:


//--------------------- .nv.info._Z7restorePdi    --------------------------
	.section	.nv.info._Z7restorePdi,"",@"SHT_CUDA_INFO"
	.sectionflags	@""
	.align	4


	//----- nvinfo : EIATTR_CUDA_API_VERSION
	.align		4
        /*0000*/ 	.byte	0x04, 0x37
        /*0002*/ 	.short	(.L_175 - .L_174)
.L_174:
        /*0004*/ 	.word	0x00000082


	//----- nvinfo : EIATTR_KPARAM_INFO
	.align		4
.L_175:
        /*0008*/ 	.byte	0x04, 0x17
        /*000a*/ 	.short	(.L_177 - .L_176)
.L_176:
        /*000c*/ 	.word	0x00000000
        /*0010*/ 	.short	0x0001
        /*0012*/ 	.short	0x0008
        /*0014*/ 	.byte	0x00, 0xf0, 0x11, 0x00


	//----- nvinfo : EIATTR_KPARAM_INFO
	.align		4
.L_177:
        /*0018*/ 	.byte	0x04, 0x17
        /*001a*/ 	.short	(.L_179 - .L_178)
.L_178:
        /*001c*/ 	.word	0x00000000
        /*0020*/ 	.short	0x0000
        /*0022*/ 	.short	0x0000
        /*0024*/ 	.byte	0x00, 0xf5, 0x21, 0x00


	//----- nvinfo : EIATTR_SPARSE_MMA_MASK
	.align		4
.L_179:
        /*0028*/ 	.byte	0x03, 0x50
        /*002a*/ 	.short	0x0000


	//----- nvinfo : EIATTR_MAXREG_COUNT
	.align		4
        /*002c*/ 	.byte	0x03, 0x1b
        /*002e*/ 	.short	0x00ff


	//----- nvinfo : EIATTR_MERCURY_ISA_VERSION
	.align		4
        /*0030*/ 	.byte	0x03, 0x5f
        /*0032*/ 	.short	0x0101


	//----- nvinfo : EIATTR_VRC_CTA_INIT_COUNT
	.align		4
        /*0034*/ 	.byte	0x02, 0x4a
	.zero		1
	.zero		1


	//----- nvinfo : EIATTR_EXIT_INSTR_OFFSETS
	.align		4
        /*0038*/ 	.byte	0x04, 0x1c
        /*003a*/ 	.short	(.L_181 - .L_180)


	//   ....[0]....
.L_180:
        /*003c*/ 	.word	0x000002d0


	//----- nvinfo : EIATTR_CRS_STACK_SIZE
	.align		4
.L_181:
        /*0040*/ 	.byte	0x04, 0x1e
        /*0042*/ 	.short	(.L_183 - .L_182)
.L_182:
        /*0044*/ 	.word	0x00000000


	//----- nvinfo : EIATTR_CBANK_PARAM_SIZE
	.align		4
.L_183:
        /*0048*/ 	.byte	0x03, 0x19
        /*004a*/ 	.short	0x000c


	//----- nvinfo : EIATTR_PARAM_CBANK
	.align		4
        /*004c*/ 	.byte	0x04, 0x0a
        /*004e*/ 	.short	(.L_185 - .L_184)
	.align		4
.L_184:
        /*0050*/ 	.word	index@(.nv.constant0._Z7restorePdi)
        /*0054*/ 	.short	0x0380
        /*0056*/ 	.short	0x000c


	//----- nvinfo : EIATTR_SW_WAR
	.align		4
.L_185:
        /*0058*/ 	.byte	0x04, 0x36
        /*005a*/ 	.short	(.L_187 - .L_186)
.L_186:
        /*005c*/ 	.word	0x00000008
.L_187:


//--------------------- .nv.info._Z11subtractionPdS_ --------------------------
	.section	.nv.info._Z11subtractionPdS_,"",@"SHT_CUDA_INFO"
	.sectionflags	@""
	.align	4


	//----- nvinfo : EIATTR_CUDA_API_VERSION
	.align		4
        /*0000*/ 	.byte	0x04, 0x37
        /*0002*/ 	.short	(.L_189 - .L_188)
.L_188:
        /*0004*/ 	.word	0x00000082


	//----- nvinfo : EIATTR_KPARAM_INFO
	.align		4
.L_189:
        /*0008*/ 	.byte	0x04, 0x17
        /*000a*/ 	.short	(.L_191 - .L_190)
.L_190:
        /*000c*/ 	.word	0x00000000
        /*0010*/ 	.short	0x0001
        /*0012*/ 	.short	0x0008
        /*0014*/ 	.byte	0x00, 0xf5, 0x21, 0x00


	//----- nvinfo : EIATTR_KPARAM_INFO
	.align		4
.L_191:
        /*0018*/ 	.byte	0x04, 0x17
        /*001a*/ 	.short	(.L_193 - .L_192)
.L_192:
        /*001c*/ 	.word	0x00000000
        /*0020*/ 	.short	0x0000
        /*0022*/ 	.short	0x0000
        /*0024*/ 	.byte	0x00, 0xf5, 0x21, 0x00


	//----- nvinfo : EIATTR_SPARSE_MMA_MASK
	.align		4
.L_193:
        /*0028*/ 	.byte	0x03, 0x50
        /*002a*/ 	.short	0x0000


	//----- nvinfo : EIATTR_MAXREG_COUNT
	.align		4
        /*002c*/ 	.byte	0x03, 0x1b
        /*002e*/ 	.short	0x00ff


	//----- nvinfo : EIATTR_MERCURY_ISA_VERSION
	.align		4
        /*0030*/ 	.byte	0x03, 0x5f
        /*0032*/ 	.short	0x0101


	//----- nvinfo : EIATTR_VRC_CTA_INIT_COUNT
	.align		4
        /*0034*/ 	.byte	0x02, 0x4a
	.zero		1
	.zero		1


	//----- nvinfo : EIATTR_EXIT_INSTR_OFFSETS
	.align		4
        /*0038*/ 	.byte	0x04, 0x1c
        /*003a*/ 	.short	(.L_195 - .L_194)


	//   ....[0]....
.L_194:
        /*003c*/ 	.word	0x000000e0


	//----- nvinfo : EIATTR_CBANK_PARAM_SIZE
	.align		4
.L_195:
        /*0040*/ 	.byte	0x03, 0x19
        /*0042*/ 	.short	0x0010


	//----- nvinfo : EIATTR_PARAM_CBANK
	.align		4
        /*0044*/ 	.byte	0x04, 0x0a
        /*0046*/ 	.short	(.L_197 - .L_196)
	.align		4
.L_196:
        /*0048*/ 	.word	index@(.nv.constant0._Z11subtractionPdS_)
        /*004c*/ 	.short	0x0380
        /*004e*/ 	.short	0x0010


	//----- nvinfo : EIATTR_SW_WAR
	.align		4
.L_197:
        /*0050*/ 	.byte	0x04, 0x36
        /*0052*/ 	.short	(.L_199 - .L_198)
.L_198:
        /*0054*/ 	.word	0x00000008
.L_199:


//--------------------- .nv.info._Z9calculatePdS_m --------------------------
	.section	.nv.info._Z9calculatePdS_m,"",@"SHT_CUDA_INFO"
	.sectionflags	@""
	.align	4


	//----- nvinfo : EIATTR_CUDA_API_VERSION
	.align		4
        /*0000*/ 	.byte	0x04, 0x37
        /*0002*/ 	.short	(.L_201 - .L_200)
.L_200:
        /*0004*/ 	.word	0x00000082


	//----- nvinfo : EIATTR_KPARAM_INFO
	.align		4
.L_201:
        /*0008*/ 	.byte	0x04, 0x17
        /*000a*/ 	.short	(.L_203 - .L_202)
.L_202:
        /*000c*/ 	.word	0x00000000
        /*0010*/ 	.short	0x0002
        /*0012*/ 	.short	0x0010
        /*0014*/ 	.byte	0x00, 0xf0, 0x21, 0x00


	//----- nvinfo : EIATTR_KPARAM_INFO
	.align		4
.L_203:
        /*0018*/ 	.byte	0x04, 0x17
        /*001a*/ 	.short	(.L_205 - .L_204)
.L_204:
        /*001c*/ 	.word	0x00000000
        /*0020*/ 	.short	0x0001
        /*0022*/ 	.short	0x0008
        /*0024*/ 	.byte	0x00, 0xf5, 0x21, 0x00


	//----- nvinfo : EIATTR_KPARAM_INFO
	.align		4
.L_205:
        /*0028*/ 	.byte	0x04, 0x17
        /*002a*/ 	.short	(.L_207 - .L_206)
.L_206:
        /*002c*/ 	.word	0x00000000
        /*0030*/ 	.short	0x0000
        /*0032*/ 	.short	0x0000
        /*0034*/ 	.byte	0x00, 0xf5, 0x21, 0x00


	//----- nvinfo : EIATTR_SPARSE_MMA_MASK
	.align		4
.L_207:
        /*0038*/ 	.byte	0x03, 0x50
        /*003a*/ 	.short	0x0000


	//----- nvinfo : EIATTR_MAXREG_COUNT
	.align		4
        /*003c*/ 	.byte	0x03, 0x1b
        /*003e*/ 	.short	0x00ff


	//----- nvinfo : EIATTR_MERCURY_ISA_VERSION
	.align		4
        /*0040*/ 	.byte	0x03, 0x5f
        /*0042*/ 	.short	0x0101


	//----- nvinfo : EIATTR_VRC_CTA_INIT_COUNT
	.align		4
        /*0044*/ 	.byte	0x02, 0x4a
	.zero		1
	.zero		1


	//----- nvinfo : EIATTR_EXIT_INSTR_OFFSETS
	.align		4
        /*0048*/ 	.byte	0x04, 0x1c
        /*004a*/ 	.short	(.L_209 - .L_208)


	//   ....[0]....
.L_208:
        /*004c*/ 	.word	0x00000200


	//----- nvinfo : EIATTR_CBANK_PARAM_SIZE
	.align		4
.L_209:
        /*0050*/ 	.byte	0x03, 0x19
        /*0052*/ 	.short	0x0018


	//----- nvinfo : EIATTR_PARAM_CBANK
	.align		4
        /*0054*/ 	.byte	0x04, 0x0a
        /*0056*/ 	.short	(.L_211 - .L_210)
	.align		4
.L_210:
        /*0058*/ 	.word	index@(.nv.constant0._Z9calculatePdS_m)
        /*005c*/ 	.short	0x0380
        /*005e*/ 	.short	0x0018


	//----- nvinfo : EIATTR_SW_WAR
	.align		4
.L_211:
        /*0060*/ 	.byte	0x04, 0x36
        /*0062*/ 	.short	(.L_213 - .L_212)
.L_212:
        /*0064*/ 	.word	0x00000008
.L_213:


//--------------------- .nv.callgraph             --------------------------
	.section	.nv.callgraph,"",@"SHT_CUDA_CALLGRAPH"
	.align	4
	.sectionentsize	8
	.align		4
        /*0000*/ 	.word	0x00000000
	.align		4
        /*0004*/ 	.word	0xffffffff
	.align		4
        /*0008*/ 	.word	0x00000000
	.align		4
        /*000c*/ 	.word	0xfffffffe
	.align		4
        /*0010*/ 	.word	0x00000000
	.align		4
        /*0014*/ 	.word	0xfffffffd
	.align		4
        /*0018*/ 	.word	0x00000000
	.align		4
        /*001c*/ 	.word	0xfffffffc


//--------------------- .nv.constant4             --------------------------
	.section	.nv.constant4,"a",@progbits
	.align	8
	.align		8
.nv.constant4:
        /*0000*/ 	.dword	_ZN34_INTERNAL_838ed2ea_4_k_cu_1e17171e4cuda3std3__45__cpo5beginE
	.align		8
        /*0008*/ 	.dword	_ZN34_INTERNAL_838ed2ea_4_k_cu_1e17171e4cuda3std3__45__cpo3endE
	.align		8
        /*0010*/ 	.dword	_ZN34_INTERNAL_838ed2ea_4_k_cu_1e17171e4cuda3std3__45__cpo6cbeginE
	.align		8
        /*0018*/ 	.dword	_ZN34_INTERNAL_838ed2ea_4_k_cu_1e17171e4cuda3std3__45__cpo4cendE
	.align		8
        /*0020*/ 	.dword	_ZN34_INTERNAL_838ed2ea_4_k_cu_1e17171e4cuda3std3__45__cpo6rbeginE
	.align		8
        /*0028*/ 	.dword	_ZN34_INTERNAL_838ed2ea_4_k_cu_1e17171e4cuda3std3__45__cpo4rendE
	.align		8
        /*0030*/ 	.dword	_ZN34_INTERNAL_838ed2ea_4_k_cu_1e17171e4cuda3std3__45__cpo7crbeginE
	.align		8
        /*0038*/ 	.dword	_ZN34_INTERNAL_838ed2ea_4_k_cu_1e17171e4cuda3std3__45__cpo5crendE
	.align		8
        /*0040*/ 	.dword	_ZN34_INTERNAL_838ed2ea_4_k_cu_1e17171e4cuda3std3__436_GLOBAL__N__838ed2ea_4_k_cu_1e17171e6ignoreE
	.align		8
        /*0048*/ 	.dword	_ZN34_INTERNAL_838ed2ea_4_k_cu_1e17171e4cuda3std3__419piecewise_constructE
	.align		8
        /*0050*/ 	.dword	_ZN34_INTERNAL_838ed2ea_4_k_cu_1e17171e4cuda3std3__48in_placeE
	.align		8
        /*0058*/ 	.dword	_ZN34_INTERNAL_838ed2ea_4_k_cu_1e17171e4cuda3std3__420unreachable_sentinelE
	.align		8
        /*0060*/ 	.dword	_ZN34_INTERNAL_838ed2ea_4_k_cu_1e17171e4cuda3std3__47nulloptE
	.align		8
        /*0068*/ 	.dword	_ZN34_INTERNAL_838ed2ea_4_k_cu_1e17171e4cuda3std3__48unexpectE
	.align		8
        /*0070*/ 	.dword	_ZN34_INTERNAL_838ed2ea_4_k_cu_1e17171e4cuda3std6ranges3__45__cpo4swapE
	.align		8
        /*0078*/ 	.dword	_ZN34_INTERNAL_838ed2ea_4_k_cu_1e17171e4cuda3std6ranges3__45__cpo9iter_moveE
	.align		8
        /*0080*/ 	.dword	_ZN34_INTERNAL_838ed2ea_4_k_cu_1e17171e4cuda3std6ranges3__45__cpo5beginE
	.align		8
        /*0088*/ 	.dword	_ZN34_INTERNAL_838ed2ea_4_k_cu_1e17171e4cuda3std6ranges3__45__cpo3endE
	.align		8
        /*0090*/ 	.dword	_ZN34_INTERNAL_838ed2ea_4_k_cu_1e17171e4cuda3std6ranges3__45__cpo6cbeginE
	.align		8
        /*0098*/ 	.dword	_ZN34_INTERNAL_838ed2ea_4_k_cu_1e17171e4cuda3std6ranges3__45__cpo4cendE
	.align		8
        /*00a0*/ 	.dword	_ZN34_INTERNAL_838ed2ea_4_k_cu_1e17171e4cuda3std6ranges3__45__cpo7advanceE
	.align		8
        /*00a8*/ 	.dword	_ZN34_INTERNAL_838ed2ea_4_k_cu_1e17171e4cuda3std6ranges3__45__cpo9iter_swapE
	.align		8
        /*00b0*/ 	.dword	_ZN34_INTERNAL_838ed2ea_4_k_cu_1e17171e4cuda3std6ranges3__45__cpo4nextE
	.align		8
        /*00b8*/ 	.dword	_ZN34_INTERNAL_838ed2ea_4_k_cu_1e17171e4cuda3std6ranges3__45__cpo4prevE
	.align		8
        /*00c0*/ 	.dword	_ZN34_INTERNAL_838ed2ea_4_k_cu_1e17171e4cuda3std6ranges3__45__cpo4dataE
	.align		8
        /*00c8*/ 	.dword	_ZN34_INTERNAL_838ed2ea_4_k_cu_1e17171e4cuda3std6ranges3__45__cpo5cdataE
	.align		8
        /*00d0*/ 	.dword	_ZN34_INTERNAL_838ed2ea_4_k_cu_1e17171e4cuda3std6ranges3__45__cpo4sizeE
	.align		8
        /*00d8*/ 	.dword	_ZN34_INTERNAL_838ed2ea_4_k_cu_1e17171e4cuda3std6ranges3__45__cpo5ssizeE
	.align		8
        /*00e0*/ 	.dword	_ZN34_INTERNAL_838ed2ea_4_k_cu_1e17171e4cuda3std6ranges3__45__cpo8distanceE
	.align		8
        /*00e8*/ 	.dword	_ZN34_INTERNAL_838ed2ea_4_k_cu_1e17171e6thrust24THRUST_300001_SM_1000_NS6system6detail10sequential3seqE
	.align		8
        /*00f0*/ 	.dword	_ZN34_INTERNAL_838ed2ea_4_k_cu_1e17171e6thrust24THRUST_300001_SM_1000_NS12placeholders2_1E
	.align		8
        /*00f8*/ 	.dword	_ZN34_INTERNAL_838ed2ea_4_k_cu_1e17171e6thrust24THRUST_300001_SM_1000_NS12placeholders2_2E
	.align		8
        /*0100*/ 	.dword	_ZN34_INTERNAL_838ed2ea_4_k_cu_1e17171e6thrust24THRUST_300001_SM_1000_NS12placeholders2_3E
	.align		8
        /*0108*/ 	.dword	_ZN34_INTERNAL_838ed2ea_4_k_cu_1e17171e6thrust24THRUST_300001_SM_1000_NS12placeholders2_4E
	.align		8
        /*0110*/ 	.dword	_ZN34_INTERNAL_838ed2ea_4_k_cu_1e17171e6thrust24THRUST_300001_SM_1000_NS12placeholders2_5E
	.align		8
        /*0118*/ 	.dword	_ZN34_INTERNAL_838ed2ea_4_k_cu_1e17171e6thrust24THRUST_300001_SM_1000_NS12placeholders2_6E
	.align		8
        /*0120*/ 	.dword	_ZN34_INTERNAL_838ed2ea_4_k_cu_1e17171e6thrust24THRUST_300001_SM_1000_NS12placeholders2_7E
	.align		8
        /*0128*/ 	.dword	_ZN34_INTERNAL_838ed2ea_4_k_cu_1e17171e6thrust24THRUST_300001_SM_1000_NS12placeholders2_8E
	.align		8
        /*0130*/ 	.dword	_ZN34_INTERNAL_838ed2ea_4_k_cu_1e17171e6thrust24THRUST_300001_SM_1000_NS12placeholders2_9E
	.align		8
        /*0138*/ 	.dword	_ZN34_INTERNAL_838ed2ea_4_k_cu_1e17171e6thrust24THRUST_300001_SM_1000_NS12placeholders3_10E


//--------------------- .text._ZN3cub18CUB_300001_SM_10006detail6reduce28DeviceReduceSingleTileKernelINS2_10policy_hubIdjN4cuda3__47maximumIvEEE10Policy1000EPdSB_iS8_ddNS5_3std3__410__identityEEEvT0_T1_T2_T3_T4_T6_ --------------------------
	.section	.text._ZN3cub18CUB_300001_SM_10006detail6reduce28DeviceReduceSingleTileKernelINS2_10policy_hubIdjN4cuda3__47maximumIvEEE10Policy1000EPdSB_iS8_ddNS5_3std3__410__identityEEEvT0_T1_T2_T3_T4_T6_,"ax",@progbits
	.align	128
        .global         _ZN3cub18CUB_300001_SM_10006detail6reduce28DeviceReduceSingleTileKernelINS2_10policy_hubIdjN4cuda3__47maximumIvEEE10Policy1000EPdSB_iS8_ddNS5_3std3__410__identityEEEvT0_T1_T2_T3_T4_T6_
        .type           _ZN3cub18CUB_300001_SM_10006detail6reduce28DeviceReduceSingleTileKernelINS2_10policy_hubIdjN4cuda3__47maximumIvEEE10Policy1000EPdSB_iS8_ddNS5_3std3__410__identityEEEvT0_T1_T2_T3_T4_T6_,@function
        .size           _ZN3cub18CUB_300001_SM_10006detail6reduce28DeviceReduceSingleTileKernelINS2_10policy_hubIdjN4cuda3__47maximumIvEEE10Policy1000EPdSB_iS8_ddNS5_3std3__410__identityEEEvT0_T1_T2_T3_T4_T6_,(.L_x_158 - _ZN3cub18CUB_300001_SM_10006detail6reduce28DeviceReduceSingleTileKernelINS2_10policy_hubIdjN4cuda3__47maximumIvEEE10Policy1000EPdSB_iS8_ddNS5_3std3__410__identityEEEvT0_T1_T2_T3_T4_T6_)
        .other          _ZN3cub18CUB_300001_SM_10006detail6reduce28DeviceReduceSingleTileKernelINS2_10policy_hubIdjN4cuda3__47maximumIvEEE10Policy1000EPdSB_iS8_ddNS5_3std3__410__identityEEEvT0_T1_T2_T3_T4_T6_,@"STO_CUDA_ENTRY STV_DEFAULT"
_ZN3cub18CUB_300001_SM_10006detail6reduce28DeviceReduceSingleTileKernelINS2_10policy_hubIdjN4cuda3__47maximumIvEEE10Policy1000EPdSB_iS8_ddNS5_3std3__410__identityEEEvT0_T1_T2_T3_T4_T6_:
.text._ZN3cub18CUB_300001_SM_10006detail6reduce28DeviceReduceSingleTileKernelINS2_10policy_hubIdjN4cuda3__47maximumIvEEE10Policy1000EPdSB_iS8_ddNS5_3std3__410__identityEEEvT0_T1_T2_T3_T4_T6_:
[----:B------:R-:W-:Y:S01]  /*0000*/  LDC R1, c[0x0][0x37c] ;  /* 0x0000df00ff017b82 */ /* 0x000fe20000000800 */
[----:B------:R-:W0:Y:S01]  /*0010*/  LDCU UR4, c[0x0][0x390] ;  /* 0x00007200ff0477ac */ /* 0x000e220008000800 */
[----:B------:R-:W1:Y:S01]  /*0020*/  LDCU.64 UR6, c[0x0][0x358] ;  /* 0x00006b00ff0677ac */ /* 0x000e620008000a00 */
[----:B0-----:R-:W-:-:S05]  /*0030*/  IMAD.U32 R4, RZ, RZ, UR4 ;  /* 0x00000004ff047e24 */ /* 0x001fca000f8e00ff */
[----:B------:R-:W-:-:S13]  /*0040*/  ISETP.NE.AND P0, PT, R4, RZ, PT ;  /* 0x000000ff0400720c */ /* 0x000fda0003f05270 */
[----:B-1----:R-:W-:Y:S05]  /*0050*/  @P0 BRA `(.L_x_0) ;  /* 0x00000000001c0947 */ /* 0x002fea0003800000 */
[----:B------:R-:W0:Y:S02]  /*0060*/  S2R R0, SR_TID.X ;  /* 0x0000000000007919 */ /* 0x000e240000002100 */
[----:B0-----:R-:W-:-:S13]  /*0070*/  ISETP.NE.AND P0, PT, R0, RZ, PT ;  /* 0x000000ff0000720c */ /* 0x001fda0003f05270 */
[----:B------:R-:W-:Y:S05]  /*0080*/  @P0 EXIT ;  /* 0x000000000000094d */ /* 0x000fea0003800000 */
[----:B------:R-:W0:Y:S08]  /*0090*/  LDC.64 R2, c[0x0][0x388] ;  /* 0x0000e200ff027b82 */ /* 0x000e300000000a00 */
[----:B------:R-:W0:Y:S02]  /*00a0*/  LDC.64 R4, c[0x0][0x398] ;  /* 0x0000e600ff047b82 */ /* 0x000e240000000a00 */
[----:B0-----:R-:W-:Y:S01]  /*00b0*/  STG.E.64 desc[UR6][R2.64], R4 ;  /* 0x0000000402007986 */ /* 0x001fe2000c101b06 */
[----:B------:R-:W-:Y:S05]  /*00c0*/  EXIT ;  /* 0x000000000000794d */ /* 0x000fea0003800000 */
.L_x_0:
[----:B------:R-:W0:Y:S01]  /*00d0*/  LDCU UR4, c[0x0][0x380] ;  /* 0x00007000ff0477ac */ /* 0x000e220008000800 */
[----:B------:R-:W-:Y:S01]  /*00e0*/  BSSY.RECONVERGENT B0, `(.L_x_1) ;  /* 0x00005b3000007945 */ /* 0x000fe20003800200 */
[----:B0-----:R-:W-:-:S09]  /*00f0*/  ULOP3.LUT UP0, URZ, UR4, 0x1f, URZ, 0xc0, !UPT ;  /* 0x0000001f04ff7892 */ /* 0x001fd2000f80c0ff */
[----:B------:R-:W-:Y:S05]  /*0100*/  BRA.U UP0, `(.L_x_2) ;  /* 0x0000002d003c7547 */ /* 0x000fea000b800000 */
[----:B------:R-:W-:-:S13]  /*0110*/  ISETP.GT.AND P0, PT, R4, 0x7ff, PT ;  /* 0x000007ff0400780c */ /* 0x000fda0003f04270 */
[----:B------:R-:W-:Y:S05]  /*0120*/  @P0 BRA `(.L_x_3) ;  /* 0x0000001400e80947 */ /* 0x000fea0003800000 */
[----:B------:R-:W0:Y:S01]  /*0130*/  S2R R3, SR_TID.X ;  /* 0x0000000000037919 */ /* 0x000e220000002100 */
[----:B------:R-:W-:Y:S01]  /*0140*/  BSSY.RECONVERGENT B1, `(.L_x_4) ;  /* 0x0000009000017945 */ /* 0x000fe20003800200 */
[----:B------:R-:W-:Y:S02]  /*0150*/  CS2R R6, SRZ ;  /* 0x0000000000067805 */ /* 0x000fe4000001ff00 */
[----:B0-----:R-:W-:Y:S01]  /*0160*/  ISETP.GE.AND P0, PT, R3, R4, PT ;  /* 0x000000040300720c */ /* 0x001fe20003f06270 */
[----:B------:R-:W-:-:S12]  /*0170*/  IMAD.MOV.U32 R5, RZ, RZ, R3 ;  /* 0x000000ffff057224 */ /* 0x000fd800078e0003 */
[----:B------:R-:W-:Y:S05]  /*0180*/  @P0 BRA `(.L_x_5) ;  /* 0x0000000000100947 */ /* 0x000fea0003800000 */
[----:B------:R-:W0:Y:S02]  /*0190*/  LDC.64 R6, c[0x0][0x380] ;  /* 0x0000e000ff067b82 */ /* 0x000e240000000a00 */
[----:B0-----:R-:W-:-:S06]  /*01a0*/  IMAD.WIDE.U32 R6, R3, 0x8, R6 ;  /* 0x0000000803067825 */ /* 0x001fcc00078e0006 */
[----:B------:R-:W5:Y:S01]  /*01b0*/  LDG.E.64.CONSTANT R6, desc[UR6][R6.64] ;  /* 0x0000000606067981 */ /* 0x000f62000c1e9b00 */
[----:B------:R-:W-:-:S07]  /*01c0*/  VIADD R5, R3, 0x100 ;  /* 0x0000010003057836 */ /* 0x000fce0000000000 */
.L_x_5:
[----:B------:R-:W-:Y:S05]  /*01d0*/  BSYNC.RECONVERGENT B1 ;  /* 0x0000000000017941 */ /* 0x000fea0003800200 */
.L_x_4:
[----:B------:R-:W-:Y:S01]  /*01e0*/  ISETP.GE.AND P0, PT, R5, R4, PT ;  /* 0x000000040500720c */ /* 0x000fe20003f06270 */
[----:B------:R-:W-:-:S12]  /*01f0*/  BSSY.RECONVERGENT B1, `(.L_x_6) ;  /* 0x00000b0000017945 */ /* 0x000fd80003800200 */
[----:B------:R-:W-:Y:S05]  /*0200*/  @P0 BRA `(.L_x_7) ;  /* 0x0000000800b80947 */ /* 0x000fea0003800000 */
[----:B------:R-:W-:Y:S01]  /*0210*/  LOP3.LUT R9, RZ, R5, RZ, 0x33, !PT ;  /* 0x00000005ff097212 */ /* 0x000fe200078e33ff */
[----:B------:R-:W-:Y:S04]  /*0220*/  BSSY.RECONVERGENT B2, `(.L_x_8) ;  /* 0x0000019000027945 */ /* 0x000fe80003800200 */
[----:B------:R-:W-:-:S05]  /*0230*/  IMAD.IADD R0, R9, 0x1, R4 ;  /* 0x0000000109007824 */ /* 0x000fca00078e0204 */
[C---:B------:R-:W-:Y:S02]  /*0240*/  LOP3.LUT R2, R0.reuse, 0x300, RZ, 0xc0, !PT ;  /* 0x0000030000027812 */ /* 0x040fe400078ec0ff */
[----:B------:R-:W-:Y:S02]  /*0250*/  ISETP.GE.U32.AND P0, PT, R0, 0x300, PT ;  /* 0x000003000000780c */ /* 0x000fe40003f06070 */
[----:B------:R-:W-:-:S13]  /*0260*/  ISETP.NE.AND P1, PT, R2, 0x300, PT ;  /* 0x000003000200780c */ /* 0x000fda0003f25270 */
[----:B------:R-:W-:Y:S05]  /*0270*/  @!P1 BRA `(.L_x_9) ;  /* 0x00000000004c9947 */ /* 0x000fea0003800000 */
[----:B------:R-:W0:Y:S01]  /*0280*/  LDC.64 R8, c[0x0][0x380] ;  /* 0x0000e000ff087b82 */ /* 0x000e220000000a00 */
[----:B------:R-:W-:-:S04]  /*0290*/  LEA.HI R0, R0, 0x1, RZ, 0x18 ;  /* 0x0000000100007811 */ /* 0x000fc800078fc0ff */
[----:B------:R-:W-:-:S05]  /*02a0*/  LOP3.LUT R0, R0, 0x3, RZ, 0xc0, !PT ;  /* 0x0000000300007812 */ /* 0x000fca00078ec0ff */
[----:B------:R-:W-:Y:S02]  /*02b0*/  IMAD.MOV R0, RZ, RZ, -R0 ;  /* 0x000000ffff007224 */ /* 0x000fe400078e0a00 */
[----:B0-----:R-:W-:-:S04]  /*02c0*/  IMAD.WIDE.U32 R8, R5, 0x8, R8 ;  /* 0x0000000805087825 */ /* 0x001fc800078e0008 */
[----:B------:R-:W-:Y:S02]  /*02d0*/  IMAD.MOV.U32 R2, RZ, RZ, R8 ;  /* 0x000000ffff027224 */ /* 0x000fe400078e0008 */
[----:B------:R-:W-:-:S07]  /*02e0*/  IMAD.MOV.U32 R11, RZ, RZ, R9 ;  /* 0x000000ffff0b7224 */ /* 0x000fce00078e0009 */
.L_x_10:
[----:B------:R-:W-:Y:S02]  /*02f0*/  IMAD.MOV.U32 R8, RZ, RZ, R2 ;  /* 0x000000ffff087224 */ /* 0x000fe400078e0002 */
[----:B------:R-:W-:-:S06]  /*0300*/  IMAD.MOV.U32 R9, RZ, RZ, R11 ;  /* 0x000000ffff097224 */ /* 0x000fcc00078e000b */
[----:B------:R-:W2:Y:S01]  /*0310*/  LDG.E.64.CONSTANT R8, desc[UR6][R8.64] ;  /* 0x0000000608087981 */ /* 0x000ea2000c1e9b00 */
[----:B------:R-:W-:Y:S01]  /*0320*/  VIADD R0, R0, 0x1 ;  /* 0x0000000100007836 */ /* 0x000fe20000000000 */
[----:B------:R-:W-:Y:S01]  /*0330*/  IADD3 R2, P3, PT, R2, 0x800, RZ ;  /* 0x0000080002027810 */ /* 0x000fe20007f7e0ff */
[----:B------:R-:W-:-:S03]  /*0340*/  VIADD R5, R5, 0x100 ;  /* 0x0000010005057836 */ /* 0x000fc60000000000 */
[----:B------:R-:W-:Y:S01]  /*0350*/  ISETP.NE.AND P2, PT, R0, RZ, PT ;  /* 0x000000ff0000720c */ /* 0x000fe20003f45270 */
[----:B------:R-:W-:Y:S01]  /*0360*/  IMAD.X R11, RZ, RZ, R11, P3 ;  /* 0x000000ffff0b7224 */ /* 0x000fe200018e060b */
[----:B--2--5:R-:W-:-:S06]  /*0370*/  DSETP.GEU.AND P1, PT, R6, R8, PT ;  /* 0x000000080600722a */ /* 0x024fcc0003f2e000 */
[----:B------:R-:W-:Y:S02]  /*0380*/  FSEL R6, R8, R6, !P1 ;  /* 0x0000000608067208 */ /* 0x000fe40004800000 */
[----:B------:R-:W-:-:S03]  /*0390*/  FSEL R7, R9, R7, !P1 ;  /* 0x0000000709077208 */ /* 0x000fc60004800000 */
[----:B------:R-:W-:Y:S05]  /*03a0*/  @P2 BRA `(.L_x_10) ;  /* 0xfffffffc00d02947 */ /* 0x000fea000383ffff */
.L_x_9:
[----:B------:R-:W-:Y:S05]  /*03b0*/  BSYNC.RECONVERGENT B2 ;  /* 0x0000000000027941 */ /* 0x000fea0003800200 */
.L_x_8:
[----:B------:R-:W-:Y:S05]  /*03c0*/  @!P0 BRA `(.L_x_7) ;  /* 0x0000000800488947 */ /* 0x000fea0003800000 */
[----:B------:R-:W-:Y:S01]  /*03d0*/  IMAD.IADD R0, R4, 0x1, -R5 ;  /* 0x0000000104007824 */ /* 0x000fe200078e0a05 */
[----:B------:R-:W-:Y:S01]  /*03e0*/  BSSY.RECONVERGENT B2, `(.L_x_11) ;  /* 0x0000051000027945 */ /* 0x000fe20003800200 */
[----:B------:R-:W-:-:S03]  /*03f0*/  PLOP3.LUT P0, PT, PT, PT, PT, 0x80, 0x8 ;  /* 0x000000000008781c */ /* 0x000fc60003f0f070 */
[----:B------:R-:W-:-:S13]  /*0400*/  ISETP.GT.AND P1, PT, R0, 0xc00, PT ;  /* 0x00000c000000780c */ /* 0x000fda0003f24270 */
[----:B------:R-:W-:Y:S05]  /*0410*/  @!P1 BRA `(.L_x_12) ;  /* 0x0000000400349947 */ /* 0x000fea0003800000 */
[----:B------:R-:W0:Y:S01]  /*0420*/  LDC.64 R8, c[0x0][0x380] ;  /* 0x0000e000ff087b82 */ /* 0x000e220000000a00 */
[----:B------:R-:W-:Y:S01]  /*0430*/  PLOP3.LUT P0, PT, PT, PT, PT, 0x8, 0x80 ;  /* 0x000000000080781c */ /* 0x000fe20003f0e170 */
[----:B------:R-:W-:-:S12]  /*0440*/  VIADD R0, R4, 0xfffff400 ;  /* 0xfffff40004007836 */ /* 0x000fd80000000000 */
.L_x_13:
[----:B0-----:R-:W-:-:S05]  /*0450*/  IMAD.WIDE R30, R5, 0x8, R8 ;  /* 0x00000008051e7825 */ /* 0x001fca00078e0208 */
[----:B------:R-:W2:Y:S04]  /*0460*/  LDG.E.64.CONSTANT R10, desc[UR6][R30.64] ;  /* 0x000000061e0a7981 */ /* 0x000ea8000c1e9b00 */
[----:B------:R-:W3:Y:S04]  /*0470*/  LDG.E.64.CONSTANT R12, desc[UR6][R30.64+0x800] ;  /* 0x000800061e0c7981 */ /* 0x000ee8000c1e9b00 */
[----:B------:R-:W4:Y:S01]  /*0480*/  LDG.E.64.CONSTANT R14, desc[UR6][R30.64+0x1000] ;  /* 0x001000061e0e7981 */ /* 0x000f22000c1e9b00 */
[----:B------:R-:W-:-:S03]  /*0490*/  VIADD R39, R5, 0x400 ;  /* 0x0000040005277836 */ /* 0x000fc60000000000 */
[----:B------:R-:W4:Y:S01]  /*04a0*/  LDG.E.64.CONSTANT R16, desc[UR6][R30.64+0x1800] ;  /* 0x001800061e107981 */ /* 0x000f22000c1e9b00 */
[----:B------:R-:W-:-:S05]  /*04b0*/  IMAD.WIDE R38, R39, 0x8, R8 ;  /* 0x0000000827267825 */ /* 0x000fca00078e0208 */
[----:B------:R-:W4:Y:S04]  /*04c0*/  LDG.E.64.CONSTANT R18, desc[UR6][R38.64] ;  /* 0x0000000626127981 */ /* 0x000f28000c1e9b00 */
[----:B------:R-:W4:Y:S04]  /*04d0*/  LDG.E.64.CONSTANT R20, desc[UR6][R38.64+0x800] ;  /* 0x0008000626147981 */ /* 0x000f28000c1e9b00 */
        /* <DEDUP_REMOVED lines=12> */
[----:B------:R-:W4:Y:S04]  /*05a0*/  LDG.E.64.CONSTANT R38, desc[UR6][R44.64+0x1000] ;  /* 0x001000062c267981 */ /* 0x000f28000c1e9b00 */
[----:B------:R-:W4:Y:S01]  /*05b0*/  LDG.E.64.CONSTANT R40, desc[UR6][R44.64+0x1800] ;  /* 0x001800062c287981 */ /* 0x000f22000c1e9b00 */
[----:B------:R-:W-:-:S05]  /*05c0*/  VIADD R5, R5, 0x1000 ;  /* 0x0000100005057836 */ /* 0x000fca0000000000 */
[----:B------:R-:W-:Y:S01]  /*05d0*/  ISETP.GE.AND P2, PT, R5, R0, PT ;  /* 0x000000000500720c */ /* 0x000fe20003f46270 */
[----:B--2--5:R-:W-:-:S06]  /*05e0*/  DSETP.GEU.AND P1, PT, R6, R10, PT ;  /* 0x0000000a0600722a */ /* 0x024fcc0003f2e000 */
[----:B------:R-:W-:Y:S02]  /*05f0*/  FSEL R6, R10, R6, !P1 ;  /* 0x000000060a067208 */ /* 0x000fe40004800000 */
[----:B------:R-:W-:-:S06]  /*0600*/  FSEL R7, R11, R7, !P1 ;  /* 0x000000070b077208 */ /* 0x000fcc0004800000 */
[----:B---3--:R-:W-:-:S06]  /*0610*/  DSETP.GEU.AND P1, PT, R6, R12, PT ;  /* 0x0000000c0600722a */ /* 0x008fcc0003f2e000 */
[----:B------:R-:W-:Y:S02]  /*0620*/  FSEL R6, R12, R6, !P1 ;  /* 0x000000060c067208 */ /* 0x000fe40004800000 */
[----:B------:R-:W-:-:S06]  /*0630*/  FSEL R7, R13, R7, !P1 ;  /* 0x000000070d077208 */ /* 0x000fcc0004800000 */
[----:B----4-:R-:W-:-:S06]  /*0640*/  DSETP.GEU.AND P1, PT, R6, R14, PT ;  /* 0x0000000e0600722a */ /* 0x010fcc0003f2e000 */
[----:B------:R-:W-:Y:S02]  /*0650*/  FSEL R6, R14, R6, !P1 ;  /* 0x000000060e067208 */ /* 0x000fe40004800000 */
[----:B------:R-:W-:-:S06]  /*0660*/  FSEL R7, R15, R7, !P1 ;  /* 0x000000070f077208 */ /* 0x000fcc0004800000 */
[----:B------:R-:W-:-:S06]  /*0670*/  DSETP.GEU.AND P1, PT, R6, R16, PT ;  /* 0x000000100600722a */ /* 0x000fcc0003f2e000 */
        /* <DEDUP_REMOVED lines=37> */
[----:B------:R-:W-:Y:S01]  /*08d0*/  FSEL R7, R41, R7, !P1 ;  /* 0x0000000729077208 */ /* 0x000fe20004800000 */
[----:B------:R-:W-:Y:S06]  /*08e0*/  @!P2 BRA `(.L_x_13) ;  /* 0xfffffff800d8a947 */ /* 0x000fec000383ffff */
.L_x_12:
[----:B------:R-:W-:Y:S05]  /*08f0*/  BSYNC.RECONVERGENT B2 ;  /* 0x0000000000027941 */ /* 0x000fea0003800200 */
.L_x_11:
[----:B------:R-:W-:Y:S01]  /*0900*/  IMAD.IADD R0, R4, 0x1, -R5 ;  /* 0x0000000104007824 */ /* 0x000fe200078e0a05 */
[----:B------:R-:W-:Y:S04]  /*0910*/  BSSY.RECONVERGENT B2, `(.L_x_14) ;  /* 0x0000029000027945 */ /* 0x000fe80003800200 */
[----:B------:R-:W-:-:S13]  /*0920*/  ISETP.GT.AND P1, PT, R0, 0x400, PT ;  /* 0x000004000000780c */ /* 0x000fda0003f24270 */
[----:B------:R-:W-:Y:S05]  /*0930*/  @!P1 BRA `(.L_x_15) ;  /* 0x0000000000989947 */ /* 0x000fea0003800000 */
[----:B------:R-:W0:Y:S02]  /*0940*/  LDC.64 R18, c[0x0][0x380] ;  /* 0x0000e000ff127b82 */ /* 0x000e240000000a00 */
        /* <DEDUP_REMOVED lines=11> */
[----:B------:R-:W-:Y:S01]  /*0a00*/  VIADD R5, R5, 0x800 ;  /* 0x0000080005057836 */ /* 0x000fe20000000000 */
        /* <DEDUP_REMOVED lines=20> */
[----:B------:R-:W-:Y:S02]  /*0b50*/  FSEL R7, R25, R7, !P0 ;  /* 0x0000000719077208 */ /* 0x000fe40004000000 */
[----:B------:R-:W-:-:S04]  /*0b60*/  PLOP3.LUT P0, PT, PT, PT, PT, 0x8, 0x80 ;  /* 0x000000000080781c */ /* 0x000fc80003f0e170 */
[----:B------:R-:W-:-:S06]  /*0b70*/  DSETP.GEU.AND P1, PT, R6, R26, PT ;  /* 0x0000001a0600722a */ /* 0x000fcc0003f2e000 */
[----:B------:R-:W-:Y:S02]  /*0b80*/  FSEL R6, R26, R6, !P1 ;  /* 0x000000061a067208 */ /* 0x000fe40004800000 */
[----:B------:R-:W-:-:S07]  /*0b90*/  FSEL R7, R27, R7, !P1 ;  /* 0x000000071b077208 */ /* 0x000fce0004800000 */
.L_x_15:
[----:B------:R-:W-:Y:S05]  /*0ba0*/  BSYNC.RECONVERGENT B2 ;  /* 0x0000000000027941 */ /* 0x000fea0003800200 */
.L_x_14:
[----:B------:R-:W-:-:S13]  /*0bb0*/  ISETP.LT.OR P0, PT, R5, R4, P0 ;  /* 0x000000040500720c */ /* 0x000fda0000701670 */
[----:B------:R-:W-:Y:S05]  /*0bc0*/  @!P0 BRA `(.L_x_7) ;  /* 0x0000000000488947 */ /* 0x000fea0003800000 */
[----:B------:R-:W0:Y:S02]  /*0bd0*/  LDC.64 R8, c[0x0][0x380] ;  /* 0x0000e000ff087b82 */ /* 0x000e240000000a00 */
[----:B0-----:R-:W-:-:S05]  /*0be0*/  IMAD.WIDE R8, R5, 0x8, R8 ;  /* 0x0000000805087825 */ /* 0x001fca00078e0208 */
[----:B------:R-:W2:Y:S04]  /*0bf0*/  LDG.E.64.CONSTANT R10, desc[UR6][R8.64] ;  /* 0x00000006080a7981 */ /* 0x000ea8000c1e9b00 */
[----:B------:R-:W3:Y:S04]  /*0c00*/  LDG.E.64.CONSTANT R12, desc[UR6][R8.64+0x800] ;  /* 0x00080006080c7981 */ /* 0x000ee8000c1e9b00 */
[----:B------:R-:W4:Y:S04]  /*0c10*/  LDG.E.64.CONSTANT R14, desc[UR6][R8.64+0x1000] ;  /* 0x00100006080e7981 */ /* 0x000f28000c1e9b00 */
[----:B------:R-:W4:Y:S01]  /*0c20*/  LDG.E.64.CONSTANT R16, desc[UR6][R8.64+0x1800] ;  /* 0x0018000608107981 */ /* 0x000f22000c1e9b00 */
        /* <DEDUP_REMOVED lines=11> */
[----:B------:R-:W-:-:S07]  /*0ce0*/  FSEL R7, R17, R7, !P0 ;  /* 0x0000000711077208 */ /* 0x000fce0004000000 */
.L_x_7:
[----:B------:R-:W-:Y:S05]  /*0cf0*/  BSYNC.RECONVERGENT B1 ;  /* 0x0000000000017941 */ /* 0x000fea0003800200 */
.L_x_6:
[----:B------:R-:W-:-:S13]  /*0d00*/  ISETP.GE.AND P0, PT, R4, 0x100, PT ;  /* 0x000001000400780c */ /* 0x000fda0003f06270 */
[----:B------:R-:W-:Y:S05]  /*0d10*/  @!P0 BRA `(.L_x_16) ;  /* 0x00000004003c8947 */ /* 0x000fea0003800000 */
[----:B------:R-:W0:Y:S01]  /*0d20*/  S2R R8, SR_LANEID ;  /* 0x0000000000087919 */ /* 0x000e220000000000 */
[----:B-----5:R-:W-:Y:S04]  /*0d30*/  SHFL.DOWN PT, R4, R6, 0x1, 0x1f ;  /* 0x08201f0006047f89 */ /* 0x020fe800000e0000 */
[----:B------:R-:W1:Y:S02]  /*0d40*/  SHFL.DOWN PT, R5, R7, 0x1, 0x1f ;  /* 0x08201f0007057f89 */ /* 0x000e6400000e0000 */
[----:B-1----:R-:W-:Y:S01]  /*0d50*/  DSETP.GEU.AND P1, PT, R6, R4, PT ;  /* 0x000000040600722a */ /* 0x002fe20003f2e000 */
[C---:B0-----:R-:W-:Y:S02]  /*0d60*/  ISETP.GT.AND P0, PT, R8.reuse, 0x1e, PT ;  /* 0x0000001e0800780c */ /* 0x041fe40003f04270 */
[----:B------:R-:W-:-:S03]  /*0d70*/  ISETP.NE.AND P2, PT, R8, RZ, PT ;  /* 0x000000ff0800720c */ /* 0x000fc60003f45270 */
[----:B------:R-:W-:Y:S02]  /*0d80*/  FSEL R9, R4, R6, !P1 ;  /* 0x0000000604097208 */ /* 0x000fe40004800000 */
[----:B------:R-:W-:Y:S02]  /*0d90*/  FSEL R5, R5, R7, !P1 ;  /* 0x0000000705057208 */ /* 0x000fe40004800000 */
[----:B------:R-:W-:Y:S02]  /*0da0*/  FSEL R6, R6, R9, P0 ;  /* 0x0000000906067208 */ /* 0x000fe40000000000 */
[----:B------:R-:W-:Y:S02]  /*0db0*/  FSEL R11, R7, R5, P0 ;  /* 0x00000005070b7208 */ /* 0x000fe40000000000 */
[----:B------:R-:W-:Y:S01]  /*0dc0*/  ISETP.GT.AND P0, PT, R8, 0x1d, PT ;  /* 0x0000001d0800780c */ /* 0x000fe20003f04270 */
[----:B------:R-:W-:Y:S01]  /*0dd0*/  SHFL.DOWN PT, R4, R6, 0x2, 0x1f ;  /* 0x08401f0006047f89 */ /* 0x000fe200000e0000 */
[----:B------:R-:W-:Y:S01]  /*0de0*/  @!P2 MOV R2, 0x400 ;  /* 0x000004000002a802 */ /* 0x000fe20000000f00 */
[----:B------:R-:W-:Y:S01]  /*0df0*/  IMAD.MOV.U32 R7, RZ, RZ, R11 ;  /* 0x000000ffff077224 */ /* 0x000fe200078e000b */
[----:B------:R-:W-:Y:S01]  /*0e00*/  @!P2 SHF.R.U32.HI R0, RZ, 0x2, R3 ;  /* 0x00000002ff00a819 */ /* 0x000fe20000011603 */
[----:B------:R-:W0:Y:S03]  /*0e10*/  SHFL.DOWN PT, R5, R11, 0x2, 0x1f ;  /* 0x08401f000b057f89 */ /* 0x000e2600000e0000 */
[----:B------:R-:W-:Y:S01]  /*0e20*/  @!P2 LOP3.LUT R0, R0, 0xf8, RZ, 0xc0, !PT ;  /* 0x000000f80000a812 */ /* 0x000fe200078ec0ff */
[----:B------:R-:W1:Y:S01]  /*0e30*/  @!P2 S2R R9, SR_CgaCtaId ;  /* 0x000000000009a919 */ /* 0x000e620000008800 */
[----:B0-----:R-:W-:-:S06]  /*0e40*/  DSETP.GEU.AND P1, PT, R6, R4, PT ;  /* 0x000000040600722a */ /* 0x001fcc0003f2e000 */
[----:B------:R-:W-:Y:S02]  /*0e50*/  @!P0 FSEL R6, R4, R6, !P1 ;  /* 0x0000000604068208 */ /* 0x000fe40004800000 */
[----:B------:R-:W-:Y:S02]  /*0e60*/  @!P0 FSEL R11, R5, R11, !P1 ;  /* 0x0000000b050b8208 */ /* 0x000fe40004800000 */
[----:B------:R-:W-:Y:S01]  /*0e70*/  ISETP.GT.AND P0, PT, R8, 0x1b, PT ;  /* 0x0000001b0800780c */ /* 0x000fe20003f04270 */
[----:B------:R-:W-:Y:S02]  /*0e80*/  SHFL.DOWN PT, R4, R6, 0x4, 0x1f ;  /* 0x08801f0006047f89 */ /* 0x000fe400000e0000 */
[----:B------:R-:W-:Y:S02]  /*0e90*/  IMAD.MOV.U32 R7, RZ, RZ, R11 ;  /* 0x000000ffff077224 */ /* 0x000fe400078e000b */
[----:B------:R-:W0:Y:S04]  /*0ea0*/  SHFL.DOWN PT, R5, R11, 0x4, 0x1f ;  /* 0x08801f000b057f89 */ /* 0x000e2800000e0000 */
        /* <DEDUP_REMOVED lines=14> */
[----:B0-----:R-:W-:Y:S01]  /*0f90*/  DSETP.GEU.AND P0, PT, R6, R4, PT ;  /* 0x000000040600722a */ /* 0x001fe20003f0e000 */
[----:B-1----:R-:W-:-:S05]  /*0fa0*/  @!P2 LEA R7, R9, R2, 0x18 ;  /* 0x000000020907a211 */ /* 0x002fca00078ec0ff */
[----:B------:R-:W-:Y:S01]  /*0fb0*/  FSEL R4, R4, R6, !P0 ;  /* 0x0000000604047208 */ /* 0x000fe20004000000 */
[----:B------:R-:W-:Y:S01]  /*0fc0*/  @!P2 IMAD.IADD R9, R0, 0x1, R7 ;  /* 0x000000010009a824 */ /* 0x000fe200078e0207 */
[----:B------:R-:W-:Y:S02]  /*0fd0*/  FSEL R5, R5, R11, !P0 ;  /* 0x0000000b05057208 */ /* 0x000fe40004000000 */
[----:B------:R-:W-:Y:S02]  /*0fe0*/  ISETP.NE.AND P0, PT, R3, RZ, PT ;  /* 0x000000ff0300720c */ /* 0x000fe40003f05270 */
[----:B------:R-:W-:Y:S01]  /*0ff0*/  FSEL R6, R6, R4, P1 ;  /* 0x0000000406067208 */ /* 0x000fe20000800000 */
[----:B------:R3:W-:Y:S01]  /*1000*/  @!P2 STS.64 [R9+0x8], R4 ;  /* 0x000008040900a388 */ /* 0x0007e20000000a00 */
[----:B------:R-:W-:Y:S01]  /*1010*/  FSEL R7, R11, R5, P1 ;  /* 0x000000050b077208 */ /* 0x000fe20000800000 */
[----:B------:R-:W-:Y:S08]  /*1020*/  BAR.SYNC.DEFER_BLOCKING 0x0 ;  /* 0x0000000000007b1d */ /* 0x000ff00000010000 */
[----:B------:R-:W-:Y:S05]  /*1030*/  @P0 BRA `(.L_x_17) ;  /* 0x0000004800f40947 */ /* 0x000fea0003800000 */
[----:B------:R-:W0:Y:S01]  /*1040*/  S2UR UR5, SR_CgaCtaId ;  /* 0x00000000000579c3 */ /* 0x000e220000008800 */
[----:B------:R-:W-:Y:S02]  /*1050*/  UMOV UR4, 0x400 ;  /* 0x0000040000047882 */ /* 0x000fe40000000000 */
[----:B0-----:R-:W-:-:S09]  /*1060*/  ULEA UR4, UR5, UR4, 0x18 ;  /* 0x0000000405047291 */ /* 0x001fd2000f8ec0ff */
[----:B---3--:R-:W0:Y:S04]  /*1070*/  LDS.128 R8, [UR4+0x10] ;  /* 0x00001004ff087984 */ /* 0x008e280008000c00 */
[----:B------:R-:W1:Y:S01]  /*1080*/  LDS.128 R12, [UR4+0x20] ;  /* 0x00002004ff0c7984 */ /* 0x000e620008000c00 */
[----:B0-----:R-:W-:-:S06]  /*1090*/  DSETP.GEU.AND P1, PT, R6, R8, PT ;  /* 0x000000080600722a */ /* 0x001fcc0003f2e000 */
[----:B------:R-:W-:Y:S02]  /*10a0*/  FSEL R2, R8, R6, !P1 ;  /* 0x0000000608027208 */ /* 0x000fe40004800000 */
[----:B------:R-:W-:Y:S02]  /*10b0*/  FSEL R3, R9, R7, !P1 ;  /* 0x0000000709037208 */ /* 0x000fe40004800000 */
[----:B------:R-:W0:Y:S04]  /*10c0*/  LDS.128 R4, [UR4+0x30] ;  /* 0x00003004ff047984 */ /* 0x000e280008000c00 */
[----:B------:R-:W-:-:S06]  /*10d0*/  DSETP.GEU.AND P1, PT, R2, R10, PT ;  /* 0x0000000a0200722a */ /* 0x000fcc0003f2e000 */
[----:B------:R-:W-:Y:S02]  /*10e0*/  FSEL R2, R10, R2, !P1 ;  /* 0x000000020a027208 */ /* 0x000fe40004800000 */
[----:B------:R-:W-:-:S06]  /*10f0*/  FSEL R3, R11, R3, !P1 ;  /* 0x000000030b037208 */ /* 0x000fcc0004800000 */
[----:B-1----:R-:W-:-:S06]  /*1100*/  DSETP.GEU.AND P1, PT, R2, R12, PT ;  /* 0x0000000c0200722a */ /* 0x002fcc0003f2e000 */
[----:B------:R-:W-:Y:S02]  /*1110*/  FSEL R8, R12, R2, !P1 ;  /* 0x000000020c087208 */ /* 0x000fe40004800000 */
[----:B------:R-:W-:Y:S02]  /*1120*/  FSEL R9, R13, R3, !P1 ;  /* 0x000000030d097208 */ /* 0x000fe40004800000 */
[----:B------:R-:W1:Y:S04]  /*1130*/  LDS.64 R2, [UR4+0x40] ;  /* 0x00004004ff027984 */ /* 0x000e680008000a00 */
[----:B------:R-:W-:-:S06]  /*1140*/  DSETP.GEU.AND P1, PT, R8, R14, PT ;  /* 0x0000000e0800722a */ /* 0x000fcc0003f2e000 */
[----:B------:R-:W-:Y:S02]  /*1150*/  FSEL R8, R14, R8, !P1 ;  /* 0x000000080e087208 */ /* 0x000fe40004800000 */
[----:B------:R-:W-:-:S06]  /*1160*/  FSEL R9, R15, R9, !P1 ;  /* 0x000000090f097208 */ /* 0x000fcc0004800000 */
[----:B0-----:R-:W-:-:S06]  /*1170*/  DSETP.GEU.AND P1, PT, R8, R4, PT ;  /* 0x000000040800722a */ /* 0x001fcc0003f2e000 */
[----:B------:R-:W-:Y:S02]  /*1180*/  FSEL R4, R4, R8, !P1 ;  /* 0x0000000804047208 */ /* 0x000fe40004800000 */
[----:B------:R-:W-:-:S06]  /*1190*/  FSEL R5, R5, R9, !P1 ;  /* 0x0000000905057208 */ /* 0x000fcc0004800000 */
[----:B------:R-:W-:-:S06]  /*11a0*/  DSETP.GEU.AND P1, PT, R4, R6, PT ;  /* 0x000000060400722a */ /* 0x000fcc0003f2e000 */
[----:B------:R-:W-:Y:S02]  /*11b0*/  FSEL R4, R6, R4, !P1 ;  /* 0x0000000406047208 */ /* 0x000fe40004800000 */
[----:B------:R-:W-:-:S06]  /*11c0*/  FSEL R5, R7, R5, !P1 ;  /* 0x0000000507057208 */ /* 0x000fcc0004800000 */
[----:B-1----:R-:W-:-:S06]  /*11d0*/  DSETP.GEU.AND P1, PT, R4, R2, PT ;  /* 0x000000020400722a */ /* 0x002fcc0003f2e000 */
[----:B------:R-:W-:Y:S02]  /*11e0*/  FSEL R6, R2, R4, !P1 ;  /* 0x0000000402067208 */ /* 0x000fe40004800000 */
[----:B------:R-:W-:Y:S01]  /*11f0*/  FSEL R7, R3, R5, !P1 ;  /* 0x0000000503077208 */ /* 0x000fe20004800000 */
[----:B------:R-:W-:Y:S06]  /*1200*/  BRA `(.L_x_17) ;  /* 0x0000004800807947 */ /* 0x000fec0003800000 */
.L_x_16:
[----:B------:R-:W-:Y:S01]  /*1210*/  LOP3.LUT R0, R3, 0x3e0, RZ, 0xc0, !PT ;  /* 0x000003e003007812 */ /* 0x000fe200078ec0ff */
[----:B------:R-:W0:Y:S03]  /*1220*/  S2R R10, SR_LANEID ;  /* 0x00000000000a7919 */ /* 0x000e260000000000 */
[----:B------:R-:W-:Y:S01]  /*1230*/  LOP3.LUT R9, RZ, R0, RZ, 0x33, !PT ;  /* 0x00000000ff097212 */ /* 0x000fe200078e33ff */
[----:B------:R-:W-:-:S04]  /*1240*/  VIADD R5, R0, 0x20 ;  /* 0x0000002000057836 */ /* 0x000fc80000000000 */
[----:B------:R-:W-:Y:S01]  /*1250*/  IMAD.IADD R9, R9, 0x1, R4 ;  /* 0x0000000109097824 */ /* 0x000fe200078e0204 */
[----:B------:R-:W-:-:S04]  /*1260*/  ISETP.GT.AND P0, PT, R5, R4, PT ;  /* 0x000000040500720c */ /* 0x000fc80003f04270 */
[----:B------:R-:W-:-:S05]  /*1270*/  SEL R5, R9, 0x1f, P0 ;  /* 0x0000001f09057807 */ /* 0x000fca0000000000 */
[----:B-----5:R-:W-:Y:S04]  /*1280*/  SHFL.DOWN PT, R8, R6, 0x1, R5 ;  /* 0x0820000006087989 */ /* 0x020fe800000e0005 */
[----:B------:R-:W1:Y:S01]  /*1290*/  SHFL.DOWN PT, R9, R7, 0x1, R5 ;  /* 0x0820000007097989 */ /* 0x000e6200000e0005 */
[C---:B0-----:R-:W-:Y:S01]  /*12a0*/  ISETP.GE.AND P0, PT, R10.reuse, R5, PT ;  /* 0x000000050a00720c */ /* 0x041fe20003f06270 */
[----:B------:R-:W-:Y:S01]  /*12b0*/  VIADD R0, R10, 0x2 ;  /* 0x000000020a007836 */ /* 0x000fe20000000000 */
[----:B-1----:R-:W-:-:S06]  /*12c0*/  DSETP.GEU.AND P1, PT, R6, R8, PT ;  /* 0x000000080600722a */ /* 0x002fcc0003f2e000 */
[-C--:B------:R-:W-:Y:S02]  /*12d0*/  FSEL R11, R8, R6.reuse, !P1 ;  /* 0x00000006080b7208 */ /* 0x080fe40004800000 */
[-C--:B------:R-:W-:Y:S02]  /*12e0*/  FSEL R9, R9, R7.reuse, !P1 ;  /* 0x0000000709097208 */ /* 0x080fe40004800000 */
[----:B------:R-:W-:Y:S02]  /*12f0*/  FSEL R2, R11, R6, !P0 ;  /* 0x000000060b027208 */ /* 0x000fe40004000000 */
[----:B------:R-:W-:Y:S02]  /*1300*/  FSEL R11, R9, R7, !P0 ;  /* 0x00000007090b7208 */ /* 0x000fe40004000000 */
[----:B------:R-:W-:Y:S01]  /*1310*/  ISETP.GT.AND P0, PT, R0, R5, PT ;  /* 0x000000050000720c */ /* 0x000fe20003f04270 */
[----:B------:R-:W-:Y:S01]  /*1320*/  SHFL.DOWN PT, R8, R2, 0x2, R5 ;  /* 0x0840000002087989 */ /* 0x000fe200000e0005 */
[----:B------:R-:W-:-:S02]  /*1330*/  IMAD.MOV.U32 R6, RZ, RZ, R2 ;  /* 0x000000ffff067224 */ /* 0x000fc400078e0002 */
[----:B------:R-:W-:Y:S01]  /*1340*/  IMAD.MOV.U32 R7, RZ, RZ, R11 ;  /* 0x000000ffff077224 */ /* 0x000fe200078e000b */
[----:B------:R-:W0:Y:S01]  /*1350*/  SHFL.DOWN PT, R9, R11, 0x2, R5 ;  /* 0x084000000b097989 */ /* 0x000e2200000e0005 */
[----:B------:R-:W-:-:S04]  /*1360*/  VIADD R0, R10, 0x4 ;  /* 0x000000040a007836 */ /* 0x000fc80000000000 */
[----:B0-----:R-:W-:-:S06]  /*1370*/  DSETP.GEU.AND P1, PT, R6, R8, PT ;  /* 0x000000080600722a */ /* 0x001fcc0003f2e000 */
[----:B------:R-:W-:Y:S02]  /*1380*/  @!P0 FSEL R2, R8, R2, !P1 ;  /* 0x0000000208028208 */ /* 0x000fe40004800000 */
[----:B------:R-:W-:Y:S02]  /*1390*/  @!P0 FSEL R11, R9, R11, !P1 ;  /* 0x0000000b090b8208 */ /* 0x000fe40004800000 */
[----:B------:R-:W-:Y:S01]  /*13a0*/  ISETP.GT.AND P0, PT, R0, R5, PT ;  /* 0x000000050000720c */ /* 0x000fe20003f04270 */
[----:B------:R-:W-:Y:S01]  /*13b0*/  SHFL.DOWN PT, R6, R2, 0x4, R5 ;  /* 0x0880000002067989 */ /* 0x000fe200000e0005 */
[----:B------:R-:W-:Y:S02]  /*13c0*/  IMAD.MOV.U32 R8, RZ, RZ, R2 ;  /* 0x000000ffff087224 */ /* 0x000fe400078e0002 */
        /* <DEDUP_REMOVED lines=8> */
[----:B------:R-:W-:Y:S01]  /*1450*/  IMAD.MOV.U32 R8, RZ, RZ, R2 ;  /* 0x000000ffff087224 */ /* 0x000fe200078e0002 */
[C---:B------:R-:W-:Y:S01]  /*1460*/  ISETP.NE.AND P0, PT, R10.reuse, RZ, PT ;  /* 0x000000ff0a00720c */ /* 0x040fe20003f05270 */
[----:B------:R-:W-:Y:S01]  /*1470*/  IMAD.MOV.U32 R9, RZ, RZ, R11 ;  /* 0x000000ffff097224 */ /* 0x000fe200078e000b */
[----:B------:R-:W0:Y:S01]  /*1480*/  SHFL.DOWN PT, R7, R11, 0x8, R5 ;  /* 0x090000000b077989 */ /* 0x000e2200000e0005 */
[----:B------:R-:W-:-:S10]  /*1490*/  VIADD R0, R10, 0x10 ;  /* 0x000000100a007836 */ /* 0x000fd40000000000 */
[----:B------:R-:W1:Y:S01]  /*14a0*/  @!P0 S2R R13, SR_CgaCtaId ;  /* 0x00000000000d8919 */ /* 0x000e620000008800 */
[----:B0-----:R-:W-:-:S06]  /*14b0*/  DSETP.GEU.AND P2, PT, R8, R6, PT ;  /* 0x000000060800722a */ /* 0x001fcc0003f4e000 */
[----:B------:R-:W-:Y:S02]  /*14c0*/  @!P1 FSEL R2, R6, R2, !P2 ;  /* 0x0000000206029208 */ /* 0x000fe40005000000 */
[----:B------:R-:W-:Y:S02]  /*14d0*/  @!P1 FSEL R11, R7, R11, !P2 ;  /* 0x0000000b070b9208 */ /* 0x000fe40005000000 */
[----:B------:R-:W-:Y:S01]  /*14e0*/  ISETP.GT.AND P1, PT, R0, R5, PT ;  /* 0x000000050000720c */ /* 0x000fe20003f24270 */
[----:B------:R-:W-:Y:S01]  /*14f0*/  SHFL.DOWN PT, R6, R2, 0x10, R5 ;  /* 0x0a00000002067989 */ /* 0x000fe200000e0005 */
[----:B------:R-:W-:Y:S01]  /*1500*/  IMAD.MOV.U32 R8, RZ, RZ, R2 ;  /* 0x000000ffff087224 */ /* 0x000fe200078e0002 */
[----:B------:R-:W-:Y:S01]  /*1510*/  @!P0 SHF.R.U32.HI R0, RZ, 0x2, R3 ;  /* 0x00000002ff008819 */ /* 0x000fe20000011603 */
[----:B------:R-:W-:Y:S01]  /*1520*/  IMAD.MOV.U32 R9, RZ, RZ, R11 ;  /* 0x000000ffff097224 */ /* 0x000fe200078e000b */
[----:B------:R-:W0:Y:S02]  /*1530*/  SHFL.DOWN PT, R7, R11, 0x10, R5 ;  /* 0x0a0000000b077989 */ /* 0x000e2400000e0005 */
[----:B------:R-:W-:-:S03]  /*1540*/  @!P0 LOP3.LUT R0, R0, 0xf8, RZ, 0xc0, !PT ;  /* 0x000000f800008812 */ /* 0x000fc600078ec0ff */
[----:B0-----:R-:W-:Y:S01]  /*1550*/  DSETP.GEU.AND P2, PT, R8, R6, PT ;  /* 0x000000060800722a */ /* 0x001fe20003f4e000 */
[----:B------:R-:W-:-:S04]  /*1560*/  @!P0 MOV R8, 0x400 ;  /* 0x0000040000088802 */ /* 0x000fc80000000f00 */
[----:B-1----:R-:W-:Y:S02]  /*1570*/  @!P0 LEA R13, R13, R8, 0x18 ;  /* 0x000000080d0d8211 */ /* 0x002fe400078ec0ff */
[----:B------:R-:W-:Y:S02]  /*1580*/  @!P1 FSEL R2, R6, R2, !P2 ;  /* 0x0000000206029208 */ /* 0x000fe40005000000 */
[----:B------:R-:W-:Y:S01]  /*1590*/  @!P1 FSEL R11, R7, R11, !P2 ;  /* 0x0000000b070b9208 */ /* 0x000fe20005000000 */
[----:B------:R-:W-:Y:S02]  /*15a0*/  @!P0 IMAD.IADD R13, R0, 0x1, R13 ;  /* 0x00000001000d8824 */ /* 0x000fe400078e020d */
[----:B------:R-:W-:Y:S02]  /*15b0*/  IMAD.MOV.U32 R6, RZ, RZ, R2 ;  /* 0x000000ffff067224 */ /* 0x000fe400078e0002 */
[----:B------:R-:W-:-:S05]  /*15c0*/  IMAD.MOV.U32 R7, RZ, RZ, R11 ;  /* 0x000000ffff077224 */ /* 0x000fca00078e000b */
[----:B------:R3:W-:Y:S01]  /*15d0*/  @!P0 STS.64 [R13+0x8], R6 ;  /* 0x000008060d008388 */ /* 0x0007e20000000a00 */
[----:B------:R-:W-:Y:S01]  /*15e0*/  BAR.SYNC.DEFER_BLOCKING 0x0 ;  /* 0x0000000000007b1d */ /* 0x000fe20000010000 */
[----:B------:R-:W-:-:S13]  /*15f0*/  ISETP.NE.AND P0, PT, R3, RZ, PT ;  /* 0x000000ff0300720c */ /* 0x000fda0003f05270 */
[----:B---3--:R-:W-:Y:S05]  /*1600*/  @P0 BRA `(.L_x_17) ;  /* 0x0000004400800947 */ /* 0x008fea0003800000 */
[----:B------:R-:W0:Y:S01]  /*1610*/  S2UR UR5, SR_CgaCtaId ;  /* 0x00000000000579c3 */ /* 0x000e220000008800 */
[----:B------:R-:W-:Y:S01]  /*1620*/  UMOV UR4, 0x400 ;  /* 0x0000040000047882 */ /* 0x000fe20000000000 */
[----:B------:R-:W-:Y:S01]  /*1630*/  ISETP.GT.AND P2, PT, R4, 0x20, PT ;  /* 0x000000200400780c */ /* 0x000fe20003f44270 */
[----:B0-----:R-:W-:-:S09]  /*1640*/  ULEA UR4, UR5, UR4, 0x18 ;  /* 0x0000000405047291 */ /* 0x001fd2000f8ec0ff */
[----:B------:R-:W0:Y:S04]  /*1650*/  LDS.128 R16, [UR4+0x10] ;  /* 0x00001004ff107984 */ /* 0x000e280008000c00 */
[----:B------:R-:W1:Y:S04]  /*1660*/  LDS.128 R12, [UR4+0x20] ;  /* 0x00002004ff0c7984 */ /* 0x000e680008000c00 */
[----:B------:R-:W2:Y:S01]  /*1670*/  LDS.128 R8, [UR4+0x30] ;  /* 0x00003004ff087984 */ /* 0x000ea20008000c00 */
[----:B0-----:R-:W-:-:S06]  /*1680*/  DSETP.GEU.AND P1, PT, R6, R16, PT ;  /* 0x000000100600722a */ /* 0x001fcc0003f2e000 */
[-C--:B------:R-:W-:Y:S02]  /*1690*/  FSEL R3, R16, R6.reuse, !P1 ;  /* 0x0000000610037208 */ /* 0x080fe40004800000 */
[-C--:B------:R-:W-:Y:S02]  /*16a0*/  FSEL R17, R17, R7.reuse, !P1 ;  /* 0x0000000711117208 */ /* 0x080fe40004800000 */
[----:B------:R-:W-:Y:S02]  /*16b0*/  FSEL R6, R3, R6, P2 ;  /* 0x0000000603067208 */ /* 0x000fe40001000000 */
[----:B------:R-:W-:Y:S02]  /*16c0*/  FSEL R7, R17, R7, P2 ;  /* 0x0000000711077208 */ /* 0x000fe40001000000 */
[C---:B------:R-:W-:Y:S01]  /*16d0*/  ISETP.GT.AND P1, PT, R4.reuse, 0x40, PT ;  /* 0x000000400400780c */ /* 0x040fe20003f24270 */
[----:B------:R-:W-:Y:S01]  /*16e0*/  IMAD.MOV.U32 R2, RZ, RZ, R6 ;  /* 0x000000ffff027224 */ /* 0x000fe200078e0006 */
[----:B------:R-:W-:Y:S01]  /*16f0*/  ISETP.GT.AND P2, PT, R4, 0x60, PT ;  /* 0x000000600400780c */ /* 0x000fe20003f44270 */
[----:B------:R-:W-:-:S06]  /*1700*/  IMAD.MOV.U32 R3, RZ, RZ, R7 ;  /* 0x000000ffff037224 */ /* 0x000fcc00078e0007 */
[----:B------:R-:W-:-:S06]  /*1710*/  DSETP.GEU.AND P3, PT, R2, R18, PT ;  /* 0x000000120200722a */ /* 0x000fcc0003f6e000 */
[----:B------:R-:W-:Y:S02]  /*1720*/  @P1 FSEL R6, R18, R6, !P3 ;  /* 0x0000000612061208 */ /* 0x000fe40005800000 */
[----:B------:R-:W-:Y:S02]  /*1730*/  @P1 FSEL R7, R19, R7, !P3 ;  /* 0x0000000713071208 */ /* 0x000fe40005800000 */
[----:B------:R-:W-:Y:S01]  /*1740*/  ISETP.GT.AND P1, PT, R4, 0x80, PT ;  /* 0x000000800400780c */ /* 0x000fe20003f24270 */
[----:B------:R-:W-:Y:S02]  /*1750*/  IMAD.MOV.U32 R2, RZ, RZ, R6 ;  /* 0x000000ffff027224 */ /* 0x000fe400078e0006 */
[----:B------:R-:W-:-:S06]  /*1760*/  IMAD.MOV.U32 R3, RZ, RZ, R7 ;  /* 0x000000ffff037224 */ /* 0x000fcc00078e0007 */
[----:B-1----:R-:W-:Y:S01]  /*1770*/  DSETP.GEU.AND P3, PT, R2, R12, PT ;  /* 0x0000000c0200722a */ /* 0x002fe20003f6e000 */
[----:B------:R-:W0:Y:S05]  /*1780*/  LDS.64 R2, [UR4+0x40] ;  /* 0x00004004ff027984 */ /* 0x000e2a0008000a00 */
[----:B------:R-:W-:Y:S02]  /*1790*/  @P2 FSEL R6, R12, R6, !P3 ;  /* 0x000000060c062208 */ /* 0x000fe40005800000 */
[----:B------:R-:W-:Y:S02]  /*17a0*/  @P2 FSEL R7, R13, R7, !P3 ;  /* 0x000000070d072208 */ /* 0x000fe40005800000 */
[----:B------:R-:W-:-:S04]  /*17b0*/  ISETP.GT.AND P2, PT, R4, 0xa0, PT ;  /* 0x000000a00400780c */ /* 0x000fc80003f44270 */
[----:B------:R-:W-:-:S06]  /*17c0*/  DSETP.GEU.AND P3, PT, R6, R14, PT ;  /* 0x0000000e0600722a */ /* 0x000fcc0003f6e000 */
[----:B------:R-:W-:Y:S02]  /*17d0*/  @P1 FSEL R6, R14, R6, !P3 ;  /* 0x000000060e061208 */ /* 0x000fe40005800000 */
[----:B------:R-:W-:Y:S02]  /*17e0*/  @P1 FSEL R7, R15, R7, !P3 ;  /* 0x000000070f071208 */ /* 0x000fe40005800000 */
[----:B------:R-:W-:-:S04]  /*17f0*/  ISETP.GT.AND P1, PT, R4, 0xc0, PT ;  /* 0x000000c00400780c */ /* 0x000fc80003f24270 */
[----:B--2---:R-:W-:-:S06]  /*1800*/  DSETP.GEU.AND P3, PT, R6, R8, PT ;  /* 0x000000080600722a */ /* 0x004fcc0003f6e000 */
[----:B------:R-:W-:Y:S02]  /*1810*/  @P2 FSEL R6, R8, R6, !P3 ;  /* 0x0000000608062208 */ /* 0x000fe40005800000 */
[----:B------:R-:W-:Y:S02]  /*1820*/  @P2 FSEL R7, R9, R7, !P3 ;  /* 0x0000000709072208 */ /* 0x000fe40005800000 */
[----:B------:R-:W-:-:S04]  /*1830*/  ISETP.GT.AND P2, PT, R4, 0xe0, PT ;  /* 0x000000e00400780c */ /* 0x000fc80003f44270 */
[----:B------:R-:W-:-:S06]  /*1840*/  DSETP.GEU.AND P3, PT, R6, R10, PT ;  /* 0x0000000a0600722a */ /* 0x000fcc0003f6e000 */
[----:B------:R-:W-:Y:S02]  /*1850*/  @P1 FSEL R6, R10, R6, !P3 ;  /* 0x000000060a061208 */ /* 0x000fe40005800000 */
[----:B------:R-:W-:-:S03]  /*1860*/  @P1 FSEL R7, R11, R7, !P3 ;  /* 0x000000070b071208 */ /* 0x000fc60005800000 */
[----:B------:R-:W-:Y:S02]  /*1870*/  IMAD.MOV.U32 R4, RZ, RZ, R6 ;  /* 0x000000ffff047224 */ /* 0x000fe400078e0006 */
[----:B------:R-:W-:-:S06]  /*1880*/  IMAD.MOV.U32 R5, RZ, RZ, R7 ;  /* 0x000000ffff057224 */ /* 0x000fcc00078e0007 */
[----:B0-----:R-:W-:-:S06]  /*1890*/  DSETP.GEU.AND P1, PT, R4, R2, PT ;  /* 0x000000020400722a */ /* 0x001fcc0003f2e000 */
[----:B------:R-:W-:Y:S02]  /*18a0*/  @P2 FSEL R6, R2, R6, !P1 ;  /* 0x0000000602062208 */ /* 0x000fe40004800000 */
[----:B------:R-:W-:Y:S01]  /*18b0*/  @P2 FSEL R7, R3, R7, !P1 ;  /* 0x0000000703072208 */ /* 0x000fe20004800000 */
[----:B------:R-:W-:Y:S06]  /*18c0*/  BRA `(.L_x_17) ;  /* 0x0000004000d07947 */ /* 0x000fec0003800000 */
.L_x_3:
[----:B------:R-:W0:Y:S01]  /*18d0*/  S2R R0, SR_TID.X ;  /* 0x0000000000007919 */ /* 0x000e220000002100 */
[----:B------:R-:W1:Y:S02]  /*18e0*/  LDCU.64 UR4, c[0x0][0x380] ;  /* 0x00007000ff0477ac */ /* 0x000e640008000a00 */
[----:B-1----:R-:W-:Y:S02]  /*18f0*/  IMAD.U32 R2, RZ, RZ, UR4 ;  /* 0x00000004ff027e24 */ /* 0x002fe4000f8e00ff */
[----:B------:R-:W-:Y:S02]  /*1900*/  IMAD.U32 R3, RZ, RZ, UR5 ;  /* 0x00000005ff037e24 */ /* 0x000fe4000f8e00ff */
[----:B0-----:R-:W-:-:S04]  /*1910*/  IMAD.SHL.U32 R5, R0, 0x4, RZ ;  /* 0x0000000400057824 */ /* 0x001fc800078e00ff */
[----:B------:R-:W-:-:S05]  /*1920*/  IMAD.WIDE.U32 R6, R5, 0x8, R2 ;  /* 0x0000000805067825 */ /* 0x000fca00078e0002 */
[----:B------:R-:W2:Y:S04]  /*1930*/  LDG.E.128.CONSTANT R20, desc[UR6][R6.64] ;  /* 0x0000000606147981 */ /* 0x000ea8000c1e9d00 */
[----:B------:R-:W3:Y:S04]  /*1940*/  LDG.E.128.CONSTANT R12, desc[UR6][R6.64+0x10] ;  /* 0x00001006060c7981 */ /* 0x000ee8000c1e9d00 */
[----:B------:R-:W4:Y:S04]  /*1950*/  LDG.E.128.CONSTANT R8, desc[UR6][R6.64+0x2000] ;  /* 0x0020000606087981 */ /* 0x000f28000c1e9d00 */
[----:B------:R0:W5:Y:S01]  /*1960*/  LDG.E.128.CONSTANT R16, desc[UR6][R6.64+0x2010] ;  /* 0x0020100606107981 */ /* 0x000162000c1e9d00 */
[----:B------:R-:W-:Y:S01]  /*1970*/  ISETP.GE.U32.AND P1, PT, R4, 0x1000, PT ;  /* 0x000010000400780c */ /* 0x000fe20003f26070 */
[----:B------:R-:W-:Y:S01]  /*1980*/  UMOV UR4, 0x800 ;  /* 0x0000080000047882 */ /* 0x000fe20000000000 */
[----:B--2---:R-:W-:-:S06]  /*1990*/  DSETP.GEU.AND P0, PT, R20, R22, PT ;  /* 0x000000161400722a */ /* 0x004fcc0003f0e000 */
[----:B------:R-:W-:Y:S02]  /*19a0*/  FSEL R20, R22, R20, !P0 ;  /* 0x0000001416147208 */ /* 0x000fe40004000000 */
[----:B------:R-:W-:-:S06]  /*19b0*/  FSEL R21, R23, R21, !P0 ;  /* 0x0000001517157208 */ /* 0x000fcc0004000000 */
[----:B---3--:R-:W-:-:S06]  /*19c0*/  DSETP.GEU.AND P0, PT, R20, R12, PT ;  /* 0x0000000c1400722a */ /* 0x008fcc0003f0e000 */
[----:B------:R-:W-:Y:S02]  /*19d0*/  FSEL R12, R12, R20, !P0 ;  /* 0x000000140c0c7208 */ /* 0x000fe40004000000 */
[----:B------:R-:W-:-:S06]  /*19e0*/  FSEL R13, R13, R21, !P0 ;  /* 0x000000150d0d7208 */ /* 0x000fcc0004000000 */
[----:B------:R-:W-:-:S06]  /*19f0*/  DSETP.GEU.AND P0, PT, R12, R14, PT ;  /* 0x0000000e0c00722a */ /* 0x000fcc0003f0e000 */
[----:B------:R-:W-:Y:S02]  /*1a00*/  FSEL R12, R14, R12, !P0 ;  /* 0x0000000c0e0c7208 */ /* 0x000fe40004000000 */
[----:B------:R-:W-:-:S06]  /*1a10*/  FSEL R13, R15, R13, !P0 ;  /* 0x0000000d0f0d7208 */ /* 0x000fcc0004000000 */
[----:B----4-:R-:W-:-:S06]  /*1a20*/  DSETP.GEU.AND P0, PT, R12, R8, PT ;  /* 0x000000080c00722a */ /* 0x010fcc0003f0e000 */
[----:B0-----:R-:W-:Y:S02]  /*1a30*/  FSEL R6, R8, R12, !P0 ;  /* 0x0000000c08067208 */ /* 0x001fe40004000000 */
[----:B------:R-:W-:-:S06]  /*1a40*/  FSEL R7, R9, R13, !P0 ;  /* 0x0000000d09077208 */ /* 0x000fcc0004000000 */
[----:B------:R-:W-:-:S06]  /*1a50*/  DSETP.GEU.AND P0, PT, R6, R10, PT ;  /* 0x0000000a0600722a */ /* 0x000fcc0003f0e000 */
[----:B------:R-:W-:Y:S02]  /*1a60*/  FSEL R6, R10, R6, !P0 ;  /* 0x000000060a067208 */ /* 0x000fe40004000000 */
[----:B------:R-:W-:-:S06]  /*1a70*/  FSEL R7, R11, R7, !P0 ;  /* 0x000000070b077208 */ /* 0x000fcc0004000000 */
[----:B-----5:R-:W-:-:S06]  /*1a80*/  DSETP.GEU.AND P0, PT, R6, R16, PT ;  /* 0x000000100600722a */ /* 0x020fcc0003f0e000 */
[----:B------:R-:W-:Y:S02]  /*1a90*/  FSEL R6, R16, R6, !P0 ;  /* 0x0000000610067208 */ /* 0x000fe40004000000 */
[----:B------:R-:W-:-:S06]  /*1aa0*/  FSEL R7, R17, R7, !P0 ;  /* 0x0000000711077208 */ /* 0x000fcc0004000000 */
[----:B------:R-:W-:-:S06]  /*1ab0*/  DSETP.GEU.AND P0, PT, R6, R18, PT ;  /* 0x000000120600722a */ /* 0x000fcc0003f0e000 */
[----:B------:R-:W-:Y:S02]  /*1ac0*/  FSEL R6, R18, R6, !P0 ;  /* 0x0000000612067208 */ /* 0x000fe40004000000 */
[----:B------:R-:W-:Y:S01]  /*1ad0*/  FSEL R7, R19, R7, !P0 ;  /* 0x0000000713077208 */ /* 0x000fe20004000000 */
[----:B------:R-:W-:Y:S06]  /*1ae0*/  @!P1 BRA `(.L_x_18) ;  /* 0x0000000000a49947 */ /* 0x000fec0003800000 */
[----:B------:R-:W0:Y:S01]  /*1af0*/  LDC R24, c[0x0][0x390] ;  /* 0x0000e400ff187b82 */ /* 0x000e220000000800 */
[----:B------:R-:W-:Y:S01]  /*1b00*/  VIADD R25, R4, 0xfffff800 ;  /* 0xfffff80004197836 */ /* 0x000fe20000000000 */
[----:B------:R-:W-:-:S06]  /*1b10*/  UMOV UR4, 0x800 ;  /* 0x0000080000047882 */ /* 0x000fcc0000000000 */
[----:B------:R-:W1:Y:S02]  /*1b20*/  LDC.64 R2, c[0x0][0x380] ;  /* 0x0000e000ff027b82 */ /* 0x000e640000000a00 */
.L_x_20:
[----:B------:R-:W-:-:S04]  /*1b30*/  VIADD R27, R5, UR4 ;  /* 0x00000004051b7c36 */ /* 0x000fc80008000000 */
[----:B-1----:R-:W-:-:S05]  /*1b40*/  IMAD.WIDE.U32 R26, R27, 0x8, R2 ;  /* 0x000000081b1a7825 */ /* 0x002fca00078e0002 */
[----:B------:R-:W2:Y:S04]  /*1b50*/  LDG.E.128.CONSTANT R12, desc[UR6][R26.64] ;  /* 0x000000061a0c7981 */ /* 0x000ea8000c1e9d00 */
[----:B------:R-:W3:Y:S04]  /*1b60*/  LDG.E.128.CONSTANT R16, desc[UR6][R26.64+0x10] ;  /* 0x000010061a107981 */ /* 0x000ee8000c1e9d00 */
[----:B------:R-:W4:Y:S04]  /*1b70*/  LDG.E.128.CONSTANT R20, desc[UR6][R26.64+0x2000] ;  /* 0x002000061a147981 */ /* 0x000f28000c1e9d00 */
[----:B------:R-:W5:Y:S01]  /*1b80*/  LDG.E.128.CONSTANT R8, desc[UR6][R26.64+0x2010] ;  /* 0x002010061a087981 */ /* 0x000f62000c1e9d00 */
[----:B0-----:R-:W-:Y:S01]  /*1b90*/  IMAD.MOV.U32 R4, RZ, RZ, R24 ;  /* 0x000000ffff047224 */ /* 0x001fe200078e0018 */
[----:B--2---:R-:W-:-:S06]  /*1ba0*/  DSETP.GEU.AND P0, PT, R6, R12, PT ;  /* 0x0000000c0600722a */ /* 0x004fcc0003f0e000 */
[----:B------:R-:W-:Y:S02]  /*1bb0*/  FSEL R6, R12, R6, !P0 ;  /* 0x000000060c067208 */ /* 0x000fe40004000000 */
[----:B------:R-:W-:-:S06]  /*1bc0*/  FSEL R7, R13, R7, !P0 ;  /* 0x000000070d077208 */ /* 0x000fcc0004000000 */
[----:B------:R-:W-:-:S06]  /*1bd0*/  DSETP.GEU.AND P0, PT, R6, R14, PT ;  /* 0x0000000e0600722a */ /* 0x000fcc0003f0e000 */
        /* <DEDUP_REMOVED lines=14> */
[----:B-----5:R-:W-:-:S06]  /*1cc0*/  DSETP.GEU.AND P0, PT, R6, R8, PT ;  /* 0x000000080600722a */ /* 0x020fcc0003f0e000 */
[----:B------:R-:W-:Y:S01]  /*1cd0*/  FSEL R6, R8, R6, !P0 ;  /* 0x0000000608067208 */ /* 0x000fe20004000000 */
[----:B------:R-:W-:Y:S01]  /*1ce0*/  VIADD R8, R4, -UR4 ;  /* 0x8000000404087c36 */ /* 0x000fe20008000000 */
[----:B------:R-:W-:-:S04]  /*1cf0*/  FSEL R7, R9, R7, !P0 ;  /* 0x0000000709077208 */ /* 0x000fc80004000000 */
[----:B------:R-:W-:Y:S02]  /*1d00*/  ISETP.GE.AND P1, PT, R8, 0x800, PT ;  /* 0x000008000800780c */ /* 0x000fe40003f26270 */
[----:B------:R-:W-:-:S06]  /*1d10*/  DSETP.GEU.AND P0, PT, R6, R10, PT ;  /* 0x0000000a0600722a */ /* 0x000fcc0003f0e000 */
[----:B------:R-:W-:Y:S02]  /*1d20*/  FSEL R6, R10, R6, !P0 ;  /* 0x000000060a067208 */ /* 0x000fe40004000000 */
[----:B------:R-:W-:-:S03]  /*1d30*/  FSEL R7, R11, R7, !P0 ;  /* 0x000000070b077208 */ /* 0x000fc60004000000 */
[----:B------:R-:W-:Y:S05]  /*1d40*/  @!P1 BRA `(.L_x_19) ;  /* 0x0000000c00009947 */ /* 0x000fea0003800000 */
[----:B------:R-:W-:-:S06]  /*1d50*/  UIADD3 UR4, UPT, UPT, UR4, 0x800, URZ ;  /* 0x0000080004047890 */ /* 0x000fcc000fffe0ff */
[----:B------:R-:W-:-:S13]  /*1d60*/  ISETP.LT.AND P0, PT, R25, UR4, PT ;  /* 0x0000000419007c0c */ /* 0x000fda000bf01270 */
[----:B------:R-:W-:Y:S05]  /*1d70*/  @!P0 BRA `(.L_x_20) ;  /* 0xfffffffc006c8947 */ /* 0x000fea000383ffff */
.L_x_18:
[----:B------:R-:W-:-:S13]  /*1d80*/  ISETP.LE.AND P0, PT, R4, UR4, PT ;  /* 0x0000000404007c0c */ /* 0x000fda000bf03270 */
[----:B------:R-:W-:Y:S05]  /*1d90*/  @P0 BRA `(.L_x_19) ;  /* 0x0000000800ec0947 */ /* 0x000fea0003800000 */
[----:B------:R-:W-:Y:S01]  /*1da0*/  VIADD R41, R4, -UR4 ;  /* 0x8000000404297c36 */ /* 0x000fe20008000000 */
[----:B------:R-:W-:Y:S04]  /*1db0*/  BSSY.RECONVERGENT B1, `(.L_x_19) ;  /* 0x00000b9000017945 */ /* 0x000fe80003800200 */
[----:B------:R-:W-:-:S13]  /*1dc0*/  ISETP.GE.AND P0, PT, R0, R41, PT ;  /* 0x000000290000720c */ /* 0x000fda0003f06270 */
[----:B------:R-:W-:Y:S05]  /*1dd0*/  @P0 BRA `(.L_x_21) ;  /* 0x0000000800d80947 */ /* 0x000fea0003800000 */
[----:B------:R-:W-:Y:S01]  /*1de0*/  LOP3.LUT R5, RZ, R0, RZ, 0x33, !PT ;  /* 0x00000000ff057212 */ /* 0x000fe200078e33ff */
[----:B------:R-:W-:Y:S01]  /*1df0*/  BSSY.RECONVERGENT B2, `(.L_x_22) ;  /* 0x0000016000027945 */ /* 0x000fe20003800200 */
[----:B------:R-:W-:Y:S02]  /*1e00*/  IMAD.MOV.U32 R40, RZ, RZ, R0 ;  /* 0x000000ffff287224 */ /* 0x000fe400078e0000 */
[----:B------:R-:W-:-:S04]  /*1e10*/  IADD3 R4, PT, PT, R4, -UR4, R5 ;  /* 0x8000000404047c10 */ /* 0x000fc8000fffe005 */
[C---:B------:R-:W-:Y:S02]  /*1e20*/  LOP3.LUT R5, R4.reuse, 0x300, RZ, 0xc0, !PT ;  /* 0x0000030004057812 */ /* 0x040fe400078ec0ff */
[----:B------:R-:W-:Y:S02]  /*1e30*/  ISETP.GE.U32.AND P2, PT, R4, 0x300, PT ;  /* 0x000003000400780c */ /* 0x000fe40003f46070 */
[----:B------:R-:W-:-:S13]  /*1e40*/  ISETP.NE.AND P0, PT, R5, 0x300, PT ;  /* 0x000003000500780c */ /* 0x000fda0003f05270 */
[----:B------:R-:W-:Y:S05]  /*1e50*/  @!P0 BRA `(.L_x_23) ;  /* 0x00000000003c8947 */ /* 0x000fea0003800000 */
[----:B------:R-:W-:Y:S01]  /*1e60*/  LEA.HI R4, R4, 0x1, RZ, 0x18 ;  /* 0x0000000104047811 */ /* 0x000fe200078fc0ff */
[----:B------:R-:W-:Y:S02]  /*1e70*/  VIADD R9, R0, UR4 ;  /* 0x0000000400097c36 */ /* 0x000fe40008000000 */
[----:B------:R-:W-:Y:S01]  /*1e80*/  IMAD.MOV.U32 R40, RZ, RZ, R0 ;  /* 0x000000ffff287224 */ /* 0x000fe200078e0000 */
[----:B------:R-:W-:-:S05]  /*1e90*/  LOP3.LUT R4, R4, 0x3, RZ, 0xc0, !PT ;  /* 0x0000000304047812 */ /* 0x000fca00078ec0ff */
[----:B------:R-:W-:-:S07]  /*1ea0*/  IMAD.MOV R8, RZ, RZ, -R4 ;  /* 0x000000ffff087224 */ /* 0x000fce00078e0a04 */
.L_x_24:
[----:B------:R-:W-:-:S06]  /*1eb0*/  IMAD.WIDE.U32 R4, R9, 0x8, R2 ;  /* 0x0000000809047825 */ /* 0x000fcc00078e0002 */
[----:B------:R-:W2:Y:S01]  /*1ec0*/  LDG.E.64.CONSTANT R4, desc[UR6][R4.64] ;  /* 0x0000000604047981 */ /* 0x000ea2000c1e9b00 */
[----:B------:R-:W-:Y:S02]  /*1ed0*/  VIADD R8, R8, 0x1 ;  /* 0x0000000108087836 */ /* 0x000fe40000000000 */
[----:B------:R-:W-:Y:S02]  /*1ee0*/  VIADD R40, R40, 0x100 ;  /* 0x0000010028287836 */ /* 0x000fe40000000000 */
[----:B------:R-:W-:Y:S01]  /*1ef0*/  VIADD R9, R9, 0x100 ;  /* 0x0000010009097836 */ /* 0x000fe20000000000 */
[----:B------:R-:W-:Y:S01]  /*1f00*/  ISETP.NE.AND P1, PT, R8, RZ, PT ;  /* 0x000000ff0800720c */ /* 0x000fe20003f25270 */
[----:B--2---:R-:W-:-:S06]  /*1f10*/  DSETP.GEU.AND P0, PT, R6, R4, PT ;  /* 0x000000040600722a */ /* 0x004fcc0003f0e000 */
[----:B------:R-:W-:Y:S02]  /*1f20*/  FSEL R6, R4, R6, !P0 ;  /* 0x0000000604067208 */ /* 0x000fe40004000000 */
[----:B------:R-:W-:-:S04]  /*1f30*/  FSEL R7, R5, R7, !P0 ;  /* 0x0000000705077208 */ /* 0x000fc80004000000 */
[----:B------:R-:W-:Y:S05]  /*1f40*/  @P1 BRA `(.L_x_24) ;  /* 0xfffffffc00d81947 */ /* 0x000fea000383ffff */
.L_x_23:
[----:B------:R-:W-:Y:S05]  /*1f50*/  BSYNC.RECONVERGENT B2 ;  /* 0x0000000000027941 */ /* 0x000fea0003800200 */
.L_x_22:
[----:B------:R-:W-:Y:S05]  /*1f60*/  @!P2 BRA `(.L_x_21) ;  /* 0x000000080074a947 */ /* 0x000fea0003800000 */
[----:B------:R-:W0:Y:S01]  /*1f70*/  LDCU.64 UR8, c[0x0][0x380] ;  /* 0x00007000ff0877ac */ /* 0x000e220008000a00 */
[----:B------:R-:W-:Y:S01]  /*1f80*/  IMAD.IADD R9, R41, 0x1, -R40 ;  /* 0x0000000129097824 */ /* 0x000fe200078e0a28 */
[C---:B------:R-:W-:Y:S01]  /*1f90*/  IADD3 R5, P0, PT, R40.reuse, UR4, RZ ;  /* 0x0000000428057c10 */ /* 0x040fe2000ff1e0ff */
[----:B------:R-:W-:Y:S01]  /*1fa0*/  BSSY.RECONVERGENT B2, `(.L_x_25) ;  /* 0x0000059000027945 */ /* 0x000fe20003800200 */
[----:B------:R-:W-:Y:S02]  /*1fb0*/  VIADD R43, R40, UR4 ;  /* 0x00000004282b7c36 */ /* 0x000fe40008000000 */
[----:B------:R-:W-:Y:S01]  /*1fc0*/  ISETP.GT.AND P1, PT, R9, 0xc00, PT ;  /* 0x00000c000900780c */ /* 0x000fe20003f24270 */
[----:B------:R-:W-:Y:S01]  /*1fd0*/  IMAD.X R8, RZ, RZ, RZ, P0 ;  /* 0x000000ffff087224 */ /* 0x000fe200000e06ff */
[----:B0-----:R-:W-:-:S04]  /*1fe0*/  LEA R4, P0, R5, UR8, 0x3 ;  /* 0x0000000805047c11 */ /* 0x001fc8000f8018ff */
[----:B------:R-:W-:Y:S02]  /*1ff0*/  LEA.HI.X R5, R5, UR9, R8, 0x3, P0 ;  /* 0x0000000905057c11 */ /* 0x000fe400080f1c08 */
[----:B------:R-:W-:-:S05]  /*2000*/  IADD3 R4, P0, PT, R4, 0x1000, RZ ;  /* 0x0000100004047810 */ /* 0x000fca0007f1e0ff */
[----:B------:R-:W-:Y:S01]  /*2010*/  IMAD.X R5, RZ, RZ, R5, P0 ;  /* 0x000000ffff057224 */ /* 0x000fe200000e0605 */
[----:B------:R-:W-:Y:S01]  /*2020*/  PLOP3.LUT P0, PT, PT, PT, PT, 0x80, 0x8 ;  /* 0x000000000008781c */ /* 0x000fe20003f0f070 */
[----:B------:R-:W-:-:S12]  /*2030*/  @!P1 BRA `(.L_x_26) ;  /* 0x00000004003c9947 */ /* 0x000fd80003800000 */
[----:B------:R-:W-:Y:S01]  /*2040*/  PLOP3.LUT P0, PT, PT, PT, PT, 0x8, 0x80 ;  /* 0x000000000080781c */ /* 0x000fe20003f0e170 */
[----:B------:R-:W-:-:S12]  /*2050*/  VIADD R45, R41, 0xfffff400 ;  /* 0xfffff400292d7836 */ /* 0x000fd80000000000 */
.L_x_27:
[C---:B------:R-:W-:Y:S01]  /*2060*/  IMAD.WIDE.U32 R38, R43.reuse, 0x8, R2 ;  /* 0x000000082b267825 */ /* 0x040fe200078e0002 */
[----:B------:R-:W2:Y:S04]  /*2070*/  LDG.E.64.CONSTANT R8, desc[UR6][R4.64+-0x800] ;  /* 0xfff8000604087981 */ /* 0x000ea8000c1e9b00 */
[----:B------:R-:W3:Y:S04]  /*2080*/  LDG.E.64.CONSTANT R10, desc[UR6][R4.64] ;  /* 0x00000006040a7981 */ /* 0x000ee8000c1e9b00 */
[----:B------:R-:W4:Y:S01]  /*2090*/  LDG.E.64.CONSTANT R38, desc[UR6][R38.64] ;  /* 0x0000000626267981 */ /* 0x000f22000c1e9b00 */
[----:B------:R-:W-:-:S03]  /*20a0*/  VIADD R15, R43, 0x400 ;  /* 0x000004002b0f7836 */ /* 0x000fc60000000000 */
[----:B------:R-:W5:Y:S01]  /*20b0*/  LDG.E.64.CONSTANT R12, desc[UR6][R4.64+0x800] ;  /* 0x00080006040c7981 */ /* 0x000f62000c1e9b00 */
[----:B------:R-:W-:-:S03]  /*20c0*/  IMAD.WIDE.U32 R14, R15, 0x8, R2 ;  /* 0x000000080f0e7825 */ /* 0x000fc600078e0002 */
[----:B------:R-:W5:Y:S04]  /*20d0*/  LDG.E.64.CONSTANT R16, desc[UR6][R4.64+0x1800] ;  /* 0x0018000604107981 */ /* 0x000f68000c1e9b00 */
[----:B------:R-:W5:Y:S04]  /*20e0*/  LDG.E.64.CONSTANT R14, desc[UR6][R14.64] ;  /* 0x000000060e0e7981 */ /* 0x000f68000c1e9b00 */
[----:B------:R-:W5:Y:S01]  /*20f0*/  LDG.E.64.CONSTANT R18, desc[UR6][R4.64+0x2000] ;  /* 0x0020000604127981 */ /* 0x000f62000c1e9b00 */
        /* <DEDUP_REMOVED lines=11> */
[----:B------:R-:W5:Y:S04]  /*21b0*/  LDG.E.64.CONSTANT R34, desc[UR6][R4.64+0x6000] ;  /* 0x0060000604227981 */ /* 0x000f68000c1e9b00 */
[----:B------:R0:W5:Y:S01]  /*21c0*/  LDG.E.64.CONSTANT R36, desc[UR6][R4.64+0x6800] ;  /* 0x0068000604247981 */ /* 0x000162000c1e9b00 */
[----:B------:R-:W-:-:S05]  /*21d0*/  VIADD R40, R40, 0x1000 ;  /* 0x0000100028287836 */ /* 0x000fca0000000000 */
[----:B------:R-:W-:Y:S02]  /*21e0*/  ISETP.GE.AND P2, PT, R40, R45, PT ;  /* 0x0000002d2800720c */ /* 0x000fe40003f46270 */
[----:B0-----:R-:W-:Y:S01]  /*21f0*/  IADD3 R4, P3, PT, R4, 0x8000, RZ ;  /* 0x0000800004047810 */ /* 0x001fe20007f7e0ff */
[----:B------:R-:W-:-:S04]  /*2200*/  VIADD R43, R43, 0x1000 ;  /* 0x000010002b2b7836 */ /* 0x000fc80000000000 */
[----:B------:R-:W-:Y:S01]  /*2210*/  IMAD.X R5, RZ, RZ, R5, P3 ;  /* 0x000000ffff057224 */ /* 0x000fe200018e0605 */
[----:B----4-:R-:W-:-:S06]  /*2220*/  DSETP.GEU.AND P1, PT, R6, R38, PT ;  /* 0x000000260600722a */ /* 0x010fcc0003f2e000 */
[----:B------:R-:W-:Y:S02]  /*2230*/  FSEL R6, R38, R6, !P1 ;  /* 0x0000000626067208 */ /* 0x000fe40004800000 */
[----:B------:R-:W-:-:S06]  /*2240*/  FSEL R7, R39, R7, !P1 ;  /* 0x0000000727077208 */ /* 0x000fcc0004800000 */
[----:B--2---:R-:W-:-:S06]  /*2250*/  DSETP.GEU.AND P1, PT, R6, R8, PT ;  /* 0x000000080600722a */ /* 0x004fcc0003f2e000 */
[----:B------:R-:W-:Y:S02]  /*2260*/  FSEL R6, R8, R6, !P1 ;  /* 0x0000000608067208 */ /* 0x000fe40004800000 */
[----:B------:R-:W-:-:S06]  /*2270*/  FSEL R7, R9, R7, !P1 ;  /* 0x0000000709077208 */ /* 0x000fcc0004800000 */
[----:B---3--:R-:W-:-:S06]  /*2280*/  DSETP.GEU.AND P1, PT, R6, R10, PT ;  /* 0x0000000a0600722a */ /* 0x008fcc0003f2e000 */
[----:B------:R-:W-:Y:S02]  /*2290*/  FSEL R6, R10, R6, !P1 ;  /* 0x000000060a067208 */ /* 0x000fe40004800000 */
[----:B------:R-:W-:-:S06]  /*22a0*/  FSEL R7, R11, R7, !P1 ;  /* 0x000000070b077208 */ /* 0x000fcc0004800000 */
[----:B-----5:R-:W-:-:S06]  /*22b0*/  DSETP.GEU.AND P1, PT, R6, R12, PT ;  /* 0x0000000c0600722a */ /* 0x020fcc0003f2e000 */
        /* <DEDUP_REMOVED lines=39> */
.L_x_26:
[----:B------:R-:W-:Y:S05]  /*2530*/  BSYNC.RECONVERGENT B2 ;  /* 0x0000000000027941 */ /* 0x000fea0003800200 */
.L_x_25:
[----:B------:R-:W-:Y:S01]  /*2540*/  IMAD.IADD R8, R41, 0x1, -R40 ;  /* 0x0000000129087824 */ /* 0x000fe200078e0a28 */
[----:B------:R-:W-:Y:S04]  /*2550*/  BSSY.RECONVERGENT B2, `(.L_x_28) ;  /* 0x000002b000027945 */ /* 0x000fe80003800200 */
[----:B------:R-:W-:-:S13]  /*2560*/  ISETP.GT.AND P1, PT, R8, 0x400, PT ;  /* 0x000004000800780c */ /* 0x000fda0003f24270 */
[----:B------:R-:W-:Y:S05]  /*2570*/  @!P1 BRA `(.L_x_29) ;  /* 0x0000000000a09947 */ /* 0x000fea0003800000 */
        /* <DEDUP_REMOVED lines=9> */
[----:B------:R-:W5:Y:S04]  /*2610*/  LDG.E.64.CONSTANT R22, desc[UR6][R4.64+0x2000] ;  /* 0x0020000604167981 */ /* 0x000f68000c1e9b00 */
[----:B------:R0:W5:Y:S01]  /*2620*/  LDG.E.64.CONSTANT R8, desc[UR6][R4.64+0x2800] ;  /* 0x0028000604087981 */ /* 0x000162000c1e9b00 */
[----:B------:R-:W-:-:S02]  /*2630*/  VIADD R40, R40, 0x800 ;  /* 0x0000080028287836 */ /* 0x000fc40000000000 */
[----:B------:R-:W-:Y:S01]  /*2640*/  VIADD R43, R43, 0x800 ;  /* 0x000008002b2b7836 */ /* 0x000fe20000000000 */
[----:B0-----:R-:W-:-:S05]  /*2650*/  IADD3 R4, P2, PT, R4, 0x4000, RZ ;  /* 0x0000400004047810 */ /* 0x001fca0007f5e0ff */
        /* <DEDUP_REMOVED lines=22> */
[----:B------:R-:W-:Y:S01]  /*27c0*/  DSETP.GEU.AND P1, PT, R6, R8, PT ;  /* 0x000000080600722a */ /* 0x000fe20003f2e000 */
[----:B------:R-:W-:-:S05]  /*27d0*/  PLOP3.LUT P0, PT, PT, PT, PT, 0x8, 0x80 ;  /* 0x000000000080781c */ /* 0x000fca0003f0e170 */
[----:B------:R-:W-:Y:S02]  /*27e0*/  FSEL R6, R8, R6, !P1 ;  /* 0x0000000608067208 */ /* 0x000fe40004800000 */
[----:B------:R-:W-:-:S07]  /*27f0*/  FSEL R7, R9, R7, !P1 ;  /* 0x0000000709077208 */ /* 0x000fce0004800000 */
.L_x_29:
[----:B------:R-:W-:Y:S05]  /*2800*/  BSYNC.RECONVERGENT B2 ;  /* 0x0000000000027941 */ /* 0x000fea0003800200 */
.L_x_28:
[----:B------:R-:W-:-:S13]  /*2810*/  ISETP.LT.OR P0, PT, R40, R41, P0 ;  /* 0x000000292800720c */ /* 0x000fda0000701670 */
[----:B------:R-:W-:Y:S05]  /*2820*/  @!P0 BRA `(.L_x_21) ;  /* 0x0000000000448947 */ /* 0x000fea0003800000 */
[----:B------:R-:W-:Y:S01]  /*2830*/  IMAD.WIDE.U32 R2, R43, 0x8, R2 ;  /* 0x000000082b027825 */ /* 0x000fe200078e0002 */
[----:B------:R-:W2:Y:S04]  /*2840*/  LDG.E.64.CONSTANT R8, desc[UR6][R4.64+-0x800] ;  /* 0xfff8000604087981 */ /* 0x000ea8000c1e9b00 */
[----:B------:R-:W3:Y:S04]  /*2850*/  LDG.E.64.CONSTANT R10, desc[UR6][R4.64] ;  /* 0x00000006040a7981 */ /* 0x000ee8000c1e9b00 */
[----:B------:R-:W4:Y:S04]  /*2860*/  LDG.E.64.CONSTANT R2, desc[UR6][R2.64] ;  /* 0x0000000602027981 */ /* 0x000f28000c1e9b00 */
[----:B------:R-:W5:Y:S01]  /*2870*/  LDG.E.64.CONSTANT R12, desc[UR6][R4.64+0x800] ;  /* 0x00080006040c7981 */ /* 0x000f62000c1e9b00 */
        /* <DEDUP_REMOVED lines=11> */
[----:B------:R-:W-:-:S07]  /*2930*/  FSEL R7, R13, R3, !P0 ;  /* 0x000000030d077208 */ /* 0x000fce0004000000 */
.L_x_21:
[----:B------:R-:W-:Y:S05]  /*2940*/  BSYNC.RECONVERGENT B1 ;  /* 0x0000000000017941 */ /* 0x000fea0003800200 */
.L_x_19:
[----:B------:R-:W0:Y:S01]  /*2950*/  S2R R10, SR_LANEID ;  /* 0x00000000000a7919 */ /* 0x000e220000000000 */
[----:B------:R-:W-:Y:S04]  /*2960*/  SHFL.DOWN PT, R2, R6, 0x1, 0x1f ;  /* 0x08201f0006027f89 */ /* 0x000fe800000e0000 */
        /* <DEDUP_REMOVED lines=10> */
[----:B------:R-:W-:-:S02]  /*2a10*/  @!P2 MOV R7, 0x400 ;  /* 0x000004000007a802 */ /* 0x000fc40000000f00 */
        /* <DEDUP_REMOVED lines=8> */
[----:B------:R-:W-:Y:S01]  /*2aa0*/  SHFL.DOWN PT, R2, R4, 0x4, 0x1f ;  /* 0x08801f0004027f89 */ /* 0x000fe200000e0000 */
[----:B-1----:R-:W-:-:S03]  /*2ab0*/  @!P2 LEA R7, R8, R7, 0x18 ;  /* 0x000000070807a211 */ /* 0x002fc600078ec0ff */
[----:B------:R-:W0:Y:S02]  /*2ac0*/  SHFL.DOWN PT, R3, R5, 0x4, 0x1f ;  /* 0x08801f0005037f89 */ /* 0x000e2400000e0000 */
[----:B------:R-:W-:Y:S01]  /*2ad0*/  @!P2 IMAD.IADD R9, R6, 0x1, R7 ;  /* 0x000000010609a824 */ /* 0x000fe200078e0207 */
[----:B0-----:R-:W-:-:S06]  /*2ae0*/  DSETP.GEU.AND P0, PT, R4, R2, PT ;  /* 0x000000020400722a */ /* 0x001fcc0003f0e000 */
[----:B------:R-:W-:Y:S02]  /*2af0*/  @!P1 FSEL R4, R2, R4, !P0 ;  /* 0x0000000402049208 */ /* 0x000fe40004000000 */
[----:B------:R-:W-:Y:S02]  /*2b00*/  @!P1 FSEL R5, R3, R5, !P0 ;  /* 0x0000000503059208 */ /* 0x000fe40004000000 */
[----:B------:R-:W-:Y:S01]  /*2b10*/  ISETP.GT.AND P1, PT, R10, 0x17, PT ;  /* 0x000000170a00780c */ /* 0x000fe20003f24270 */
[----:B------:R-:W-:Y:S04]  /*2b20*/  SHFL.DOWN PT, R2, R4, 0x8, 0x1f ;  /* 0x09001f0004027f89 */ /* 0x000fe800000e0000 */
[----:B------:R-:W0:Y:S02]  /*2b30*/  SHFL.DOWN PT, R3, R5, 0x8, 0x1f ;  /* 0x09001f0005037f89 */ /* 0x000e2400000e0000 */
[----:B0-----:R-:W-:-:S06]  /*2b40*/  DSETP.GEU.AND P0, PT, R4, R2, PT ;  /* 0x000000020400722a */ /* 0x001fcc0003f0e000 */
[----:B------:R-:W-:Y:S02]  /*2b50*/  @!P1 FSEL R4, R2, R4, !P0 ;  /* 0x0000000402049208 */ /* 0x000fe40004000000 */
[----:B------:R-:W-:Y:S02]  /*2b60*/  @!P1 FSEL R5, R3, R5, !P0 ;  /* 0x0000000503059208 */ /* 0x000fe40004000000 */
[----:B------:R-:W-:Y:S01]  /*2b70*/  ISETP.GT.AND P1, PT, R10, 0xf, PT ;  /* 0x0000000f0a00780c */ /* 0x000fe20003f24270 */
[----:B------:R-:W-:Y:S04]  /*2b80*/  SHFL.DOWN PT, R2, R4, 0x10, 0x1f ;  /* 0x0a001f0004027f89 */ /* 0x000fe800000e0000 */
[----:B------:R-:W0:Y:S02]  /*2b90*/  SHFL.DOWN PT, R3, R5, 0x10, 0x1f ;  /* 0x0a001f0005037f89 */ /* 0x000e2400000e0000 */
[----:B0-----:R-:W-:-:S06]  /*2ba0*/  DSETP.GEU.AND P0, PT, R4, R2, PT ;  /* 0x000000020400722a */ /* 0x001fcc0003f0e000 */
[----:B------:R-:W-:Y:S02]  /*2bb0*/  FSEL R2, R2, R4, !P0 ;  /* 0x0000000402027208 */ /* 0x000fe40004000000 */
        /* <DEDUP_REMOVED lines=10> */
[----:B--2---:R-:W0:Y:S04]  /*2c60*/  LDS.128 R8, [UR4+0x10] ;  /* 0x00001004ff087984 */ /* 0x004e280008000c00 */
        /* <DEDUP_REMOVED lines=25> */
.L_x_2:
        /* <DEDUP_REMOVED lines=12> */
.L_x_32:
[----:B------:R-:W-:Y:S05]  /*2ec0*/  BSYNC.RECONVERGENT B1 ;  /* 0x0000000000017941 */ /* 0x000fea0003800200 */
.L_x_31:
        /* <DEDUP_REMOVED lines=17> */
.L_x_37:
        /* <DEDUP_REMOVED lines=12> */
.L_x_36:
[----:B------:R-:W-:Y:S05]  /*30a0*/  BSYNC.RECONVERGENT B2 ;  /* 0x0000000000027941 */ /* 0x000fea0003800200 */
.L_x_35:
        /* <DEDUP_REMOVED lines=9> */
.L_x_40:
        /* <DEDUP_REMOVED lines=74> */
.L_x_39:
[----:B------:R-:W-:Y:S05]  /*35e0*/  BSYNC.RECONVERGENT B2 ;  /* 0x0000000000027941 */ /* 0x000fea0003800200 */
.L_x_38:
        /* <DEDUP_REMOVED lines=42> */
.L_x_42:
[----:B------:R-:W-:Y:S05]  /*3890*/  BSYNC.RECONVERGENT B2 ;  /* 0x0000000000027941 */ /* 0x000fea0003800200 */
.L_x_41:
        /* <DEDUP_REMOVED lines=20> */
.L_x_34:
[----:B------:R-:W-:Y:S05]  /*39e0*/  BSYNC.RECONVERGENT B1 ;  /* 0x0000000000017941 */ /* 0x000fea0003800200 */
.L_x_33:
        /* <DEDUP_REMOVED lines=14> */
[----:B------:R-:W-:Y:S01]  /*3ad0*/  IMAD.MOV.U32 R2, RZ, RZ, R9 ;  /* 0x000000ffff027224 */ /* 0x000fe200078e0009 */
[----:B------:R-:W-:Y:S01]  /*3ae0*/  @!P2 MOV R4, 0x400 ;  /* 0x000004000004a802 */ /* 0x000fe20000000f00 */
[----:B------:R-:W-:Y:S01]  /*3af0*/  IMAD.MOV.U32 R3, RZ, RZ, R11 ;  /* 0x000000ffff037224 */ /* 0x000fe200078e000b */
[----:B------:R-:W0:Y:S01]  /*3b00*/  SHFL.DOWN PT, R7, R11, 0x2, 0x1f ;  /* 0x08401f000b077f89 */ /* 0x000e2200000e0000 */
[----:B------:R-:W-:Y:S01]  /*3b10*/  @!P2 SHF.R.U32.HI R0, RZ, 0x2, R5 ;  /* 0x00000002ff00a819 */ /* 0x000fe20000011605 */
[----:B------:R-:W1:Y:S03]  /*3b20*/  @!P2 S2R R13, SR_CgaCtaId ;  /* 0x00000000000da919 */ /* 0x000e660000008800 */
[----:B------:R-:W-:Y:S01]  /*3b30*/  @!P2 LOP3.LUT R0, R0, 0xf8, RZ, 0xc0, !PT ;  /* 0x000000f80000a812 */ /* 0x000fe200078ec0ff */
[----:B0-----:R-:W-:-:S06]  /*3b40*/  DSETP.GEU.AND P0, PT, R2, R6, PT ;  /* 0x000000060200722a */ /* 0x001fcc0003f0e000 */
[----:B------:R-:W-:Y:S02]  /*3b50*/  @!P1 FSEL R9, R6, R9, !P0 ;  /* 0x0000000906099208 */ /* 0x000fe40004000000 */
[----:B------:R-:W-:Y:S02]  /*3b60*/  @!P1 FSEL R11, R7, R11, !P0 ;  /* 0x0000000b070b9208 */ /* 0x000fe40004000000 */
[----:B------:R-:W-:Y:S01]  /*3b70*/  ISETP.GT.AND P1, PT, R8, 0x1b, PT ;  /* 0x0000001b0800780c */ /* 0x000fe20003f24270 */
[----:B------:R-:W-:Y:S01]  /*3b80*/  SHFL.DOWN PT, R2, R9, 0x4, 0x1f ;  /* 0x08801f0009027f89 */ /* 0x000fe200000e0000 */
[----:B------:R-:W-:Y:S01]  /*3b90*/  IMAD.MOV.U32 R6, RZ, RZ, R9 ;  /* 0x000000ffff067224 */ /* 0x000fe200078e0009 */
[----:B-1----:R-:W-:Y:S01]  /*3ba0*/  @!P2 LEA R13, R13, R4, 0x18 ;  /* 0x000000040d0da211 */ /* 0x002fe200078ec0ff */
[----:B------:R-:W-:Y:S01]  /*3bb0*/  IMAD.MOV.U32 R7, RZ, RZ, R11 ;  /* 0x000000ffff077224 */ /* 0x000fe200078e000b */
[----:B------:R-:W0:Y:S03]  /*3bc0*/  SHFL.DOWN PT, R3, R11, 0x4, 0x1f ;  /* 0x08801f000b037f89 */ /* 0x000e2600000e0000 */
[----:B------:R-:W-:-:S02]  /*3bd0*/  @!P2 IMAD.IADD R13, R0, 0x1, R13 ;  /* 0x00000001000da824 */ /* 0x000fc400078e020d */
[----:B0-----:R-:W-:-:S06]  /*3be0*/  DSETP.GEU.AND P0, PT, R6, R2, PT ;  /* 0x000000020600722a */ /* 0x001fcc0003f0e000 */
[----:B------:R-:W-:Y:S02]  /*3bf0*/  @!P1 FSEL R9, R2, R9, !P0 ;  /* 0x0000000902099208 */ /* 0x000fe40004000000 */
[----:B------:R-:W-:Y:S02]  /*3c00*/  @!P1 FSEL R11, R3, R11, !P0 ;  /* 0x0000000b030b9208 */ /* 0x000fe40004000000 */
[----:B------:R-:W-:Y:S01]  /*3c10*/  ISETP.GT.AND P1, PT, R8, 0x17, PT ;  /* 0x000000170800780c */ /* 0x000fe20003f24270 */
[----:B------:R-:W-:Y:S01]  /*3c20*/  SHFL.DOWN PT, R2, R9, 0x8, 0x1f ;  /* 0x09001f0009027f89 */ /* 0x000fe200000e0000 */
[----:B------:R-:W-:Y:S02]  /*3c30*/  IMAD.MOV.U32 R6, RZ, RZ, R9 ;  /* 0x000000ffff067224 */ /* 0x000fe400078e0009 */
[----:B------:R-:W-:Y:S01]  /*3c40*/  IMAD.MOV.U32 R7, RZ, RZ, R11 ;  /* 0x000000ffff077224 */ /* 0x000fe200078e000b */
[----:B------:R-:W0:Y:S05]  /*3c50*/  SHFL.DOWN PT, R3, R11, 0x8, 0x1f ;  /* 0x09001f000b037f89 */ /* 0x000e2a00000e0000 */
        /* <DEDUP_REMOVED lines=20> */
[----:B------:R-:W0:Y:S04]  /*3da0*/  LDS.128 R8, [UR4+0x10] ;  /* 0x00001004ff087984 */ /* 0x000e280008000c00 */
[----:B-1----:R-:W1:Y:S01]  /*3db0*/  LDS.128 R12, [UR4+0x20] ;  /* 0x00002004ff0c7984 */ /* 0x002e620008000c00 */
        /* <DEDUP_REMOVED lines=24> */
.L_x_43:
        /* <DEDUP_REMOVED lines=20> */
[----:B------:R-:W0:Y:S05]  /*4080*/  SHFL.DOWN PT, R7, R0, 0x2, R11 ;  /* 0x0840000000077989 */ /* 0x000e2a00000e000b */
[----:B0-----:R-:W-:-:S06]  /*4090*/  DSETP.GEU.AND P0, PT, R2, R6, PT ;  /* 0x000000060200722a */ /* 0x001fcc0003f0e000 */
[----:B------:R-:W-:Y:S01]  /*40a0*/  @!P1 FSEL R9, R6, R9, !P0 ;  /* 0x0000000906099208 */ /* 0x000fe20004000000 */
[----:B------:R-:W-:Y:S01]  /*40b0*/  VIADD R6, R8, 0x4 ;  /* 0x0000000408067836 */ /* 0x000fe20000000000 */
[----:B------:R-:W-:-:S03]  /*40c0*/  @!P1 FSEL R0, R7, R0, !P0 ;  /* 0x0000000007009208 */ /* 0x000fc60004000000 */
[----:B------:R-:W-:Y:S01]  /*40d0*/  SHFL.DOWN PT, R2, R9, 0x4, R11 ;  /* 0x0880000009027989 */ /* 0x000fe200000e000b */
[----:B------:R-:W-:Y:S01]  /*40e0*/  ISETP.GT.AND P1, PT, R6, R11, PT ;  /* 0x0000000b0600720c */ /* 0x000fe20003f24270 */
[----:B------:R-:W-:Y:S02]  /*40f0*/  IMAD.MOV.U32 R6, RZ, RZ, R9 ;  /* 0x000000ffff067224 */ /* 0x000fe400078e0009 */
[----:B------:R-:W0:Y:S01]  /*4100*/  SHFL.DOWN PT, R3, R0, 0x4, R11 ;  /* 0x0880000000037989 */ /* 0x000e2200000e000b */
[----:B------:R-:W-:-:S06]  /*4110*/  IMAD.MOV.U32 R7, RZ, RZ, R0 ;  /* 0x000000ffff077224 */ /* 0x000fcc00078e0000 */
[----:B0-----:R-:W-:Y:S01]  /*4120*/  DSETP.GEU.AND P0, PT, R6, R2, PT ;  /* 0x000000020600722a */ /* 0x001fe20003f0e000 */
[----:B------:R-:W-:-:S05]  /*4130*/  VIADD R6, R8, 0x8 ;  /* 0x0000000808067836 */ /* 0x000fca0000000000 */
        /* <DEDUP_REMOVED lines=15> */
[----:B------:R-:W-:Y:S02]  /*4230*/  IMAD.MOV.U32 R6, RZ, RZ, R9 ;  /* 0x000000ffff067224 */ /* 0x000fe400078e0009 */
[----:B------:R-:W-:Y:S01]  /*4240*/  IMAD.MOV.U32 R7, RZ, RZ, R0 ;  /* 0x000000ffff077224 */ /* 0x000fe200078e0000 */
[----:B------:R-:W0:Y:S05]  /*4250*/  SHFL.DOWN PT, R3, R0, 0x10, R11 ;  /* 0x0a00000000037989 */ /* 0x000e2a00000e000b */
[----:B0-----:R-:W-:Y:S01]  /*4260*/  DSETP.GEU.AND P1, PT, R6, R2, PT ;  /* 0x000000020600722a */ /* 0x001fe20003f2e000 */
[----:B------:R-:W-:-:S02]  /*4270*/  @!P0 MOV R7, 0x400 ;  /* 0x0000040000078802 */ /* 0x000fc40000000f00 */
[----:B------:R-:W-:Y:S02]  /*4280*/  @!P0 SHF.R.U32.HI R6, RZ, 0x2, R5 ;  /* 0x00000002ff068819 */ /* 0x000fe40000011605 */
[----:B-1----:R-:W-:Y:S02]  /*4290*/  @!P0 LEA R7, R10, R7, 0x18 ;  /* 0x000000070a078211 */ /* 0x002fe400078ec0ff */
[----:B------:R-:W-:Y:S02]  /*42a0*/  @!P0 LOP3.LUT R6, R6, 0xf8, RZ, 0xc0, !PT ;  /* 0x000000f806068812 */ /* 0x000fe400078ec0ff */
[----:B------:R-:W-:Y:S02]  /*42b0*/  @!P2 FSEL R9, R2, R9, !P1 ;  /* 0x000000090209a208 */ /* 0x000fe40004800000 */
[----:B------:R-:W-:Y:S01]  /*42c0*/  @!P2 FSEL R0, R3, R0, !P1 ;  /* 0x000000000300a208 */ /* 0x000fe20004800000 */
[----:B------:R-:W-:Y:S02]  /*42d0*/  @!P0 IMAD.IADD R3, R6, 0x1, R7 ;  /* 0x0000000106038824 */ /* 0x000fe400078e0207 */
[----:B------:R-:W-:-:S02]  /*42e0*/  IMAD.MOV.U32 R6, RZ, RZ, R9 ;  /* 0x000000ffff067224 */ /* 0x000fc400078e0009 */
[----:B------:R-:W-:-:S05]  /*42f0*/  IMAD.MOV.U32 R7, RZ, RZ, R0 ;  /* 0x000000ffff077224 */ /* 0x000fca00078e0000 */
[----:B------:R1:W-:Y:S01]  /*4300*/  @!P0 STS.64 [R3+0x8], R6 ;  /* 0x0000080603008388 */ /* 0x0003e20000000a00 */
[----:B------:R-:W-:Y:S01]  /*4310*/  BAR.SYNC.DEFER_BLOCKING 0x0 ;  /* 0x0000000000007b1d */ /* 0x000fe20000010000 */
[----:B------:R-:W-:-:S13]  /*4320*/  ISETP.NE.AND P0, PT, R5, RZ, PT ;  /* 0x000000ff0500720c */ /* 0x000fda0003f05270 */
[----:B-1----:R-:W-:Y:S05]  /*4330*/  @P0 BRA `(.L_x_17) ;  /* 0x0000001800340947 */ /* 0x002fea0003800000 */
[----:B------:R-:W0:Y:S01]  /*4340*/  S2UR UR5, SR_CgaCtaId ;  /* 0x00000000000579c3 */ /* 0x000e220000008800 */
[----:B------:R-:W-:Y:S01]  /*4350*/  UMOV UR4, 0x400 ;  /* 0x0000040000047882 */ /* 0x000fe20000000000 */
[C---:B------:R-:W-:Y:S02]  /*4360*/  ISETP.GT.AND P3, PT, R4.reuse, 0x20, PT ;  /* 0x000000200400780c */ /* 0x040fe40003f64270 */
        /* <DEDUP_REMOVED lines=10> */
[----:B------:R-:W-:Y:S01]  /*4410*/  ISETP.GT.AND P1, PT, R4, 0x60, PT ;  /* 0x000000600400780c */ /* 0x000fe20003f24270 */
[----:B------:R-:W-:Y:S02]  /*4420*/  IMAD.MOV.U32 R2, RZ, RZ, R6 ;  /* 0x000000ffff027224 */ /* 0x000fe400078e0006 */
        /* <DEDUP_REMOVED lines=29> */
.L_x_30:
[----:B------:R-:W0:Y:S01]  /*4600*/  S2R R41, SR_TID.X ;  /* 0x0000000000297919 */ /* 0x000e220000002100 */
[----:B------:R-:W0:Y:S02]  /*4610*/  LDC.64 R6, c[0x0][0x380] ;  /* 0x0000e000ff067b82 */ /* 0x000e240000000a00 */
[----:B0-----:R-:W-:-:S05]  /*4620*/  IMAD.WIDE.U32 R6, R41, 0x8, R6 ;  /* 0x0000000829067825 */ /* 0x001fca00078e0006 */
[----:B------:R-:W2:Y:S04]  /*4630*/  LDG.E.64.CONSTANT R20, desc[UR6][R6.64] ;  /* 0x0000000606147981 */ /* 0x000ea8000c1e9b00 */
[----:B------:R-:W2:Y:S04]  /*4640*/  LDG.E.64.CONSTANT R2, desc[UR6][R6.64+0x800] ;  /* 0x0008000606027981 */ /* 0x000ea8000c1e9b00 */
[----:B------:R-:W3:Y:S04]  /*4650*/  LDG.E.64.CONSTANT R8, desc[UR6][R6.64+0x1000] ;  /* 0x0010000606087981 */ /* 0x000ee8000c1e9b00 */
[----:B------:R-:W4:Y:S04]  /*4660*/  LDG.E.64.CONSTANT R10, desc[UR6][R6.64+0x1800] ;  /* 0x00180006060a7981 */ /* 0x000f28000c1e9b00 */
[----:B------:R-:W5:Y:S04]  /*4670*/  LDG.E.64.CONSTANT R12, desc[UR6][R6.64+0x2000] ;  /* 0x00200006060c7981 */ /* 0x000f68000c1e9b00 */
[----:B------:R-:W5:Y:S04]  /*4680*/  LDG.E.64.CONSTANT R14, desc[UR6][R6.64+0x2800] ;  /* 0x00280006060e7981 */ /* 0x000f68000c1e9b00 */
[----:B------:R-:W5:Y:S04]  /*4690*/  LDG.E.64.CONSTANT R16, desc[UR6][R6.64+0x3000] ;  /* 0x0030000606107981 */ /* 0x000f68000c1e9b00 */
[----:B------:R-:W5:Y:S01]  /*46a0*/  LDG.E.64.CONSTANT R18, desc[UR6][R6.64+0x3800] ;  /* 0x0038000606127981 */ /* 0x000f62000c1e9b00 */
[----:B------:R-:W-:Y:S01]  /*46b0*/  ISETP.GE.U32.AND P1, PT, R4, 0x1000, PT ;  /* 0x000010000400780c */ /* 0x000fe20003f26070 */
[----:B------:R-:W-:Y:S01]  /*46c0*/  IMAD.MOV.U32 R45, RZ, RZ, 0x800 ;  /* 0x00000800ff2d7424 */ /* 0x000fe200078e00ff */
[----:B--2---:R-:W-:-:S06]  /*46d0*/  DSETP.GEU.AND P0, PT, R20, R2, PT ;  /* 0x000000021400722a */ /* 0x004fcc0003f0e000 */
        /* <DEDUP_REMOVED lines=21> */
[----:B------:R-:W0:Y:S01]  /*4830*/  LDC R24, c[0x0][0x390] ;  /* 0x0000e400ff187b82 */ /* 0x000e220000000800 */
[----:B------:R-:W-:Y:S02]  /*4840*/  VIADD R0, R4, 0xfffff800 ;  /* 0xfffff80004007836 */ /* 0x000fe40000000000 */
[----:B------:R-:W-:-:S07]  /*4850*/  IMAD.MOV.U32 R45, RZ, RZ, 0x800 ;  /* 0x00000800ff2d7424 */ /* 0x000fce00078e00ff */
.L_x_46:
[----:B------:R-:W-:-:S05]  /*4860*/  IMAD.WIDE R4, R45, 0x8, R6 ;  /* 0x000000082d047825 */ /* 0x000fca00078e0206 */
[----:B------:R-:W2:Y:S04]  /*4870*/  LDG.E.64.CONSTANT R10, desc[UR6][R4.64] ;  /* 0x00000006040a7981 */ /* 0x000ea8000c1e9b00 */
[----:B------:R-:W3:Y:S04]  /*4880*/  LDG.E.64.CONSTANT R12, desc[UR6][R4.64+0x800] ;  /* 0x00080006040c7981 */ /* 0x000ee8000c1e9b00 */
[----:B------:R-:W4:Y:S04]  /*4890*/  LDG.E.64.CONSTANT R14, desc[UR6][R4.64+0x1000] ;  /* 0x00100006040e7981 */ /* 0x000f28000c1e9b00 */
[----:B------:R-:W5:Y:S04]  /*48a0*/  LDG.E.64.CONSTANT R16, desc[UR6][R4.64+0x1800] ;  /* 0x0018000604107981 */ /* 0x000f68000c1e9b00 */
[----:B------:R-:W5:Y:S04]  /*48b0*/  LDG.E.64.CONSTANT R18, desc[UR6][R4.64+0x2000] ;  /* 0x0020000604127981 */ /* 0x000f68000c1e9b00 */
[----:B------:R-:W5:Y:S04]  /*48c0*/  LDG.E.64.CONSTANT R20, desc[UR6][R4.64+0x2800] ;  /* 0x0028000604147981 */ /* 0x000f68000c1e9b00 */
[----:B------:R-:W5:Y:S04]  /*48d0*/  LDG.E.64.CONSTANT R22, desc[UR6][R4.64+0x3000] ;  /* 0x0030000604167981 */ /* 0x000f68000c1e9b00 */
[----:B------:R0:W5:Y:S02]  /*48e0*/  LDG.E.64.CONSTANT R8, desc[UR6][R4.64+0x3800] ;  /* 0x0038000604087981 */ /* 0x000164000c1e9b00 */
[----:B0-----:R-:W-:-:S04]  /*48f0*/  IMAD.MOV.U32 R4, RZ, RZ, R24 ;  /* 0x000000ffff047224 */ /* 0x001fc800078e0018 */
[----:B------:R-:W-:-:S05]  /*4900*/  IMAD.IADD R5, R4, 0x1, -R45 ;  /* 0x0000000104057824 */ /* 0x000fca00078e0a2d */
[----:B------:R-:W-:Y:S01]  /*4910*/  ISETP.GE.AND P1, PT, R5, 0x800, PT ;  /* 0x000008000500780c */ /* 0x000fe20003f26270 */
        /* <DEDUP_REMOVED lines=25> */
[----:B------:R-:W-:-:S05]  /*4ab0*/  VIADD R45, R45, 0x800 ;  /* 0x000008002d2d7836 */ /* 0x000fca0000000000 */
[----:B------:R-:W-:-:S13]  /*4ac0*/  ISETP.GT.AND P0, PT, R45, R0, PT ;  /* 0x000000002d00720c */ /* 0x000fda0003f04270 */
[----:B------:R-:W-:Y:S05]  /*4ad0*/  @!P0 BRA `(.L_x_46) ;  /* 0xfffffffc00608947 */ /* 0x000fea000383ffff */
.L_x_44:
[----:B------:R-:W-:-:S13]  /*4ae0*/  ISETP.GE.AND P0, PT, R45, R4, PT ;  /* 0x000000042d00720c */ /* 0x000fda0003f06270 */
[----:B------:R-:W-:Y:S05]  /*4af0*/  @P0 BRA `(.L_x_45) ;  /* 0x0000000800fc0947 */ /* 0x000fea0003800000 */
[----:B------:R-:W-:Y:S01]  /*4b00*/  IMAD.IADD R0, R4, 0x1, -R45 ;  /* 0x0000000104007824 */ /* 0x000fe200078e0a2d */
[----:B------:R-:W-:Y:S04]  /*4b10*/  BSSY.RECONVERGENT B1, `(.L_x_45) ;  /* 0x00000bd000017945 */ /* 0x000fe80003800200 */
[----:B------:R-:W-:-:S13]  /*4b20*/  ISETP.GE.AND P0, PT, R41, R0, PT ;  /* 0x000000002900720c */ /* 0x000fda0003f06270 */
[----:B------:R-:W-:Y:S05]  /*4b30*/  @P0 BRA `(.L_x_47) ;  /* 0x0000000800e80947 */ /* 0x000fea0003800000 */
[----:B------:R-:W-:Y:S01]  /*4b40*/  LOP3.LUT R5, RZ, R41, RZ, 0x33, !PT ;  /* 0x00000029ff057212 */ /* 0x000fe200078e33ff */
[----:B------:R-:W-:Y:S01]  /*4b50*/  BSSY.RECONVERGENT B2, `(.L_x_48) ;  /* 0x0000017000027945 */ /* 0x000fe20003800200 */
[----:B------:R-:W-:Y:S02]  /*4b60*/  IMAD.MOV.U32 R43, RZ, RZ, R41 ;  /* 0x000000ffff2b7224 */ /* 0x000fe400078e0029 */
[----:B------:R-:W-:-:S04]  /*4b70*/  IADD3 R4, PT, PT, -R45, R4, R5 ;  /* 0x000000042d047210 */ /* 0x000fc80007ffe105 */
[C---:B------:R-:W-:Y:S02]  /*4b80*/  LOP3.LUT R5, R4.reuse, 0x300, RZ, 0xc0, !PT ;  /* 0x0000030004057812 */ /* 0x040fe400078ec0ff */
[----:B------:R-:W-:Y:S02]  /*4b90*/  ISETP.GE.U32.AND P2, PT, R4, 0x300, PT ;  /* 0x000003000400780c */ /* 0x000fe40003f46070 */
[----:B------:R-:W-:-:S13]  /*4ba0*/  ISETP.NE.AND P0, PT, R5, 0x300, PT ;  /* 0x000003000500780c */ /* 0x000fda0003f05270 */
[----:B------:R-:W-:Y:S05]  /*4bb0*/  @!P0 BRA `(.L_x_49) ;  /* 0x0000000000408947 */ /* 0x000fea0003800000 */
[----:B------:R-:W0:Y:S01]  /*4bc0*/  LDC.64 R6, c[0x0][0x380] ;  /* 0x0000e000ff067b82 */ /* 0x000e220000000a00 */
[----:B------:R-:W-:Y:S01]  /*4bd0*/  LEA.HI R4, R4, 0x1, RZ, 0x18 ;  /* 0x0000000104047811 */ /* 0x000fe200078fc0ff */
[----:B------:R-:W-:Y:S02]  /*4be0*/  IMAD.IADD R9, R41, 0x1, R45 ;  /* 0x0000000129097824 */ /* 0x000fe400078e022d */
[----:B------:R-:W-:Y:S01]  /*4bf0*/  IMAD.MOV.U32 R43, RZ, RZ, R41 ;  /* 0x000000ffff2b7224 */ /* 0x000fe200078e0029 */
[----:B------:R-:W-:-:S05]  /*4c00*/  LOP3.LUT R4, R4, 0x3, RZ, 0xc0, !PT ;  /* 0x0000000304047812 */ /* 0x000fca00078ec0ff */
[----:B------:R-:W-:-:S07]  /*4c10*/  IMAD.MOV R8, RZ, RZ, -R4 ;  /* 0x000000ffff087224 */ /* 0x000fce00078e0a04 */
.L_x_50:
[----:B0-----:R-:W-:-:S06]  /*4c20*/  IMAD.WIDE.U32 R4, R9, 0x8, R6 ;  /* 0x0000000809047825 */ /* 0x001fcc00078e0006 */
        /* <DEDUP_REMOVED lines=9> */
.L_x_49:
[----:B------:R-:W-:Y:S05]  /*4cc0*/  BSYNC.RECONVERGENT B2 ;  /* 0x0000000000027941 */ /* 0x000fea0003800200 */
.L_x_48:
[----:B------:R-:W-:Y:S05]  /*4cd0*/  @!P2 BRA `(.L_x_47) ;  /* 0x000000080080a947 */ /* 0x000fea0003800000 */
[----:B------:R-:W0:Y:S01]  /*4ce0*/  LDCU.64 UR4, c[0x0][0x380] ;  /* 0x00007000ff0477ac */ /* 0x000e220008000a00 */
[----:B------:R-:W-:Y:S01]  /*4cf0*/  IMAD.IADD R7, R0, 0x1, -R43 ;  /* 0x0000000100077824 */ /* 0x000fe200078e0a2b */
[C---:B------:R-:W-:Y:S01]  /*4d00*/  IADD3 R5, P0, PT, R43.reuse, R45, RZ ;  /* 0x0000002d2b057210 */ /* 0x040fe20007f1e0ff */
[----:B------:R-:W-:Y:S01]  /*4d10*/  BSSY.RECONVERGENT B2, `(.L_x_51) ;  /* 0x000005a000027945 */ /* 0x000fe20003800200 */
[----:B------:R-:W-:Y:S02]  /*4d20*/  IMAD.IADD R45, R43, 0x1, R45 ;  /* 0x000000012b2d7824 */ /* 0x000fe400078e022d */
        /* <DEDUP_REMOVED lines=8> */
[----:B------:R-:W0:Y:S01]  /*4db0*/  LDC.64 R6, c[0x0][0x380] ;  /* 0x0000e000ff067b82 */ /* 0x000e220000000a00 */
[----:B------:R-:W-:Y:S01]  /*4dc0*/  PLOP3.LUT P0, PT, PT, PT, PT, 0x8, 0x80 ;  /* 0x000000000080781c */ /* 0x000fe20003f0e170 */
[----:B------:R-:W-:-:S12]  /*4dd0*/  VIADD R40, R0, 0xfffff400 ;  /* 0xfffff40000287836 */ /* 0x000fd80000000000 */
.L_x_53:
[C---:B0-----:R-:W-:Y:S01]  /*4de0*/  IMAD.WIDE.U32 R38, R45.reuse, 0x8, R6 ;  /* 0x000000082d267825 */ /* 0x041fe200078e0006 */
        /* <DEDUP_REMOVED lines=76> */
.L_x_52:
[----:B------:R-:W-:Y:S05]  /*52b0*/  BSYNC.RECONVERGENT B2 ;  /* 0x0000000000027941 */ /* 0x000fea0003800200 */
.L_x_51:
[----:B------:R-:W-:Y:S01]  /*52c0*/  IMAD.IADD R6, R0, 0x1, -R43 ;  /* 0x0000000100067824 */ /* 0x000fe200078e0a2b */
[----:B------:R-:W-:Y:S04]  /*52d0*/  BSSY.RECONVERGENT B2, `(.L_x_54) ;  /* 0x000002c000027945 */ /* 0x000fe80003800200 */
[----:B------:R-:W-:-:S13]  /*52e0*/  ISETP.GT.AND P1, PT, R6, 0x400, PT ;  /* 0x000004000600780c */ /* 0x000fda0003f24270 */
[----:B------:R-:W-:Y:S05]  /*52f0*/  @!P1 BRA `(.L_x_55) ;  /* 0x0000000000a49947 */ /* 0x000fea0003800000 */
[----:B------:R-:W0:Y:S01]  /*5300*/  LDC.64 R16, c[0x0][0x380] ;  /* 0x0000e000ff107b82 */ /* 0x000e220000000a00 */
[----:B------:R-:W2:Y:S04]  /*5310*/  LDG.E.64.CONSTANT R10, desc[UR6][R4.64+-0x800] ;  /* 0xfff80006040a7981 */ /* 0x000ea8000c1e9b00 */
[----:B------:R-:W3:Y:S01]  /*5320*/  LDG.E.64.CONSTANT R12, desc[UR6][R4.64] ;  /* 0x00000006040c7981 */ /* 0x000ee2000c1e9b00 */
[----:B------:R-:W-:-:S03]  /*5330*/  VIADD R7, R45, 0x400 ;  /* 0x000004002d077836 */ /* 0x000fc60000000000 */
[----:B------:R-:W4:Y:S04]  /*5340*/  LDG.E.64.CONSTANT R14, desc[UR6][R4.64+0x800] ;  /* 0x00080006040e7981 */ /* 0x000f28000c1e9b00 */
[----:B------:R-:W5:Y:S04]  /*5350*/  LDG.E.64.CONSTANT R18, desc[UR6][R4.64+0x1800] ;  /* 0x0018000604127981 */ /* 0x000f68000c1e9b00 */
[----:B------:R-:W5:Y:S01]  /*5360*/  LDG.E.64.CONSTANT R20, desc[UR6][R4.64+0x2000] ;  /* 0x0020000604147981 */ /* 0x000f62000c1e9b00 */
[----:B0-----:R-:W-:-:S06]  /*5370*/  IMAD.WIDE.U32 R8, R45, 0x8, R16 ;  /* 0x000000082d087825 */ /* 0x001fcc00078e0010 */
[----:B------:R-:W2:Y:S01]  /*5380*/  LDG.E.64.CONSTANT R8, desc[UR6][R8.64] ;  /* 0x0000000608087981 */ /* 0x000ea2000c1e9b00 */
[----:B------:R-:W-:-:S03]  /*5390*/  IMAD.WIDE.U32 R16, R7, 0x8, R16 ;  /* 0x0000000807107825 */ /* 0x000fc600078e0010 */
[----:B------:R0:W5:Y:S04]  /*53a0*/  LDG.E.64.CONSTANT R6, desc[UR6][R4.64+0x2800] ;  /* 0x0028000604067981 */ /* 0x000168000c1e9b00 */
[----:B------:R-:W5:Y:S01]  /*53b0*/  LDG.E.64.CONSTANT R16, desc[UR6][R16.64] ;  /* 0x0000000610107981 */ /* 0x000f62000c1e9b00 */
[----:B------:R-:W-:Y:S01]  /*53c0*/  VIADD R43, R43, 0x800 ;  /* 0x000008002b2b7836 */ /* 0x000fe20000000000 */
[----:B0-----:R-:W-:Y:S01]  /*53d0*/  IADD3 R4, P2, PT, R4, 0x4000, RZ ;  /* 0x0000400004047810 */ /* 0x001fe20007f5e0ff */
[----:B------:R-:W-:-:S04]  /*53e0*/  VIADD R45, R45, 0x800 ;  /* 0x000008002d2d7836 */ /* 0x000fc80000000000 */
[----:B------:R-:W-:Y:S01]  /*53f0*/  IMAD.X R5, RZ, RZ, R5, P2 ;  /* 0x000000ffff057224 */ /* 0x000fe200010e0605 */
        /* <DEDUP_REMOVED lines=25> */
.L_x_55:
[----:B------:R-:W-:Y:S05]  /*5590*/  BSYNC.RECONVERGENT B2 ;  /* 0x0000000000027941 */ /* 0x000fea0003800200 */
.L_x_54:
[----:B------:R-:W-:-:S13]  /*55a0*/  ISETP.LT.OR P0, PT, R43, R0, P0 ;  /* 0x000000002b00720c */ /* 0x000fda0000701670 */
[----:B------:R-:W-:Y:S05]  /*55b0*/  @!P0 BRA `(.L_x_47) ;  /* 0x0000000000488947 */ /* 0x000fea0003800000 */
[----:B------:R-:W0:Y:S01]  /*55c0*/  LDC.64 R6, c[0x0][0x380] ;  /* 0x0000e000ff067b82 */ /* 0x000e220000000a00 */
[----:B------:R-:W2:Y:S04]  /*55d0*/  LDG.E.64.CONSTANT R8, desc[UR6][R4.64+-0x800] ;  /* 0xfff8000604087981 */ /* 0x000ea8000c1e9b00 */
[----:B------:R-:W3:Y:S04]  /*55e0*/  LDG.E.64.CONSTANT R10, desc[UR6][R4.64] ;  /* 0x00000006040a7981 */ /* 0x000ee8000c1e9b00 */
[----:B------:R-:W4:Y:S01]  /*55f0*/  LDG.E.64.CONSTANT R12, desc[UR6][R4.64+0x800] ;  /* 0x00080006040c7981 */ /* 0x000f22000c1e9b00 */
[----:B0-----:R-:W-:-:S06]  /*5600*/  IMAD.WIDE.U32 R6, R45, 0x8, R6 ;  /* 0x000000082d067825 */ /* 0x001fcc00078e0006 */
[----:B------:R-:W5:Y:S02]  /*5610*/  LDG.E.64.CONSTANT R6, desc[UR6][R6.64] ;  /* 0x0000000606067981 */ /* 0x000f64000c1e9b00 */
[----:B-----5:R-:W-:-:S06]  /*5620*/  DSETP.GEU.AND P0, PT, R2, R6, PT ;  /* 0x000000060200722a */ /* 0x020fcc0003f0e000 */
        /* <DEDUP_REMOVED lines=10> */
[----:B------:R-:W-:-:S07]  /*56d0*/  FSEL R3, R13, R3, !P0 ;  /* 0x000000030d037208 */ /* 0x000fce0004000000 */
.L_x_47:
[----:B------:R-:W-:Y:S05]  /*56e0*/  BSYNC.RECONVERGENT B1 ;  /* 0x0000000000017941 */ /* 0x000fea0003800200 */
.L_x_45:
        /* <DEDUP_REMOVED lines=54> */
[----:B------:R-:W1:Y:S01]  /*5a50*/  S2UR UR5, SR_CgaCtaId ;  /* 0x00000000000579c3 */ /* 0x000e620000008800 */
[----:B------:R-:W-:Y:S02]  /*5a60*/  UMOV UR4, 0x400 ;  /* 0x0000040000047882 */ /* 0x000fe40000000000 */
[----:B-1----:R-:W-:-:S09]  /*5a70*/  ULEA UR4, UR5, UR4, 0x18 ;  /* 0x0000000405047291 */ /* 0x002fd2000f8ec0ff */
[----:B0-----:R-:W0:Y:S04]  /*5a80*/  LDS.128 R8, [UR4+0x10] ;  /* 0x00001004ff087984 */ /* 0x001e280008000c00 */
        /* <DEDUP_REMOVED lines=23> */
[----:B------:R-:W-:-:S07]  /*5c00*/  FSEL R7, R3, R5, !P1 ;  /* 0x0000000503077208 */ /* 0x000fce0004800000 */
.L_x_17:
[----:B------:R-:W-:Y:S05]  /*5c10*/  BSYNC.RECONVERGENT B0 ;  /* 0x0000000000007941 */ /* 0x000fea0003800200 */
.L_x_1:
[----:B------:R-:W-:Y:S05]  /*5c20*/  @P0 EXIT ;  /* 0x000000000000094d */ /* 0x000fea0003800000 */
[----:B------:R-:W4:Y:S01]  /*5c30*/  LDCU.64 UR8, c[0x0][0x398] ;  /* 0x00007300ff0877ac */ /* 0x000f220008000a00 */
[----:B---3--:R-:W3:Y:S01]  /*5c40*/  LDC.64 R4, c[0x0][0x388] ;  /* 0x0000e200ff047b82 */ /* 0x008ee20000000a00 */
[----:B------:R-:W0:Y:S01]  /*5c50*/  LDCU.64 UR4, c[0x0][0x398] ;  /* 0x00007300ff0477ac */ /* 0x000e220008000a00 */
[----:B----4-:R-:W-:-:S06]  /*5c60*/  DSETP.GT.AND P0, PT, R6, UR8, PT ;  /* 0x0000000806007e2a */ /* 0x010fcc000bf04000 */
[----:B012---:R-:W-:Y:S02]  /*5c70*/  FSEL R2, R6, UR4, P0 ;  /* 0x0000000406027c08 */ /* 0x007fe40008000000 */
[----:B------:R-:W-:-:S05]  /*5c80*/  FSEL R3, R7, UR5, P0 ;  /* 0x0000000507037c08 */ /* 0x000fca0008000000 */
[----:B---3--:R-:W-:Y:S01]  /*5c90*/  STG.E.64 desc[UR6][R4.64], R2 ;  /* 0x0000000204007986 */ /* 0x008fe2000c101b06 */
[----:B------:R-:W-:Y:S05]  /*5ca0*/  EXIT ;  /* 0x000000000000794d */ /* 0x000fea0003800000 */
.L_x_56:
[----:B------:R-:W-:-:S00]  /*5cb0*/  BRA `(.L_x_56) ;  /* 0xfffffffc00fc7947 */ /* 0x000fc0000383ffff */
[----:B------:R-:W-:-:S00]  /*5cc0*/  NOP ;  /* 0x0000000000007918 */ /* 0x000fc00000000000 */
        /* <DEDUP_REMOVED lines=11> */
.L_x_158:


//--------------------- .text._ZN3cub18CUB_300001_SM_10006detail6reduce18DeviceReduceKernelINS2_10policy_hubIdjN4cuda3__47maximumIvEEE10Policy1000EPdjS8_dNS5_3std3__410__identityEEEvT0_PT3_T1_NS0_13GridEvenShareISI_EET2_T4_ --------------------------
	.section	.text._ZN3cub18CUB_300001_SM_10006detail6reduce18DeviceReduceKernelINS2_10policy_hubIdjN4cuda3__47maximumIvEEE10Policy1000EPdjS8_dNS5_3std3__410__identityEEEvT0_PT3_T1_NS0_13GridEvenShareISI_EET2_T4_,"ax",@progbits
	.align	128
        .global         _ZN3cub18CUB_300001_SM_10006detail6reduce18DeviceReduceKernelINS2_10policy_hubIdjN4cuda3__47maximumIvEEE10Policy1000EPdjS8_dNS5_3std3__410__identityEEEvT0_PT3_T1_NS0_13GridEvenShareISI_EET2_T4_
        .type           _ZN3cub18CUB_300001_SM_10006detail6reduce18DeviceReduceKernelINS2_10policy_hubIdjN4cuda3__47maximumIvEEE10Policy1000EPdjS8_dNS5_3std3__410__identityEEEvT0_PT3_T1_NS0_13GridEvenShareISI_EET2_T4_,@function
        .size           _ZN3cub18CUB_300001_SM_10006detail6reduce18DeviceReduceKernelINS2_10policy_hubIdjN4cuda3__47maximumIvEEE10Policy1000EPdjS8_dNS5_3std3__410__identityEEEvT0_PT3_T1_NS0_13GridEvenShareISI_EET2_T4_,(.L_x_159 - _ZN3cub18CUB_300001_SM_10006detail6reduce18DeviceReduceKernelINS2_10policy_hubIdjN4cuda3__47maximumIvEEE10Policy1000EPdjS8_dNS5_3std3__410__identityEEEvT0_PT3_T1_NS0_13GridEvenShareISI_EET2_T4_)
        .other          _ZN3cub18CUB_300001_SM_10006detail6reduce18DeviceReduceKernelINS2_10policy_hubIdjN4cuda3__47maximumIvEEE10Policy1000EPdjS8_dNS5_3std3__410__identityEEEvT0_PT3_T1_NS0_13GridEvenShareISI_EET2_T4_,@"STO_CUDA_ENTRY STV_DEFAULT"
_ZN3cub18CUB_300001_SM_10006detail6reduce18DeviceReduceKernelINS2_10policy_hubIdjN4cuda3__47maximumIvEEE10Policy1000EPdjS8_dNS5_3std3__410__identityEEEvT0_PT3_T1_NS0_13GridEvenShareISI_EET2_T4_:
.text._ZN3cub18CUB_300001_SM_10006detail6reduce18DeviceReduceKernelINS2_10policy_hubIdjN4cuda3__47maximumIvEEE10Policy1000EPdjS8_dNS5_3std3__410__identityEEEvT0_PT3_T1_NS0_13GridEvenShareISI_EET2_T4_:
[----:B------:R-:W-:Y:S01]  /*0000*/  LDC R1, c[0x0][0x37c] ;  /* 0x0000df00ff017b82 */ /* 0x000fe20000000800 */
[----:B------:R-:W0:Y:S07]  /*0010*/  LDCU UR4, c[0x0][0x380] ;  /* 0x00007000ff0477ac */ /* 0x000e2e0008000800 */
[----:B------:R-:W1:Y:S01]  /*0020*/  S2UR UR16, SR_CTAID.X ;  /* 0x00000000001079c3 */ /* 0x000e620000002500 */
[----:B------:R-:W-:Y:S01]  /*0030*/  BSSY.RECONVERGENT B0, `(.L_x_57) ;  /* 0x00003fa000007945 */ /* 0x000fe20003800200 */
[----:B------:R-:W2:Y:S01]  /*0040*/  LDCU UR5, c[0x0][0x3ac] ;  /* 0x00007580ff0577ac */ /* 0x000ea20008000800 */
[----:B------:R-:W3:Y:S01]  /*0050*/  LDCU.64 UR10, c[0x0][0x358] ;  /* 0x00006b00ff0a77ac */ /* 0x000ee20008000a00 */
[----:B0-----:R-:W-:-:S02]  /*0060*/  ULOP3.LUT UP0, URZ, UR4, 0x1f, URZ, 0xc0, !UPT ;  /* 0x0000001f04ff7892 */ /* 0x001fc4000f80c0ff */
[----:B--2---:R-:W-:-:S07]  /*0070*/  USHF.L.U32 UR5, UR5, 0xb, URZ ;  /* 0x0000000b05057899 */ /* 0x004fce00080006ff */
[----:B---3--:R-:W-:Y:S05]  /*0080*/  BRA.U UP0, `(.L_x_58) ;  /* 0x0000001d00dc7547 */ /* 0x008fea000b800000 */
[----:B------:R-:W1:Y:S02]  /*0090*/  LDCU UR8, c[0x0][0x3a8] ;  /* 0x00007500ff0877ac */ /* 0x000e640008000800 */
[----:B-1----:R-:W-:-:S04]  /*00a0*/  UIMAD UR12, UR16, -0x800, UR8 ;  /* 0xfffff800100c78a4 */ /* 0x002fc8000f8e0208 */
[----:B------:R-:W-:-:S09]  /*00b0*/  UISETP.GT.U32.AND UP0, UPT, UR12, 0x7ff, UPT ;  /* 0x000007ff0c00788c */ /* 0x000fd2000bf04070 */
[----:B------:R-:W-:Y:S05]  /*00c0*/  BRA.U UP0, `(.L_x_59) ;  /* 0x0000001100407547 */ /* 0x000fea000b800000 */
[----:B------:R-:W0:Y:S01]  /*00d0*/  S2R R0, SR_TID.X ;  /* 0x0000000000007919 */ /* 0x000e220000002100 */
[----:B------:R-:W-:Y:S01]  /*00e0*/  BSSY.RECONVERGENT B1, `(.L_x_60) ;  /* 0x000000b000017945 */ /* 0x000fe20003800200 */
[----:B------:R-:W-:Y:S02]  /*00f0*/  CS2R R2, SRZ ;  /* 0x0000000000027805 */ /* 0x000fe4000001ff00 */
[----:B0-----:R-:W-:Y:S01]  /*0100*/  ISETP.GE.U32.AND P0, PT, R0, UR12, PT ;  /* 0x0000000c00007c0c */ /* 0x001fe2000bf06070 */
[----:B------:R-:W-:-:S12]  /*0110*/  IMAD.MOV.U32 R8, RZ, RZ, R0 ;  /* 0x000000ffff087224 */ /* 0x000fd800078e0000 */
[----:B------:R-:W-:Y:S05]  /*0120*/  @P0 BRA `(.L_x_61) ;  /* 0x0000000000180947 */ /* 0x000fea0003800000 */
[----:B------:R-:W0:Y:S01]  /*0130*/  LDC.64 R2, c[0x0][0x380] ;  /* 0x0000e000ff027b82 */ /* 0x000e220000000a00 */
[----:B------:R-:W-:-:S04]  /*0140*/  IMAD.U32 R5, RZ, RZ, UR16 ;  /* 0x00000010ff057e24 */ /* 0x000fc8000f8e00ff */
[----:B------:R-:W-:-:S04]  /*0150*/  IMAD R5, R5, 0x800, R0 ;  /* 0x0000080005057824 */ /* 0x000fc800078e0200 */
[----:B0-----:R-:W-:-:S06]  /*0160*/  IMAD.WIDE.U32 R2, R5, 0x8, R2 ;  /* 0x0000000805027825 */ /* 0x001fcc00078e0002 */
[----:B------:R-:W5:Y:S01]  /*0170*/  LDG.E.64.CONSTANT R2, desc[UR10][R2.64] ;  /* 0x0000000a02027981 */ /* 0x000f62000c1e9b00 */
[----:B------:R-:W-:-:S07]  /*0180*/  VIADD R8, R0, 0x100 ;  /* 0x0000010000087836 */ /* 0x000fce0000000000 */
.L_x_61:
[----:B------:R-:W-:Y:S05]  /*0190*/  BSYNC.RECONVERGENT B1 ;  /* 0x0000000000017941 */ /* 0x000fea0003800200 */
.L_x_60:
[----:B------:R-:W-:Y:S01]  /*01a0*/  ISETP.GE.U32.AND P0, PT, R8, UR12, PT ;  /* 0x0000000c08007c0c */ /* 0x000fe2000bf06070 */
[----:B------:R-:W-:-:S12]  /*01b0*/  BSSY.RECONVERGENT B1, `(.L_x_62) ;  /* 0x000003d000017945 */ /* 0x000fd80003800200 */
[----:B------:R-:W-:Y:S05]  /*01c0*/  @P0 BRA `(.L_x_63) ;  /* 0x0000000000ec0947 */ /* 0x000fea0003800000 */
[----:B------:R-:W-:Y:S01]  /*01d0*/  LOP3.LUT R4, RZ, R8, RZ, 0x33, !PT ;  /* 0x00000008ff047212 */ /* 0x000fe200078e33ff */
[----:B------:R-:W-:Y:S01]  /*01e0*/  IMAD.U32 R6, RZ, RZ, UR16 ;  /* 0x00000010ff067e24 */ /* 0x000fe2000f8e00ff */
[----:B------:R-:W-:Y:S03]  /*01f0*/  BSSY.RECONVERGENT B2, `(.L_x_64) ;  /* 0x0000017000027945 */ /* 0x000fe60003800200 */
[----:B------:R-:W-:-:S04]  /*0200*/  VIADD R5, R4, UR8 ;  /* 0x0000000804057c36 */ /* 0x000fc80008000000 */
[----:B------:R-:W-:Y:S01]  /*0210*/  IMAD R4, R6, -0x800, R5 ;  /* 0xfffff80006047824 */ /* 0x000fe200078e0205 */
[----:B------:R-:W-:-:S04]  /*0220*/  LOP3.LUT R6, R5, 0x300, RZ, 0xc0, !PT ;  /* 0x0000030005067812 */ /* 0x000fc800078ec0ff */
[----:B------:R-:W-:Y:S02]  /*0230*/  ISETP.NE.AND P0, PT, R6, 0x300, PT ;  /* 0x000003000600780c */ /* 0x000fe40003f05270 */
[----:B------:R-:W-:-:S11]  /*0240*/  ISETP.GE.U32.AND P2, PT, R4, 0x300, PT ;  /* 0x000003000400780c */ /* 0x000fd60003f46070 */
[----:B------:R-:W-:Y:S05]  /*0250*/  @!P0 BRA `(.L_x_65) ;  /* 0x0000000000408947 */ /* 0x000fea0003800000 */
[----:B------:R-:W0:Y:S01]  /*0260*/  LDC.64 R6, c[0x0][0x380] ;  /* 0x0000e000ff067b82 */ /* 0x000e220000000a00 */
[----:B------:R-:W-:Y:S01]  /*0270*/  LEA.HI R4, R5, 0x1, RZ, 0x18 ;  /* 0x0000000105047811 */ /* 0x000fe200078fc0ff */
[----:B------:R-:W-:-:S03]  /*0280*/  IMAD.U32 R9, RZ, RZ, UR16 ;  /* 0x00000010ff097e24 */ /* 0x000fc6000f8e00ff */
[----:B------:R-:W-:Y:S01]  /*0290*/  LOP3.LUT R4, R4, 0x3, RZ, 0xc0, !PT ;  /* 0x0000000304047812 */ /* 0x000fe200078ec0ff */
[----:B------:R-:W-:-:S04]  /*02a0*/  IMAD R9, R9, 0x800, R8 ;  /* 0x0000080009097824 */ /* 0x000fc800078e0208 */
[----:B------:R-:W-:-:S07]  /*02b0*/  IMAD.MOV R10, RZ, RZ, -R4 ;  /* 0x000000ffff0a7224 */ /* 0x000fce00078e0a04 */
.L_x_66:
[----:B0-----:R-:W-:-:S06]  /*02c0*/  IMAD.WIDE.U32 R4, R9, 0x8, R6 ;  /* 0x0000000809047825 */ /* 0x001fcc00078e0006 */
[----:B------:R-:W2:Y:S01]  /*02d0*/  LDG.E.64.CONSTANT R4, desc[UR10][R4.64] ;  /* 0x0000000a04047981 */ /* 0x000ea2000c1e9b00 */
[----:B------:R-:W-:Y:S02]  /*02e0*/  VIADD R10, R10, 0x1 ;  /* 0x000000010a0a7836 */ /* 0x000fe40000000000 */
[----:B------:R-:W-:Y:S02]  /*02f0*/  VIADD R8, R8, 0x100 ;  /* 0x0000010008087836 */ /* 0x000fe40000000000 */
[----:B------:R-:W-:Y:S01]  /*0300*/  VIADD R9, R9, 0x100 ;  /* 0x0000010009097836 */ /* 0x000fe20000000000 */
[----:B------:R-:W-:Y:S01]  /*0310*/  ISETP.NE.AND P1, PT, R10, RZ, PT ;  /* 0x000000ff0a00720c */ /* 0x000fe20003f25270 */
[----:B--2--5:R-:W-:-:S06]  /*0320*/  DSETP.GEU.AND P0, PT, R2, R4, PT ;  /* 0x000000040200722a */ /* 0x024fcc0003f0e000 */
[----:B------:R-:W-:Y:S02]  /*0330*/  FSEL R2, R4, R2, !P0 ;  /* 0x0000000204027208 */ /* 0x000fe40004000000 */
[----:B------:R-:W-:-:S04]  /*0340*/  FSEL R3, R5, R3, !P0 ;  /* 0x0000000305037208 */ /* 0x000fc80004000000 */
[----:B------:R-:W-:Y:S05]  /*0350*/  @P1 BRA `(.L_x_66) ;  /* 0xfffffffc00d81947 */ /* 0x000fea000383ffff */
.L_x_65:
[----:B------:R-:W-:Y:S05]  /*0360*/  BSYNC.RECONVERGENT B2 ;  /* 0x0000000000027941 */ /* 0x000fea0003800200 */
.L_x_64:
[----:B------:R-:W-:Y:S05]  /*0370*/  @!P2 BRA `(.L_x_63) ;  /* 0x000000000080a947 */ /* 0x000fea0003800000 */
[----:B------:R-:W0:Y:S01]  /*0380*/  LDC.64 R4, c[0x0][0x380] ;  /* 0x0000e000ff047b82 */ /* 0x000e220000000a00 */
[----:B------:R-:W-:Y:S02]  /*0390*/  IMAD.U32 R7, RZ, RZ, UR16 ;  /* 0x00000010ff077e24 */ /* 0x000fe4000f8e00ff */
[----:B------:R-:W-:Y:S02]  /*03a0*/  VIADD R6, R8, 0x200 ;  /* 0x0000020008067836 */ /* 0x000fe40000000000 */
[----:B------:R-:W-:-:S07]  /*03b0*/  IMAD R7, R7, 0x800, R8 ;  /* 0x0000080007077824 */ /* 0x000fce00078e0208 */
.L_x_67:
[----:B0-----:R-:W-:-:S04]  /*03c0*/  IMAD.WIDE.U32 R8, R7, 0x8, R4 ;  /* 0x0000000807087825 */ /* 0x001fc800078e0004 */
[----:B------:R-:W-:Y:S02]  /*03d0*/  VIADD R11, R7, 0x100 ;  /* 0x00000100070b7836 */ /* 0x000fe40000000000 */
[----:B------:R-:W2:Y:S02]  /*03e0*/  LDG.E.64.CONSTANT R8, desc[UR10][R8.64] ;  /* 0x0000000a08087981 */ /* 0x000ea4000c1e9b00 */
[----:B------:R-:W-:-:S04]  /*03f0*/  IMAD.WIDE.U32 R10, R11, 0x8, R4 ;  /* 0x000000080b0a7825 */ /* 0x000fc800078e0004 */
[----:B------:R-:W-:Y:S02]  /*0400*/  VIADD R13, R7, 0x200 ;  /* 0x00000200070d7836 */ /* 0x000fe40000000000 */
[----:B------:R-:W3:Y:S02]  /*0410*/  LDG.E.64.CONSTANT R10, desc[UR10][R10.64] ;  /* 0x0000000a0a0a7981 */ /* 0x000ee4000c1e9b00 */
[----:B------:R-:W-:-:S04]  /*0420*/  IMAD.WIDE.U32 R12, R13, 0x8, R4 ;  /* 0x000000080d0c7825 */ /* 0x000fc800078e0004 */
[----:B------:R-:W-:Y:S02]  /*0430*/  VIADD R15, R7, 0x300 ;  /* 0x00000300070f7836 */ /* 0x000fe40000000000 */
[----:B------:R-:W4:Y:S02]  /*0440*/  LDG.E.64.CONSTANT R12, desc[UR10][R12.64] ;  /* 0x0000000a0c0c7981 */ /* 0x000f24000c1e9b00 */
[----:B------:R-:W-:-:S06]  /*0450*/  IMAD.WIDE.U32 R14, R15, 0x8, R4 ;  /* 0x000000080f0e7825 */ /* 0x000fcc00078e0004 */
[----:B------:R-:W4:Y:S01]  /*0460*/  LDG.E.64.CONSTANT R14, desc[UR10][R14.64] ;  /* 0x0000000a0e0e7981 */ /* 0x000f22000c1e9b00 */
[----:B------:R-:W-:Y:S01]  /*0470*/  VIADD R7, R7, 0x400 ;  /* 0x0000040007077836 */ /* 0x000fe20000000000 */
[----:B--2--5:R-:W-:-:S06]  /*0480*/  DSETP.GEU.AND P0, PT, R2, R8, PT ;  /* 0x000000080200722a */ /* 0x024fcc0003f0e000 */
[----:B------:R-:W-:Y:S01]  /*0490*/  FSEL R2, R8, R2, !P0 ;  /* 0x0000000208027208 */ /* 0x000fe20004000000 */
[C---:B------:R-:W-:Y:S01]  /*04a0*/  VIADD R8, R6.reuse, 0x200 ;  /* 0x0000020006087836 */ /* 0x040fe20000000000 */
[----:B------:R-:W-:Y:S01]  /*04b0*/  FSEL R3, R9, R3, !P0 ;  /* 0x0000000309037208 */ /* 0x000fe20004000000 */
[----:B------:R-:W-:-:S03]  /*04c0*/  VIADD R6, R6, 0x400 ;  /* 0x0000040006067836 */ /* 0x000fc60000000000 */
[----:B------:R-:W-:Y:S02]  /*04d0*/  ISETP.GE.AND P1, PT, R8, UR12, PT ;  /* 0x0000000c08007c0c */ /* 0x000fe4000bf26270 */
        /* <DEDUP_REMOVED lines=8> */
[----:B------:R-:W-:Y:S01]  /*0560*/  FSEL R3, R15, R3, !P0 ;  /* 0x000000030f037208 */ /* 0x000fe20004000000 */
[----:B------:R-:W-:Y:S06]  /*0570*/  @!P1 BRA `(.L_x_67) ;  /* 0xfffffffc00909947 */ /* 0x000fec000383ffff */
.L_x_63:
[----:B------:R-:W-:Y:S05]  /*0580*/  BSYNC.RECONVERGENT B1 ;  /* 0x0000000000017941 */ /* 0x000fea0003800200 */
.L_x_62:
[----:B------:R-:W-:-:S09]  /*0590*/  UISETP.GE.U32.AND UP0, UPT, UR12, 0x100, UPT ;  /* 0x000001000c00788c */ /* 0x000fd2000bf06070 */
[----:B------:R-:W-:Y:S05]  /*05a0*/  BRA.U !UP0, `(.L_x_68) ;  /* 0x00000005082c7547 */ /* 0x000fea000b800000 */
        /* <DEDUP_REMOVED lines=11> */
[----:B------:R-:W-:Y:S04]  /*0660*/  SHFL.DOWN PT, R6, R4, 0x2, 0x1f ;  /* 0x08401f0004067f89 */ /* 0x000fe800000e0000 */
[----:B------:R-:W0:Y:S01]  /*0670*/  SHFL.DOWN PT, R7, R5, 0x2, 0x1f ;  /* 0x08401f0005077f89 */ /* 0x000e2200000e0000 */
[----:B------:R-:W1:Y:S01]  /*0680*/  @!P2 S2R R8, SR_CgaCtaId ;  /* 0x000000000008a919 */ /* 0x000e620000008800 */
[----:B0-----:R-:W-:-:S06]  /*0690*/  DSETP.GEU.AND P1, PT, R4, R6, PT ;  /* 0x000000060400722a */ /* 0x001fcc0003f2e000 */
[----:B------:R-:W-:Y:S02]  /*06a0*/  @!P0 FSEL R4, R6, R4, !P1 ;  /* 0x0000000406048208 */ /* 0x000fe40004800000 */
[----:B------:R-:W-:Y:S02]  /*06b0*/  @!P0 FSEL R5, R7, R5, !P1 ;  /* 0x0000000507058208 */ /* 0x000fe40004800000 */
[----:B------:R-:W-:Y:S01]  /*06c0*/  ISETP.GT.AND P0, PT, R9, 0x1b, PT ;  /* 0x0000001b0900780c */ /* 0x000fe20003f04270 */
[----:B------:R-:W-:Y:S01]  /*06d0*/  SHFL.DOWN PT, R2, R4, 0x4, 0x1f ;  /* 0x08801f0004027f89 */ /* 0x000fe200000e0000 */
[----:B------:R-:W-:Y:S02]  /*06e0*/  @!P2 MOV R7, 0x400 ;  /* 0x000004000007a802 */ /* 0x000fe40000000f00 */
[----:B------:R-:W-:Y:S01]  /*06f0*/  @!P2 SHF.R.U32.HI R6, RZ, 0x2, R0 ;  /* 0x00000002ff06a819 */ /* 0x000fe20000011600 */
[----:B------:R-:W0:Y:S01]  /*0700*/  SHFL.DOWN PT, R3, R5, 0x4, 0x1f ;  /* 0x08801f0005037f89 */ /* 0x000e2200000e0000 */
[----:B-1----:R-:W-:-:S02]  /*0710*/  @!P2 LEA R11, R8, R7, 0x18 ;  /* 0x00000007080ba211 */ /* 0x002fc400078ec0ff */
[----:B------:R-:W-:-:S05]  /*0720*/  @!P2 LOP3.LUT R8, R6, 0xf8, RZ, 0xc0, !PT ;  /* 0x000000f80608a812 */ /* 0x000fca00078ec0ff */
        /* <DEDUP_REMOVED lines=26> */
[----:B-1----:R-:W1:Y:S04]  /*08d0*/  LDS.128 R4, [UR4+0x20] ;  /* 0x00002004ff047984 */ /* 0x002e680008000c00 */
[----:B------:R-:W2:Y:S01]  /*08e0*/  LDS.128 R8, [UR4+0x30] ;  /* 0x00003004ff087984 */ /* 0x000ea20008000c00 */
        /* <DEDUP_REMOVED lines=8> */
[----:B------:R-:W-:Y:S02]  /*0970*/  FSEL R5, R5, R3, !P1 ;  /* 0x0000000305057208 */ /* 0x000fe40004800000 */
[----:B------:R-:W0:Y:S04]  /*0980*/  LDS.64 R2, [UR4+0x40] ;  /* 0x00004004ff027984 */ /* 0x000e280008000a00 */
[----:B------:R-:W-:-:S06]  /*0990*/  DSETP.GEU.AND P1, PT, R4, R6, PT ;  /* 0x000000060400722a */ /* 0x000fcc0003f2e000 */
[----:B------:R-:W-:Y:S02]  /*09a0*/  FSEL R4, R6, R4, !P1 ;  /* 0x0000000406047208 */ /* 0x000fe40004800000 */
[----:B------:R-:W-:-:S06]  /*09b0*/  FSEL R5, R7, R5, !P1 ;  /* 0x0000000507057208 */ /* 0x000fcc0004800000 */
[----:B--2---:R-:W-:-:S06]  /*09c0*/  DSETP.GEU.AND P1, PT, R4, R8, PT ;  /* 0x000000080400722a */ /* 0x004fcc0003f2e000 */
[----:B------:R-:W-:Y:S02]  /*09d0*/  FSEL R4, R8, R4, !P1 ;  /* 0x0000000408047208 */ /* 0x000fe40004800000 */
[----:B------:R-:W-:-:S06]  /*09e0*/  FSEL R5, R9, R5, !P1 ;  /* 0x0000000509057208 */ /* 0x000fcc0004800000 */
[----:B------:R-:W-:-:S06]  /*09f0*/  DSETP.GEU.AND P1, PT, R4, R10, PT ;  /* 0x0000000a0400722a */ /* 0x000fcc0003f2e000 */
[----:B------:R-:W-:Y:S02]  /*0a00*/  FSEL R4, R10, R4, !P1 ;  /* 0x000000040a047208 */ /* 0x000fe40004800000 */
[----:B------:R-:W-:-:S06]  /*0a10*/  FSEL R5, R11, R5, !P1 ;  /* 0x000000050b057208 */ /* 0x000fcc0004800000 */
[----:B0-----:R-:W-:-:S06]  /*0a20*/  DSETP.GEU.AND P1, PT, R4, R2, PT ;  /* 0x000000020400722a */ /* 0x001fcc0003f2e000 */
[----:B------:R-:W-:Y:S02]  /*0a30*/  FSEL R2, R2, R4, !P1 ;  /* 0x0000000402027208 */ /* 0x000fe40004800000 */
[----:B------:R-:W-:Y:S01]  /*0a40*/  FSEL R3, R3, R5, !P1 ;  /* 0x0000000503037208 */ /* 0x000fe20004800000 */
[----:B------:R-:W-:Y:S06]  /*0a50*/  BRA `(.L_x_69) ;  /* 0x00000034005c7947 */ /* 0x000fec0003800000 */
.L_x_68:
[----:B------:R-:W-:Y:S01]  /*0a60*/  LOP3.LUT R4, R0, 0x3e0, RZ, 0xc0, !PT ;  /* 0x000003e000047812 */ /* 0x000fe200078ec0ff */
[----:B------:R-:W0:Y:S04]  /*0a70*/  S2R R10, SR_LANEID ;  /* 0x00000000000a7919 */ /* 0x000e280000000000 */
[----:B------:R-:W-:Y:S01]  /*0a80*/  VIADD R5, R4, 0x20 ;  /* 0x0000002004057836 */ /* 0x000fe20000000000 */
[----:B------:R-:W-:-:S04]  /*0a90*/  LOP3.LUT R4, RZ, R4, RZ, 0x33, !PT ;  /* 0x00000004ff047212 */ /* 0x000fc800078e33ff */
[----:B------:R-:W-:Y:S01]  /*0aa0*/  ISETP.GT.U32.AND P0, PT, R5, UR12, PT ;  /* 0x0000000c05007c0c */ /* 0x000fe2000bf04070 */
[----:B------:R-:W-:-:S05]  /*0ab0*/  VIADD R4, R4, UR12 ;  /* 0x0000000c04047c36 */ /* 0x000fca0008000000 */
[----:B------:R-:W-:-:S05]  /*0ac0*/  SEL R5, R4, 0x1f, P0 ;  /* 0x0000001f04057807 */ /* 0x000fca0000000000 */
[----:B-----5:R-:W-:Y:S04]  /*0ad0*/  SHFL.DOWN PT, R6, R2, 0x1, R5 ;  /* 0x0820000002067989 */ /* 0x020fe800000e0005 */
[----:B------:R-:W1:Y:S01]  /*0ae0*/  SHFL.DOWN PT, R7, R3, 0x1, R5 ;  /* 0x0820000003077989 */ /* 0x000e6200000e0005 */
[----:B0-----:R-:W-:Y:S01]  /*0af0*/  ISETP.GE.AND P0, PT, R10, R5, PT ;  /* 0x000000050a00720c */ /* 0x001fe20003f06270 */
[----:B-1----:R-:W-:-:S06]  /*0b00*/  DSETP.GEU.AND P1, PT, R2, R6, PT ;  /* 0x000000060200722a */ /* 0x002fcc0003f2e000 */
[-C--:B------:R-:W-:Y:S01]  /*0b10*/  FSEL R9, R6, R2.reuse, !P1 ;  /* 0x0000000206097208 */ /* 0x080fe20004800000 */
[----:B------:R-:W-:Y:S01]  /*0b20*/  VIADD R6, R10, 0x2 ;  /* 0x000000020a067836 */ /* 0x000fe20000000000 */
[-C--:B------:R-:W-:Y:S02]  /*0b30*/  FSEL R7, R7, R3.reuse, !P1 ;  /* 0x0000000307077208 */ /* 0x080fe40004800000 */
[----:B------:R-:W-:Y:S02]  /*0b40*/  FSEL R4, R9, R2, !P0 ;  /* 0x0000000209047208 */ /* 0x000fe40004000000 */
[----:B------:R-:W-:Y:S02]  /*0b50*/  FSEL R7, R7, R3, !P0 ;  /* 0x0000000307077208 */ /* 0x000fe40004000000 */
[----:B------:R-:W-:Y:S01]  /*0b60*/  ISETP.GT.AND P0, PT, R6, R5, PT ;  /* 0x000000050600720c */ /* 0x000fe20003f04270 */
[----:B------:R-:W-:Y:S01]  /*0b70*/  SHFL.DOWN PT, R8, R4, 0x2, R5 ;  /* 0x0840000004087989 */ /* 0x000fe200000e0005 */
[----:B------:R-:W-:-:S03]  /*0b80*/  IMAD.MOV.U32 R6, RZ, RZ, R4 ;  /* 0x000000ffff067224 */ /* 0x000fc600078e0004 */
[----:B------:R-:W0:Y:S03]  /*0b90*/  SHFL.DOWN PT, R9, R7, 0x2, R5 ;  /* 0x0840000007097989 */ /* 0x000e2600000e0005 */
[----:B0-----:R-:W-:Y:S01]  /*0ba0*/  DSETP.GEU.AND P1, PT, R6, R8, PT ;  /* 0x000000080600722a */ /* 0x001fe20003f2e000 */
[----:B------:R-:W-:-:S05]  /*0bb0*/  VIADD R6, R10, 0x4 ;  /* 0x000000040a067836 */ /* 0x000fca0000000000 */
[----:B------:R-:W-:Y:S02]  /*0bc0*/  @!P0 FSEL R4, R8, R4, !P1 ;  /* 0x0000000408048208 */ /* 0x000fe40004800000 */
[----:B------:R-:W-:Y:S02]  /*0bd0*/  @!P0 FSEL R7, R9, R7, !P1 ;  /* 0x0000000709078208 */ /* 0x000fe40004800000 */
        /* <DEDUP_REMOVED lines=10> */
[----:B------:R-:W-:Y:S01]  /*0c80*/  IMAD.MOV.U32 R6, RZ, RZ, R4 ;  /* 0x000000ffff067224 */ /* 0x000fe200078e0004 */
[C---:B------:R-:W-:Y:S02]  /*0c90*/  ISETP.NE.AND P0, PT, R10.reuse, RZ, PT ;  /* 0x000000ff0a00720c */ /* 0x040fe40003f05270 */
[----:B------:R-:W0:Y:S11]  /*0ca0*/  SHFL.DOWN PT, R3, R7, 0x8, R5 ;  /* 0x0900000007037989 */ /* 0x000e3600000e0005 */
[----:B------:R-:W1:Y:S01]  /*0cb0*/  @!P0 S2R R9, SR_CgaCtaId ;  /* 0x0000000000098919 */ /* 0x000e620000008800 */
[----:B------:R-:W-:Y:S01]  /*0cc0*/  @!P0 MOV R8, 0x400 ;  /* 0x0000040000088802 */ /* 0x000fe20000000f00 */
[----:B0-----:R-:W-:Y:S01]  /*0cd0*/  DSETP.GEU.AND P2, PT, R6, R2, PT ;  /* 0x000000020600722a */ /* 0x001fe20003f4e000 */
[----:B------:R-:W-:-:S05]  /*0ce0*/  VIADD R6, R10, 0x10 ;  /* 0x000000100a067836 */ /* 0x000fca0000000000 */
[----:B------:R-:W-:Y:S02]  /*0cf0*/  @!P1 FSEL R4, R2, R4, !P2 ;  /* 0x0000000402049208 */ /* 0x000fe40005000000 */
[----:B------:R-:W-:Y:S02]  /*0d00*/  @!P1 FSEL R7, R3, R7, !P2 ;  /* 0x0000000703079208 */ /* 0x000fe40005000000 */
[----:B------:R-:W-:Y:S01]  /*0d10*/  ISETP.GT.AND P1, PT, R6, R5, PT ;  /* 0x000000050600720c */ /* 0x000fe20003f24270 */
[----:B------:R-:W-:Y:S01]  /*0d20*/  SHFL.DOWN PT, R2, R4, 0x10, R5 ;  /* 0x0a00000004027989 */ /* 0x000fe200000e0005 */
[----:B------:R-:W-:-:S03]  /*0d30*/  @!P0 SHF.R.U32.HI R6, RZ, 0x2, R0 ;  /* 0x00000002ff068819 */ /* 0x000fc60000011600 */
[----:B------:R0:W2:Y:S01]  /*0d40*/  SHFL.DOWN PT, R3, R7, 0x10, R5 ;  /* 0x0a00000007037989 */ /* 0x0000a200000e0005 */
[----:B------:R-:W-:Y:S02]  /*0d50*/  @!P0 LOP3.LUT R6, R6, 0xf8, RZ, 0xc0, !PT ;  /* 0x000000f806068812 */ /* 0x000fe400078ec0ff */
[----:B-1----:R-:W-:-:S05]  /*0d60*/  @!P0 LEA R9, R9, R8, 0x18 ;  /* 0x0000000809098211 */ /* 0x002fca00078ec0ff */
[----:B------:R-:W-:Y:S02]  /*0d70*/  @!P0 IMAD.IADD R9, R6, 0x1, R9 ;  /* 0x0000000106098824 */ /* 0x000fe400078e0209 */
[----:B0-----:R-:W-:-:S06]  /*0d80*/  IMAD.MOV.U32 R5, RZ, RZ, R7 ;  /* 0x000000ffff057224 */ /* 0x001fcc00078e0007 */
[----:B--2---:R-:W-:-:S06]  /*0d90*/  DSETP.GEU.AND P2, PT, R4, R2, PT ;  /* 0x000000020400722a */ /* 0x004fcc0003f4e000 */
[----:B------:R-:W-:Y:S02]  /*0da0*/  @!P1 FSEL R4, R2, R4, !P2 ;  /* 0x0000000402049208 */ /* 0x000fe40005000000 */
[----:B------:R-:W-:-:S03]  /*0db0*/  @!P1 FSEL R7, R3, R7, !P2 ;  /* 0x0000000703079208 */ /* 0x000fc60005000000 */
[----:B------:R-:W-:Y:S02]  /*0dc0*/  IMAD.MOV.U32 R2, RZ, RZ, R4 ;  /* 0x000000ffff027224 */ /* 0x000fe400078e0004 */
[----:B------:R-:W-:-:S05]  /*0dd0*/  IMAD.MOV.U32 R3, RZ, RZ, R7 ;  /* 0x000000ffff037224 */ /* 0x000fca00078e0007 */
[----:B------:R1:W-:Y:S01]  /*0de0*/  @!P0 STS.64 [R9+0x8], R2 ;  /* 0x0000080209008388 */ /* 0x0003e20000000a00 */
[----:B------:R-:W-:Y:S01]  /*0df0*/  BAR.SYNC.DEFER_BLOCKING 0x0 ;  /* 0x0000000000007b1d */ /* 0x000fe20000010000 */
[----:B------:R-:W-:-:S13]  /*0e00*/  ISETP.NE.AND P0, PT, R0, RZ, PT ;  /* 0x000000ff0000720c */ /* 0x000fda0003f05270 */
[----:B-1----:R-:W-:Y:S05]  /*0e10*/  @P0 BRA `(.L_x_69) ;  /* 0x00000030006c0947 */ /* 0x002fea0003800000 */
[----:B------:R-:W0:Y:S01]  /*0e20*/  S2UR UR5, SR_CgaCtaId ;  /* 0x00000000000579c3 */ /* 0x000e220000008800 */
[----:B------:R-:W-:Y:S01]  /*0e30*/  UMOV UR4, 0x400 ;  /* 0x0000040000047882 */ /* 0x000fe20000000000 */
[----:B------:R-:W-:Y:S02]  /*0e40*/  UISETP.GT.U32.AND UP0, UPT, UR12, 0x20, UPT ;  /* 0x000000200c00788c */ /* 0x000fe4000bf04070 */
[----:B------:R-:W-:-:S04]  /*0e50*/  UISETP.GT.U32.AND UP1, UPT, UR12, 0x40, UPT ;  /* 0x000000400c00788c */ /* 0x000fc8000bf24070 */
[----:B------:R-:W-:Y:S01]  /*0e60*/  PLOP3.LUT P3, PT, PT, PT, UP0, 0x80, 0x8 ;  /* 0x000000000008781c */ /* 0x000fe20003f6f008 */
[----:B------:R-:W-:Y:S01]  /*0e70*/  UISETP.GT.U32.AND UP0, UPT, UR12, 0x60, UPT ;  /* 0x000000600c00788c */ /* 0x000fe2000bf04070 */
[----:B------:R-:W-:Y:S01]  /*0e80*/  PLOP3.LUT P2, PT, PT, PT, UP1, 0x80, 0x8 ;  /* 0x000000000008781c */ /* 0x000fe20003f4f018 */
[----:B0-----:R-:W-:-:S09]  /*0e90*/  ULEA UR4, UR5, UR4, 0x18 ;  /* 0x0000000405047291 */ /* 0x001fd2000f8ec0ff */
[----:B------:R-:W0:Y:S04]  /*0ea0*/  LDS.128 R12, [UR4+0x10] ;  /* 0x00001004ff0c7984 */ /* 0x000e280008000c00 */
[----:B------:R-:W1:Y:S01]  /*0eb0*/  LDS.128 R4, [UR4+0x20] ;  /* 0x00002004ff047984 */ /* 0x000e620008000c00 */
[----:B0-----:R-:W-:-:S06]  /*0ec0*/  DSETP.GEU.AND P1, PT, R2, R12, PT ;  /* 0x0000000c0200722a */ /* 0x001fcc0003f2e000 */
[-C--:B------:R-:W-:Y:S02]  /*0ed0*/  FSEL R9, R12, R2.reuse, !P1 ;  /* 0x000000020c097208 */ /* 0x080fe40004800000 */
[-C--:B------:R-:W-:Y:S02]  /*0ee0*/  FSEL R11, R13, R3.reuse, !P1 ;  /* 0x000000030d0b7208 */ /* 0x080fe40004800000 */
[----:B------:R-:W-:Y:S02]  /*0ef0*/  FSEL R13, R9, R2, P3 ;  /* 0x00000002090d7208 */ /* 0x000fe40001800000 */
[----:B------:R-:W-:Y:S02]  /*0f00*/  FSEL R0, R11, R3, P3 ;  /* 0x000000030b007208 */ /* 0x000fe40001800000 */
[----:B------:R-:W-:Y:S01]  /*0f10*/  PLOP3.LUT P1, PT, PT, PT, UP0, 0x80, 0x8 ;  /* 0x000000000008781c */ /* 0x000fe20003f2f008 */
[----:B------:R-:W-:Y:S01]  /*0f20*/  IMAD.MOV.U32 R2, RZ, RZ, R13 ;  /* 0x000000ffff027224 */ /* 0x000fe200078e000d */
[----:B------:R-:W0:Y:S01]  /*0f30*/  LDS.128 R8, [UR4+0x30] ;  /* 0x00003004ff087984 */ /* 0x000e220008000c00 */
[----:B------:R-:W-:Y:S01]  /*0f40*/  IMAD.MOV.U32 R3, RZ, RZ, R0 ;  /* 0x000000ffff037224 */ /* 0x000fe200078e0000 */
[----:B------:R-:W-:-:S05]  /*0f50*/  UISETP.GT.U32.AND UP0, UPT, UR12, 0x80, UPT ;  /* 0x000000800c00788c */ /* 0x000fca000bf04070 */
[----:B------:R-:W-:-:S06]  /*0f60*/  DSETP.GEU.AND P3, PT, R2, R14, PT ;  /* 0x0000000e0200722a */ /* 0x000fcc0003f6e000 */
[----:B------:R-:W-:Y:S02]  /*0f70*/  @P2 FSEL R13, R14, R13, !P3 ;  /* 0x0000000d0e0d2208 */ /* 0x000fe40005800000 */
[----:B------:R-:W-:Y:S02]  /*0f80*/  @P2 FSEL R0, R15, R0, !P3 ;  /* 0x000000000f002208 */ /* 0x000fe40005800000 */
[----:B------:R-:W-:Y:S01]  /*0f90*/  PLOP3.LUT P2, PT, PT, PT, UP0, 0x80, 0x8 ;  /* 0x000000000008781c */ /* 0x000fe20003f4f008 */
[----:B------:R-:W-:Y:S01]  /*0fa0*/  IMAD.MOV.U32 R2, RZ, RZ, R13 ;  /* 0x000000ffff027224 */ /* 0x000fe200078e000d */
[----:B------:R-:W-:Y:S01]  /*0fb0*/  UISETP.GT.U32.AND UP0, UPT, UR12, 0xa0, UPT ;  /* 0x000000a00c00788c */ /* 0x000fe2000bf04070 */
[----:B------:R-:W-:-:S06]  /*0fc0*/  IMAD.MOV.U32 R3, RZ, RZ, R0 ;  /* 0x000000ffff037224 */ /* 0x000fcc00078e0000 */
[----:B-1----:R-:W-:Y:S01]  /*0fd0*/  DSETP.GEU.AND P3, PT, R2, R4, PT ;  /* 0x000000040200722a */ /* 0x002fe20003f6e000 */
[----:B------:R-:W1:Y:S05]  /*0fe0*/  LDS.64 R2, [UR4+0x40] ;  /* 0x00004004ff027984 */ /* 0x000e6a0008000a00 */
[----:B------:R-:W-:Y:S02]  /*0ff0*/  @P1 FSEL R13, R4, R13, !P3 ;  /* 0x0000000d040d1208 */ /* 0x000fe40005800000 */
[----:B------:R-:W-:Y:S02]  /*1000*/  @P1 FSEL R0, R5, R0, !P3 ;  /* 0x0000000005001208 */ /* 0x000fe40005800000 */
[----:B------:R-:W-:Y:S01]  /*1010*/  PLOP3.LUT P1, PT, PT, PT, UP0, 0x80, 0x8 ;  /* 0x000000000008781c */ /* 0x000fe20003f2f008 */
[----:B------:R-:W-:Y:S01]  /*1020*/  IMAD.MOV.U32 R4, RZ, RZ, R13 ;  /* 0x000000ffff047224 */ /* 0x000fe200078e000d */
[----:B------:R-:W-:Y:S01]  /*1030*/  UISETP.GT.U32.AND UP0, UPT, UR12, 0xc0, UPT ;  /* 0x000000c00c00788c */ /* 0x000fe2000bf04070 */
[----:B------:R-:W-:-:S06]  /*1040*/  IMAD.MOV.U32 R5, RZ, RZ, R0 ;  /* 0x000000ffff057224 */ /* 0x000fcc00078e0000 */
[----:B------:R-:W-:-:S06]  /*1050*/  DSETP.GEU.AND P3, PT, R4, R6, PT ;  /* 0x000000060400722a */ /* 0x000fcc0003f6e000 */
[----:B------:R-:W-:Y:S02]  /*1060*/  @P2 FSEL R13, R6, R13, !P3 ;  /* 0x0000000d060d2208 */ /* 0x000fe40005800000 */
[----:B------:R-:W-:Y:S02]  /*1070*/  @P2 FSEL R0, R7, R0, !P3 ;  /* 0x0000000007002208 */ /* 0x000fe40005800000 */
[----:B------:R-:W-:Y:S01]  /*1080*/  PLOP3.LUT P2, PT, PT, PT, UP0, 0x80, 0x8 ;  /* 0x000000000008781c */ /* 0x000fe20003f4f008 */
[----:B------:R-:W-:Y:S01]  /*1090*/  IMAD.MOV.U32 R4, RZ, RZ, R13 ;  /* 0x000000ffff047224 */ /* 0x000fe200078e000d */
[----:B------:R-:W-:Y:S01]  /*10a0*/  UISETP.GT.U32.AND UP0, UPT, UR12, 0xe0, UPT ;  /* 0x000000e00c00788c */ /* 0x000fe2000bf04070 */
[----:B------:R-:W-:-:S06]  /*10b0*/  IMAD.MOV.U32 R5, RZ, RZ, R0 ;  /* 0x000000ffff057224 */ /* 0x000fcc00078e0000 */
[----:B0-----:R-:W-:-:S06]  /*10c0*/  DSETP.GEU.AND P3, PT, R4, R8, PT ;  /* 0x000000080400722a */ /* 0x001fcc0003f6e000 */
[----:B------:R-:W-:Y:S02]  /*10d0*/  @P1 FSEL R13, R8, R13, !P3 ;  /* 0x0000000d080d1208 */ /* 0x000fe40005800000 */
[----:B------:R-:W-:Y:S02]  /*10e0*/  @P1 FSEL R0, R9, R0, !P3 ;  /* 0x0000000009001208 */ /* 0x000fe40005800000 */
[----:B------:R-:W-:Y:S01]  /*10f0*/  PLOP3.LUT P1, PT, PT, PT, UP0, 0x80, 0x8 ;  /* 0x000000000008781c */ /* 0x000fe20003f2f008 */
[----:B------:R-:W-:Y:S02]  /*1100*/  IMAD.MOV.U32 R4, RZ, RZ, R13 ;  /* 0x000000ffff047224 */ /* 0x000fe400078e000d */
[----:B------:R-:W-:-:S06]  /*1110*/  IMAD.MOV.U32 R5, RZ, RZ, R0 ;  /* 0x000000ffff057224 */ /* 0x000fcc00078e0000 */
[----:B------:R-:W-:-:S06]  /*1120*/  DSETP.GEU.AND P3, PT, R4, R10, PT ;  /* 0x0000000a0400722a */ /* 0x000fcc0003f6e000 */
[----:B------:R-:W-:Y:S02]  /*1130*/  @P2 FSEL R13, R10, R13, !P3 ;  /* 0x0000000d0a0d2208 */ /* 0x000fe40005800000 */
[----:B------:R-:W-:-:S03]  /*1140*/  @P2 FSEL R0, R11, R0, !P3 ;  /* 0x000000000b002208 */ /* 0x000fc60005800000 */
[----:B------:R-:W-:Y:S02]  /*1150*/  IMAD.MOV.U32 R4, RZ, RZ, R13 ;  /* 0x000000ffff047224 */ /* 0x000fe400078e000d */
[----:B------:R-:W-:-:S06]  /*1160*/  IMAD.MOV.U32 R5, RZ, RZ, R0 ;  /* 0x000000ffff057224 */ /* 0x000fcc00078e0000 */
[----:B-1----:R-:W-:-:S06]  /*1170*/  DSETP.GEU.AND P2, PT, R4, R2, PT ;  /* 0x000000020400722a */ /* 0x002fcc0003f4e000 */
[----:B------:R-:W-:Y:S02]  /*1180*/  @P1 FSEL R13, R2, R13, !P2 ;  /* 0x0000000d020d1208 */ /* 0x000fe40005000000 */
[----:B------:R-:W-:-:S03]  /*1190*/  @P1 FSEL R0, R3, R0, !P2 ;  /* 0x0000000003001208 */ /* 0x000fc60005000000 */
[----:B------:R-:W-:Y:S02]  /*11a0*/  IMAD.MOV.U32 R2, RZ, RZ, R13 ;  /* 0x000000ffff027224 */ /* 0x000fe400078e000d */
[----:B------:R-:W-:Y:S01]  /*11b0*/  IMAD.MOV.U32 R3, RZ, RZ, R0 ;  /* 0x000000ffff037224 */ /* 0x000fe200078e0000 */
[----:B------:R-:W-:Y:S06]  /*11c0*/  BRA `(.L_x_69) ;  /* 0x0000002c00807947 */ /* 0x000fec0003800000 */
.L_x_59:
[----:B------:R-:W0:Y:S01]  /*11d0*/  S2R R0, SR_TID.X ;  /* 0x0000000000007919 */ /* 0x000e220000002100 */
[----:B------:R-:W1:Y:S01]  /*11e0*/  LDC.64 R20, c[0x0][0x380] ;  /* 0x0000e000ff147b82 */ /* 0x000e620000000a00 */
[----:B------:R-:W-:Y:S02]  /*11f0*/  IMAD.U32 R3, RZ, RZ, UR16 ;  /* 0x00000010ff037e24 */ /* 0x000fe4000f8e00ff */
[----:B0-----:R-:W-:-:S04]  /*1200*/  IMAD.SHL.U32 R2, R0, 0x4, RZ ;  /* 0x0000000400027824 */ /* 0x001fc800078e00ff */
[----:B------:R-:W-:-:S04]  /*1210*/  IMAD R3, R3, 0x800, R2 ;  /* 0x0000080003037824 */ /* 0x000fc800078e0202 */
[----:B-1----:R-:W-:-:S05]  /*1220*/  IMAD.WIDE.U32 R20, R3, 0x8, R20 ;  /* 0x0000000803147825 */ /* 0x002fca00078e0014 */
[----:B------:R-:W2:Y:S04]  /*1230*/  LDG.E.128.CONSTANT R4, desc[UR10][R20.64] ;  /* 0x0000000a14047981 */ /* 0x000ea8000c1e9d00 */
[----:B------:R-:W3:Y:S04]  /*1240*/  LDG.E.128.CONSTANT R8, desc[UR10][R20.64+0x10] ;  /* 0x0000100a14087981 */ /* 0x000ee8000c1e9d00 */
[----:B------:R-:W4:Y:S04]  /*1250*/  LDG.E.128.CONSTANT R12, desc[UR10][R20.64+0x2000] ;  /* 0x0020000a140c7981 */ /* 0x000f28000c1e9d00 */
[----:B------:R-:W5:Y:S01]  /*1260*/  LDG.E.128.CONSTANT R16, desc[UR10][R20.64+0x2010] ;  /* 0x0020100a14107981 */ /* 0x000f62000c1e9d00 */
[----:B------:R-:W-:Y:S01]  /*1270*/  UISETP.GE.U32.AND UP0, UPT, UR12, UR5, UPT ;  /* 0x000000050c00728c */ /* 0x000fe2000bf06070 */
        /* <DEDUP_REMOVED lines=21> */
[----:B------:R-:W-:Y:S06]  /*13d0*/  BRA.U !UP0, `(.L_x_70) ;  /* 0x0000000508dc7547 */ /* 0x000fec000b800000 */
[----:B------:R-:W-:Y:S02]  /*13e0*/  ULEA UR6, UR16, UR5, 0xb ;  /* 0x0000000510067291 */ /* 0x000fe4000f8e58ff */
[----:B------:R-:W-:Y:S01]  /*13f0*/  UIADD3 UR14, UPT, UPT, UR8, -0x800, URZ ;  /* 0xfffff800080e7890 */ /* 0x000fe2000fffe0ff */
[----:B------:R-:W0:Y:S03]  /*1400*/  LDCU UR9, c[0x0][0x3a8] ;  /* 0x00007500ff0977ac */ /* 0x000e260008000800 */
[----:B------:R-:W-:Y:S01]  /*1410*/  VIADD R3, R0, UR6 ;  /* 0x0000000600037c36 */ /* 0x000fe20008000000 */
[----:B------:R-:W-:Y:S01]  /*1420*/  UISETP.GT.U32.AND UP0, UPT, UR6, UR14, UPT ;  /* 0x0000000e0600728c */ /* 0x000fe2000bf04070 */
[----:B------:R-:W1:Y:S01]  /*1430*/  LDCU.64 UR18, c[0x0][0x380] ;  /* 0x00007000ff1277ac */ /* 0x000e620008000a00 */
[----:B------:R-:W-:Y:S01]  /*1440*/  UIADD3 UR13, UPT, UPT, UR6, 0x100, URZ ;  /* 0x00000100060d7890 */ /* 0x000fe2000fffe0ff */
[----:B------:R-:W-:Y:S01]  /*1450*/  UMOV UR4, URZ ;  /* 0x000000ff00047c82 */ /* 0x000fe20008000000 */
[----:B------:R-:W-:-:S05]  /*1460*/  UMOV UR7, UR6 ;  /* 0x0000000600077c82 */ /* 0x000fca0008000000 */
[----:B------:R-:W-:Y:S05]  /*1470*/  BRA.U UP0, `(.L_x_71) ;  /* 0x0000000100a87547 */ /* 0x000fea000b800000 */
.L_x_72:
[----:B------:R-:W-:-:S05]  /*1480*/  IADD3 R4, P0, PT, R2, UR7, RZ ;  /* 0x0000000702047c10 */ /* 0x000fca000ff1e0ff */
[----:B------:R-:W-:Y:S01]  /*1490*/  IMAD.X R5, RZ, RZ, RZ, P0 ;  /* 0x000000ffff057224 */ /* 0x000fe200000e06ff */
[----:B-1----:R-:W-:-:S04]  /*14a0*/  LEA R22, P0, R4, UR18, 0x3 ;  /* 0x0000001204167c11 */ /* 0x002fc8000f8018ff */
[----:B------:R-:W-:-:S05]  /*14b0*/  LEA.HI.X R23, R4, UR19, R5, 0x3, P0 ;  /* 0x0000001304177c11 */ /* 0x000fca00080f1c05 */
[----:B------:R-:W2:Y:S04]  /*14c0*/  LDG.E.128.CONSTANT R4, desc[UR10][R22.64] ;  /* 0x0000000a16047981 */ /* 0x000ea8000c1e9d00 */
[----:B------:R-:W3:Y:S04]  /*14d0*/  LDG.E.128.CONSTANT R8, desc[UR10][R22.64+0x10] ;  /* 0x0000100a16087981 */ /* 0x000ee8000c1e9d00 */
[----:B------:R-:W4:Y:S04]  /*14e0*/  LDG.E.128.CONSTANT R12, desc[UR10][R22.64+0x2000] ;  /* 0x0020000a160c7981 */ /* 0x000f28000c1e9d00 */
[----:B------:R-:W5:Y:S01]  /*14f0*/  LDG.E.128.CONSTANT R16, desc[UR10][R22.64+0x2010] ;  /* 0x0020100a16107981 */ /* 0x000f62000c1e9d00 */
[----:B0-----:R-:W-:-:S02]  /*1500*/  UMOV UR8, UR9 ;  /* 0x0000000900087c82 */ /* 0x001fc40008000000 */
[----:B------:R-:W-:-:S04]  /*1510*/  UIADD3 UR15, UPT, UPT, -UR7, UR8, URZ ;  /* 0x00000008070f7290 */ /* 0x000fc8000fffe1ff */
[----:B------:R-:W-:Y:S01]  /*1520*/  UISETP.GE.U32.AND UP0, UPT, UR15, UR5, UPT ;  /* 0x000000050f00728c */ /* 0x000fe2000bf06070 */
        /* <DEDUP_REMOVED lines=25> */
[----:B------:R-:W-:Y:S02]  /*16c0*/  UIADD3 UR7, UPT, UPT, UR5, UR7, URZ ;  /* 0x0000000705077290 */ /* 0x000fe4000fffe0ff */
[----:B------:R-:W-:Y:S01]  /*16d0*/  VIADD R3, R3, UR5 ;  /* 0x0000000503037c36 */ /* 0x000fe20008000000 */
[----:B------:R-:W-:Y:S02]  /*16e0*/  UIADD3 UR4, UPT, UPT, UR4, 0x1, URZ ;  /* 0x0000000104047890 */ /* 0x000fe4000fffe0ff */
[----:B------:R-:W-:Y:S02]  /*16f0*/  UISETP.GT.U32.AND UP0, UPT, UR7, UR14, UPT ;  /* 0x0000000e0700728c */ /* 0x000fe4000bf04070 */
[----:B------:R-:W-:-:S07]  /*1700*/  UIADD3 UR13, UPT, UPT, UR5, UR13, URZ ;  /* 0x0000000d050d7290 */ /* 0x000fce000fffe0ff */
[----:B------:R-:W-:Y:S05]  /*1710*/  BRA.U !UP0, `(.L_x_72) ;  /* 0xfffffffd08587547 */ /* 0x000fea000b83ffff */
.L_x_71:
[----:B------:R-:W-:-:S09]  /*1720*/  UISETP.GE.U32.AND UP0, UPT, UR7, UR8, UPT ;  /* 0x000000080700728c */ /* 0x000fd2000bf06070 */
[----:B------:R-:W-:Y:S05]  /*1730*/  BRA.U UP0, `(.L_x_70) ;  /* 0x0000000500047547 */ /* 0x000fea000b800000 */
[----:B------:R-:W-:Y:S01]  /*1740*/  UIADD3 UR5, UPT, UPT, -UR7, UR8, URZ ;  /* 0x0000000807057290 */ /* 0x000fe2000fffe1ff */
[----:B------:R-:W-:Y:S05]  /*1750*/  BSSY.RECONVERGENT B1, `(.L_x_70) ;  /* 0x000003f000017945 */ /* 0x000fea0003800200 */
[----:B------:R-:W-:-:S13]  /*1760*/  ISETP.GE.AND P0, PT, R0, UR5, PT ;  /* 0x0000000500007c0c */ /* 0x000fda000bf06270 */
[----:B------:R-:W-:Y:S05]  /*1770*/  @P0 BRA `(.L_x_73) ;  /* 0x0000000000f00947 */ /* 0x000fea0003800000 */
[----:B------:R-:W2:Y:S01]  /*1780*/  LDC R5, c[0x0][0x3ac] ;  /* 0x0000eb00ff057b82 */ /* 0x000ea20000000800 */
[----:B------:R-:W-:Y:S01]  /*1790*/  LOP3.LUT R2, RZ, R0, RZ, 0x33, !PT ;  /* 0x00000000ff027212 */ /* 0x000fe200078e33ff */
[----:B------:R-:W-:Y:S01]  /*17a0*/  BSSY.RECONVERGENT B2, `(.L_x_74) ;  /* 0x0000019000027945 */ /* 0x000fe20003800200 */
[----:B------:R-:W-:-:S03]  /*17b0*/  IMAD.MOV.U32 R8, RZ, RZ, R0 ;  /* 0x000000ffff087224 */ /* 0x000fc600078e0000 */
[----:B------:R-:W-:-:S04]  /*17c0*/  VIADD R2, R2, UR8 ;  /* 0x0000000802027c36 */ /* 0x000fc80008000000 */
[C---:B------:R-:W-:Y:S01]  /*17d0*/  VIADD R4, R2.reuse, -UR6 ;  /* 0x8000000602047c36 */ /* 0x040fe20008000000 */
[C---:B------:R-:W-:Y:S02]  /*17e0*/  LOP3.LUT R6, R2.reuse, 0x300, RZ, 0xc0, !PT ;  /* 0x0000030002067812 */ /* 0x040fe400078ec0ff */
[----:B------:R-:W-:Y:S02]  /*17f0*/  LEA.HI R2, R2, 0x1, RZ, 0x18 ;  /* 0x0000000102027811 */ /* 0x000fe400078fc0ff */
[----:B------:R-:W-:Y:S01]  /*1800*/  ISETP.NE.AND P0, PT, R6, 0x300, PT ;  /* 0x000003000600780c */ /* 0x000fe20003f05270 */
[----:B--2---:R-:W-:-:S04]  /*1810*/  IMAD R5, R5, UR4, RZ ;  /* 0x0000000405057c24 */ /* 0x004fc8000f8e02ff */
[----:B------:R-:W-:-:S05]  /*1820*/  IMAD R4, R5, -0x800, R4 ;  /* 0xfffff80005047824 */ /* 0x000fca00078e0204 */
[----:B------:R-:W-:-:S03]  /*1830*/  ISETP.GE.U32.AND P2, PT, R4, 0x300, PT ;  /* 0x000003000400780c */ /* 0x000fc60003f46070 */
[----:B------:R-:W-:Y:S10]  /*1840*/  @!P0 BRA `(.L_x_75) ;  /* 0x0000000000388947 */ /* 0x000ff40003800000 */
[----:B------:R-:W2:Y:S01]  /*1850*/  LDC.64 R6, c[0x0][0x380] ;  /* 0x0000e000ff067b82 */ /* 0x000ea20000000a00 */
[----:B------:R-:W-:Y:S01]  /*1860*/  LOP3.LUT R2, R2, 0x3, RZ, 0xc0, !PT ;  /* 0x0000000302027812 */ /* 0x000fe200078ec0ff */
[----:B------:R-:W-:-:S04]  /*1870*/  IMAD.MOV.U32 R8, RZ, RZ, R0 ;  /* 0x000000ffff087224 */ /* 0x000fc800078e0000 */
[----:B------:R-:W-:-:S07]  /*1880*/  IMAD.MOV R2, RZ, RZ, -R2 ;  /* 0x000000ffff027224 */ /* 0x000fce00078e0a02 */
.L_x_76:
[----:B--2---:R-:W-:-:S06]  /*1890*/  IMAD.WIDE.U32 R4, R3, 0x8, R6 ;  /* 0x0000000803047825 */ /* 0x004fcc00078e0006 */
        /* <DEDUP_REMOVED lines=9> */
.L_x_75:
[----:B01----:R-:W-:Y:S05]  /*1930*/  BSYNC.RECONVERGENT B2 ;  /* 0x0000000000027941 */ /* 0x003fea0003800200 */
.L_x_74:
[----:B------:R-:W-:Y:S05]  /*1940*/  @!P2 BRA `(.L_x_73) ;  /* 0x00000000007ca947 */ /* 0x000fea0003800000 */
[----:B------:R-:W0:Y:S01]  /*1950*/  LDC.64 R2, c[0x0][0x380] ;  /* 0x0000e000ff027b82 */ /* 0x000e220000000a00 */
[C---:B------:R-:W-:Y:S02]  /*1960*/  VIADD R4, R8.reuse, 0x200 ;  /* 0x0000020008047836 */ /* 0x040fe40000000000 */
[----:B------:R-:W-:-:S07]  /*1970*/  VIADD R5, R8, UR13 ;  /* 0x0000000d08057c36 */ /* 0x000fce0008000000 */
.L_x_77:
[----:B------:R-:W-:-:S04]  /*1980*/  VIADD R7, R5, 0xffffff00 ;  /* 0xffffff0005077836 */ /* 0x000fc80000000000 */
[----:B0-----:R-:W-:-:S06]  /*1990*/  IMAD.WIDE.U32 R6, R7, 0x8, R2 ;  /* 0x0000000807067825 */ /* 0x001fcc00078e0002 */
[----:B------:R-:W2:Y:S01]  /*19a0*/  LDG.E.64.CONSTANT R6, desc[UR10][R6.64] ;  /* 0x0000000a06067981 */ /* 0x000ea2000c1e9b00 */
[----:B------:R-:W-:-:S04]  /*19b0*/  IMAD.WIDE.U32 R8, R5, 0x8, R2 ;  /* 0x0000000805087825 */ /* 0x000fc800078e0002 */
[----:B------:R-:W-:Y:S02]  /*19c0*/  VIADD R11, R5, 0x100 ;  /* 0x00000100050b7836 */ /* 0x000fe40000000000 */
[----:B------:R-:W3:Y:S02]  /*19d0*/  LDG.E.64.CONSTANT R8, desc[UR10][R8.64] ;  /* 0x0000000a08087981 */ /* 0x000ee4000c1e9b00 */
[----:B------:R-:W-:-:S04]  /*19e0*/  IMAD.WIDE.U32 R10, R11, 0x8, R2 ;  /* 0x000000080b0a7825 */ /* 0x000fc800078e0002 */
[----:B------:R-:W-:Y:S02]  /*19f0*/  VIADD R13, R5, 0x200 ;  /* 0x00000200050d7836 */ /* 0x000fe40000000000 */
[----:B------:R-:W4:Y:S02]  /*1a00*/  LDG.E.64.CONSTANT R10, desc[UR10][R10.64] ;  /* 0x0000000a0a0a7981 */ /* 0x000f24000c1e9b00 */
[----:B------:R-:W-:-:S06]  /*1a10*/  IMAD.WIDE.U32 R12, R13, 0x8, R2 ;  /* 0x000000080d0c7825 */ /* 0x000fcc00078e0002 */
[----:B------:R-:W5:Y:S01]  /*1a20*/  LDG.E.64.CONSTANT R12, desc[UR10][R12.64] ;  /* 0x0000000a0c0c7981 */ /* 0x000f62000c1e9b00 */
[----:B------:R-:W-:Y:S01]  /*1a30*/  VIADD R5, R5, 0x400 ;  /* 0x0000040005057836 */ /* 0x000fe20000000000 */
[----:B--2---:R-:W-:-:S06]  /*1a40*/  DSETP.GEU.AND P0, PT, R20, R6, PT ;  /* 0x000000061400722a */ /* 0x004fcc0003f0e000 */
[----:B------:R-:W-:Y:S02]  /*1a50*/  FSEL R14, R6, R20, !P0 ;  /* 0x00000014060e7208 */ /* 0x000fe40004000000 */
[----:B------:R-:W-:-:S06]  /*1a60*/  FSEL R15, R7, R21, !P0 ;  /* 0x00000015070f7208 */ /* 0x000fcc0004000000 */
[----:B---3--:R-:W-:-:S06]  /*1a70*/  DSETP.GEU.AND P0, PT, R14, R8, PT ;  /* 0x000000080e00722a */ /* 0x008fcc0003f0e000 */
[----:B------:R-:W-:Y:S01]  /*1a80*/  FSEL R6, R8, R14, !P0 ;  /* 0x0000000e08067208 */ /* 0x000fe20004000000 */
[C---:B------:R-:W-:Y:S01]  /*1a90*/  VIADD R8, R4.reuse, 0x200 ;  /* 0x0000020004087836 */ /* 0x040fe20000000000 */
[----:B------:R-:W-:Y:S01]  /*1aa0*/  FSEL R7, R9, R15, !P0 ;  /* 0x0000000f09077208 */ /* 0x000fe20004000000 */
[----:B------:R-:W-:-:S05]  /*1ab0*/  VIADD R4, R4, 0x400 ;  /* 0x0000040004047836 */ /* 0x000fca0000000000 */
[----:B----4-:R-:W-:-:S06]  /*1ac0*/  DSETP.GEU.AND P0, PT, R6, R10, PT ;  /* 0x0000000a0600722a */ /* 0x010fcc0003f0e000 */
[----:B------:R-:W-:Y:S02]  /*1ad0*/  FSEL R6, R10, R6, !P0 ;  /* 0x000000060a067208 */ /* 0x000fe40004000000 */
[----:B------:R-:W-:-:S06]  /*1ae0*/  FSEL R7, R11, R7, !P0 ;  /* 0x000000070b077208 */ /* 0x000fcc0004000000 */
[----:B-----5:R-:W-:-:S06]  /*1af0*/  DSETP.GEU.AND P0, PT, R6, R12, PT ;  /* 0x0000000c0600722a */ /* 0x020fcc0003f0e000 */
[----:B------:R-:W-:Y:S02]  /*1b00*/  FSEL R20, R12, R6, !P0 ;  /* 0x000000060c147208 */ /* 0x000fe40004000000 */
[----:B------:R-:W-:Y:S02]  /*1b10*/  FSEL R21, R13, R7, !P0 ;  /* 0x000000070d157208 */ /* 0x000fe40004000000 */
[----:B------:R-:W-:-:S13]  /*1b20*/  ISETP.GE.AND P0, PT, R8, UR5, PT ;  /* 0x0000000508007c0c */ /* 0x000fda000bf06270 */
[----:B------:R-:W-:Y:S05]  /*1b30*/  @!P0 BRA `(.L_x_77) ;  /* 0xfffffffc00908947 */ /* 0x000fea000383ffff */
.L_x_73:
[----:B01----:R-:W-:Y:S05]  /*1b40*/  BSYNC.RECONVERGENT B1 ;  /* 0x0000000000017941 */ /* 0x003fea0003800200 */
.L_x_70:
[----:B------:R-:W2:Y:S01]  /*1b50*/  S2R R7, SR_LANEID ;  /* 0x0000000000077919 */ /* 0x000ea20000000000 */
[----:B------:R-:W-:Y:S04]  /*1b60*/  SHFL.DOWN PT, R2, R20, 0x1, 0x1f ;  /* 0x08201f0014027f89 */ /* 0x000fe800000e0000 */
[----:B------:R-:W3:Y:S02]  /*1b70*/  SHFL.DOWN PT, R3, R21, 0x1, 0x1f ;  /* 0x08201f0015037f89 */ /* 0x000ee400000e0000 */
[----:B---3--:R-:W-:Y:S01]  /*1b80*/  DSETP.GEU.AND P0, PT, R20, R2, PT ;  /* 0x000000021400722a */ /* 0x008fe20003f0e000 */
[C---:B--2---:R-:W-:Y:S02]  /*1b90*/  ISETP.GT.AND P1, PT, R7.reuse, 0x1e, PT ;  /* 0x0000001e0700780c */ /* 0x044fe40003f24270 */
        /* <DEDUP_REMOVED lines=9> */
[----:B------:R-:W2:Y:S03]  /*1c30*/  SHFL.DOWN PT, R5, R3, 0x2, 0x1f ;  /* 0x08401f0003057f89 */ /* 0x000ea600000e0000 */
[----:B------:R-:W-:Y:S01]  /*1c40*/  @!P2 LOP3.LUT R6, R6, 0xf8, RZ, 0xc0, !PT ;  /* 0x000000f80606a812 */ /* 0x000fe200078ec0ff */
[----:B------:R-:W3:Y:S01]  /*1c50*/  @!P2 S2R R9, SR_CgaCtaId ;  /* 0x000000000009a919 */ /* 0x000ee20000008800 */
[----:B--2---:R-:W-:-:S06]  /*1c60*/  DSETP.GEU.AND P0, PT, R2, R4, PT ;  /* 0x000000040200722a */ /* 0x004fcc0003f0e000 */
[----:B------:R-:W-:Y:S02]  /*1c70*/  @!P1 FSEL R2, R4, R2, !P0 ;  /* 0x0000000204029208 */ /* 0x000fe40004000000 */
[----:B------:R-:W-:Y:S02]  /*1c80*/  @!P1 FSEL R3, R5, R3, !P0 ;  /* 0x0000000305039208 */ /* 0x000fe40004000000 */
[----:B------:R-:W-:Y:S01]  /*1c90*/  ISETP.GT.AND P1, PT, R7, 0x1b, PT ;  /* 0x0000001b0700780c */ /* 0x000fe20003f24270 */
[----:B------:R-:W-:Y:S01]  /*1ca0*/  SHFL.DOWN PT, R4, R2, 0x4, 0x1f ;  /* 0x08801f0002047f89 */ /* 0x000fe200000e0000 */
[----:B---3--:R-:W-:-:S03]  /*1cb0*/  @!P2 LEA R9, R9, R8, 0x18 ;  /* 0x000000080909a211 */ /* 0x008fc600078ec0ff */
[----:B------:R-:W2:Y:S02]  /*1cc0*/  SHFL.DOWN PT, R5, R3, 0x4, 0x1f ;  /* 0x08801f0003057f89 */ /* 0x000ea400000e0000 */
[----:B------:R-:W-:Y:S01]  /*1cd0*/  @!P2 IMAD.IADD R9, R6, 0x1, R9 ;  /* 0x000000010609a824 */ /* 0x000fe200078e0209 */
[----:B--2---:R-:W-:-:S06]  /*1ce0*/  DSETP.GEU.AND P0, PT, R2, R4, PT ;  /* 0x000000040200722a */ /* 0x004fcc0003f0e000 */
[----:B------:R-:W-:Y:S02]  /*1cf0*/  @!P1 FSEL R2, R4, R2, !P0 ;  /* 0x0000000204029208 */ /* 0x000fe40004000000 */
[----:B------:R-:W-:Y:S02]  /*1d00*/  @!P1 FSEL R3, R5, R3, !P0 ;  /* 0x0000000305039208 */ /* 0x000fe40004000000 */
[----:B------:R-:W-:Y:S01]  /*1d10*/  ISETP.GT.AND P1, PT, R7, 0x17, PT ;  /* 0x000000170700780c */ /* 0x000fe20003f24270 */
[----:B------:R-:W-:Y:S04]  /*1d20*/  SHFL.DOWN PT, R4, R2, 0x8, 0x1f ;  /* 0x09001f0002047f89 */ /* 0x000fe800000e0000 */
[----:B------:R-:W2:Y:S02]  /*1d30*/  SHFL.DOWN PT, R5, R3, 0x8, 0x1f ;  /* 0x09001f0003057f89 */ /* 0x000ea400000e0000 */
[----:B--2---:R-:W-:-:S06]  /*1d40*/  DSETP.GEU.AND P0, PT, R2, R4, PT ;  /* 0x000000040200722a */ /* 0x004fcc0003f0e000 */
[----:B------:R-:W-:Y:S02]  /*1d50*/  @!P1 FSEL R2, R4, R2, !P0 ;  /* 0x0000000204029208 */ /* 0x000fe40004000000 */
[----:B------:R-:W-:Y:S02]  /*1d60*/  @!P1 FSEL R3, R5, R3, !P0 ;  /* 0x0000000305039208 */ /* 0x000fe40004000000 */
[----:B------:R-:W-:Y:S01]  /*1d70*/  ISETP.GT.AND P1, PT, R7, 0xf, PT ;  /* 0x0000000f0700780c */ /* 0x000fe20003f24270 */
[----:B------:R-:W-:Y:S04]  /*1d80*/  SHFL.DOWN PT, R4, R2, 0x10, 0x1f ;  /* 0x0a001f0002047f89 */ /* 0x000fe800000e0000 */
[----:B------:R-:W2:Y:S02]  /*1d90*/  SHFL.DOWN PT, R5, R3, 0x10, 0x1f ;  /* 0x0a001f0003057f89 */ /* 0x000ea400000e0000 */
[----:B--2---:R-:W-:-:S06]  /*1da0*/  DSETP.GEU.AND P0, PT, R2, R4, PT ;  /* 0x000000040200722a */ /* 0x004fcc0003f0e000 */
        /* <DEDUP_REMOVED lines=8> */
[----:B------:R-:W3:Y:S01]  /*1e30*/  S2UR UR5, SR_CgaCtaId ;  /* 0x00000000000579c3 */ /* 0x000ee20000008800 */
[----:B------:R-:W-:Y:S02]  /*1e40*/  UMOV UR4, 0x400 ;  /* 0x0000040000047882 */ /* 0x000fe40000000000 */
[----:B---3--:R-:W-:-:S09]  /*1e50*/  ULEA UR4, UR5, UR4, 0x18 ;  /* 0x0000000405047291 */ /* 0x008fd2000f8ec0ff */
[----:B------:R-:W3:Y:S04]  /*1e60*/  LDS.128 R12, [UR4+0x10] ;  /* 0x00001004ff0c7984 */ /* 0x000ee80008000c00 */
[----:B--2---:R-:W2:Y:S04]  /*1e70*/  LDS.128 R4, [UR4+0x20] ;  /* 0x00002004ff047984 */ /* 0x004ea80008000c00 */
[----:B------:R-:W4:Y:S01]  /*1e80*/  LDS.128 R8, [UR4+0x30] ;  /* 0x00003004ff087984 */ /* 0x000f220008000c00 */
[----:B---3--:R-:W-:-:S06]  /*1e90*/  DSETP.GEU.AND P1, PT, R2, R12, PT ;  /* 0x0000000c0200722a */ /* 0x008fcc0003f2e000 */
[----:B------:R-:W-:Y:S02]  /*1ea0*/  FSEL R2, R12, R2, !P1 ;  /* 0x000000020c027208 */ /* 0x000fe40004800000 */
[----:B------:R-:W-:-:S06]  /*1eb0*/  FSEL R3, R13, R3, !P1 ;  /* 0x000000030d037208 */ /* 0x000fcc0004800000 */
[----:B------:R-:W-:-:S06]  /*1ec0*/  DSETP.GEU.AND P1, PT, R2, R14, PT ;  /* 0x0000000e0200722a */ /* 0x000fcc0003f2e000 */
[----:B------:R-:W-:Y:S02]  /*1ed0*/  FSEL R2, R14, R2, !P1 ;  /* 0x000000020e027208 */ /* 0x000fe40004800000 */
[----:B------:R-:W-:-:S06]  /*1ee0*/  FSEL R3, R15, R3, !P1 ;  /* 0x000000030f037208 */ /* 0x000fcc0004800000 */
[----:B--2---:R-:W-:-:S06]  /*1ef0*/  DSETP.GEU.AND P1, PT, R2, R4, PT ;  /* 0x000000040200722a */ /* 0x004fcc0003f2e000 */
[----:B------:R-:W-:Y:S02]  /*1f00*/  FSEL R4, R4, R2, !P1 ;  /* 0x0000000204047208 */ /* 0x000fe40004800000 */
[----:B------:R-:W-:Y:S02]  /*1f10*/  FSEL R5, R5, R3, !P1 ;  /* 0x0000000305057208 */ /* 0x000fe40004800000 */
[----:B------:R-:W2:Y:S04]  /*1f20*/  LDS.64 R2, [UR4+0x40] ;  /* 0x00004004ff027984 */ /* 0x000ea80008000a00 */
        /* <DEDUP_REMOVED lines=9> */
[----:B--2---:R-:W-:-:S06]  /*1fc0*/  DSETP.GEU.AND P1, PT, R4, R2, PT ;  /* 0x000000020400722a */ /* 0x004fcc0003f2e000 */
[----:B------:R-:W-:Y:S02]  /*1fd0*/  FSEL R2, R2, R4, !P1 ;  /* 0x0000000402027208 */ /* 0x000fe40004800000 */
[----:B------:R-:W-:Y:S01]  /*1fe0*/  FSEL R3, R3, R5, !P1 ;  /* 0x0000000503037208 */ /* 0x000fe20004800000 */
[----:B------:R-:W-:Y:S06]  /*1ff0*/  BRA `(.L_x_69) ;  /* 0x0000001c00f47947 */ /* 0x000fec0003800000 */
.L_x_58:
        /* <DEDUP_REMOVED lines=16> */
.L_x_80:
[----:B------:R-:W-:Y:S05]  /*2100*/  BSYNC.RECONVERGENT B1 ;  /* 0x0000000000017941 */ /* 0x000fea0003800200 */
.L_x_79:
        /* <DEDUP_REMOVED lines=18> */
.L_x_85:
        /* <DEDUP_REMOVED lines=10> */
.L_x_84:
[----:B------:R-:W-:Y:S05]  /*22d0*/  BSYNC.RECONVERGENT B2 ;  /* 0x0000000000027941 */ /* 0x000fea0003800200 */
.L_x_83:
[----:B------:R-:W-:Y:S05]  /*22e0*/  @!P2 BRA `(.L_x_82) ;  /* 0x000000000080a947 */ /* 0x000fea0003800000 */
[----:B------:R-:W0:Y:S01]  /*22f0*/  LDC.64 R4, c[0x0][0x380] ;  /* 0x0000e000ff047b82 */ /* 0x000e220000000a00 */
[----:B------:R-:W-:Y:S02]  /*2300*/  IMAD.U32 R7, RZ, RZ, UR16 ;  /* 0x00000010ff077e24 */ /* 0x000fe4000f8e00ff */
[----:B------:R-:W-:Y:S02]  /*2310*/  VIADD R6, R8, 0x200 ;  /* 0x0000020008067836 */ /* 0x000fe40000000000 */
[----:B------:R-:W-:-:S07]  /*2320*/  IMAD R7, R7, 0x800, R8 ;  /* 0x0000080007077824 */ /* 0x000fce00078e0208 */
.L_x_86:
        /* <DEDUP_REMOVED lines=28> */
.L_x_82:
[----:B------:R-:W-:Y:S05]  /*24f0*/  BSYNC.RECONVERGENT B1 ;  /* 0x0000000000017941 */ /* 0x000fea0003800200 */
.L_x_81:
        /* <DEDUP_REMOVED lines=45> */
[----:B------:R-:W-:-:S03]  /*27d0*/  FSEL R5, R5, R3, P1 ;  /* 0x0000000305057208 */ /* 0x000fc60000800000 */
[----:B0-----:R-:W-:Y:S02]  /*27e0*/  IMAD.MOV.U32 R2, RZ, RZ, R4 ;  /* 0x000000ffff027224 */ /* 0x001fe400078e0004 */
[----:B------:R-:W-:Y:S01]  /*27f0*/  IMAD.MOV.U32 R3, RZ, RZ, R5 ;  /* 0x000000ffff037224 */ /* 0x000fe200078e0005 */
[----:B------:R-:W-:Y:S06]  /*2800*/  BAR.SYNC.DEFER_BLOCKING 0x0 ;  /* 0x0000000000007b1d */ /* 0x000fec0000010000 */
[----:B------:R-:W-:Y:S05]  /*2810*/  @P0 BRA `(.L_x_69) ;  /* 0x0000001400ec0947 */ /* 0x000fea0003800000 */
[----:B------:R-:W0:Y:S01]  /*2820*/  S2UR UR5, SR_CgaCtaId ;  /* 0x00000000000579c3 */ /* 0x000e220000008800 */
[----:B------:R-:W-:Y:S02]  /*2830*/  UMOV UR4, 0x400 ;  /* 0x0000040000047882 */ /* 0x000fe40000000000 */
[----:B0-----:R-:W-:-:S09]  /*2840*/  ULEA UR4, UR5, UR4, 0x18 ;  /* 0x0000000405047291 */ /* 0x001fd2000f8ec0ff */
[----:B------:R-:W0:Y:S04]  /*2850*/  LDS.128 R12, [UR4+0x10] ;  /* 0x00001004ff0c7984 */ /* 0x000e280008000c00 */
[----:B------:R-:W1:Y:S04]  /*2860*/  LDS.128 R4, [UR4+0x20] ;  /* 0x00002004ff047984 */ /* 0x000e680008000c00 */
        /* <DEDUP_REMOVED lines=24> */
.L_x_87:
        /* <DEDUP_REMOVED lines=36> */
[----:B------:R-:W-:Y:S01]  /*2c30*/  VIADD R10, R10, 0x10 ;  /* 0x000000100a0a7836 */ /* 0x000fe20000000000 */
[----:B------:R-:W0:Y:S11]  /*2c40*/  SHFL.DOWN PT, R3, R7, 0x8, R5 ;  /* 0x0900000007037989 */ /* 0x000e3600000e0005 */
[----:B------:R-:W1:Y:S01]  /*2c50*/  @!P0 S2R R9, SR_CgaCtaId ;  /* 0x0000000000098919 */ /* 0x000e620000008800 */
[----:B------:R-:W-:Y:S01]  /*2c60*/  @!P0 MOV R8, 0x400 ;  /* 0x0000040000088802 */ /* 0x000fe20000000f00 */
[----:B0-----:R-:W-:Y:S01]  /*2c70*/  DSETP.GEU.AND P1, PT, R6, R2, PT ;  /* 0x000000020600722a */ /* 0x001fe20003f2e000 */
[----:B------:R-:W-:-:S05]  /*2c80*/  @!P0 SHF.R.U32.HI R6, RZ, 0x2, R0 ;  /* 0x00000002ff068819 */ /* 0x000fca0000011600 */
[----:B------:R-:W-:Y:S02]  /*2c90*/  @!P2 FSEL R4, R2, R4, !P1 ;  /* 0x000000040204a208 */ /* 0x000fe40004800000 */
[----:B------:R-:W-:Y:S02]  /*2ca0*/  @!P2 FSEL R7, R3, R7, !P1 ;  /* 0x000000070307a208 */ /* 0x000fe40004800000 */
[----:B------:R-:W-:Y:S01]  /*2cb0*/  ISETP.GT.AND P2, PT, R10, R5, PT ;  /* 0x000000050a00720c */ /* 0x000fe20003f44270 */
[----:B------:R-:W-:Y:S01]  /*2cc0*/  SHFL.DOWN PT, R2, R4, 0x10, R5 ;  /* 0x0a00000004027989 */ /* 0x000fe200000e0005 */
[----:B------:R-:W-:-:S03]  /*2cd0*/  @!P0 LOP3.LUT R6, R6, 0xf8, RZ, 0xc0, !PT ;  /* 0x000000f806068812 */ /* 0x000fc600078ec0ff */
[----:B------:R0:W2:Y:S01]  /*2ce0*/  SHFL.DOWN PT, R3, R7, 0x10, R5 ;  /* 0x0a00000007037989 */ /* 0x0000a200000e0005 */
        /* <DEDUP_REMOVED lines=11> */
[----:B0-----:R-:W-:Y:S05]  /*2da0*/  @P0 BRA `(.L_x_69) ;  /* 0x0000001000880947 */ /* 0x001fea0003800000 */
        /* <DEDUP_REMOVED lines=59> */
.L_x_78:
[----:B------:R-:W0:Y:S01]  /*3160*/  S2R R0, SR_TID.X ;  /* 0x0000000000007919 */ /* 0x000e220000002100 */
[----:B------:R-:W1:Y:S01]  /*3170*/  LDCU.64 UR8, c[0x0][0x380] ;  /* 0x00007000ff0877ac */ /* 0x000e620008000a00 */
[----:B------:R-:W-:Y:S02]  /*3180*/  IMAD.U32 R19, RZ, RZ, UR16 ;  /* 0x00000010ff137e24 */ /* 0x000fe4000f8e00ff */
[----:B-1----:R-:W-:Y:S02]  /*3190*/  IMAD.U32 R2, RZ, RZ, UR8 ;  /* 0x00000008ff027e24 */ /* 0x002fe4000f8e00ff */
[----:B------:R-:W-:Y:S02]  /*31a0*/  IMAD.U32 R3, RZ, RZ, UR9 ;  /* 0x00000009ff037e24 */ /* 0x000fe4000f8e00ff */
[----:B0-----:R-:W-:-:S04]  /*31b0*/  IMAD R19, R19, 0x800, R0 ;  /* 0x0000080013137824 */ /* 0x001fc800078e0200 */
[----:B------:R-:W-:-:S05]  /*31c0*/  IMAD.WIDE.U32 R18, R19, 0x8, R2 ;  /* 0x0000000813127825 */ /* 0x000fca00078e0002 */
        /* <DEDUP_REMOVED lines=8> */
[----:B------:R-:W-:Y:S01]  /*3250*/  UISETP.GE.U32.AND UP0, UPT, UR13, UR5, UPT ;  /* 0x000000050d00728c */ /* 0x000fe2000bf06070 */
        /* <DEDUP_REMOVED lines=21> */
[----:B------:R-:W-:Y:S06]  /*33b0*/  BRA.U !UP0, `(.L_x_88) ;  /* 0x0000000508dc7547 */ /* 0x000fec000b800000 */
[----:B------:R-:W-:Y:S02]  /*33c0*/  ULEA UR8, UR16, UR5, 0xb ;  /* 0x0000000510087291 */ /* 0x000fe4000f8e58ff */
[----:B------:R-:W-:Y:S02]  /*33d0*/  UIADD3 UR14, UPT, UPT, UR7, -0x800, URZ ;  /* 0xfffff800070e7890 */ /* 0x000fe4000fffe0ff */
[----:B------:R-:W-:Y:S02]  /*33e0*/  UIADD3 UR9, UPT, UPT, UR8, 0x100, URZ ;  /* 0x0000010008097890 */ /* 0x000fe4000fffe0ff */
[----:B------:R-:W-:Y:S02]  /*33f0*/  UISETP.GT.U32.AND UP0, UPT, UR8, UR14, UPT ;  /* 0x0000000e0800728c */ /* 0x000fe4000bf04070 */
[----:B------:R-:W-:Y:S01]  /*3400*/  VIADD R7, R0, UR8 ;  /* 0x0000000800077c36 */ /* 0x000fe20008000000 */
[----:B------:R-:W-:Y:S01]  /*3410*/  UMOV UR4, URZ ;  /* 0x000000ff00047c82 */ /* 0x000fe20008000000 */
[----:B------:R-:W-:-:S05]  /*3420*/  UMOV UR6, UR8 ;  /* 0x0000000800067c82 */ /* 0x000fca0008000000 */
[----:B------:R-:W-:Y:S05]  /*3430*/  BRA.U UP0, `(.L_x_89) ;  /* 0x0000000100b87547 */ /* 0x000fea000b800000 */
[----:B------:R-:W0:Y:S01]  /*3440*/  LDC.64 R2, c[0x0][0x380] ;  /* 0x0000e000ff027b82 */ /* 0x000e220000000a00 */
[----:B------:R-:W1:Y:S01]  /*3450*/  LDCU UR7, c[0x0][0x3a8] ;  /* 0x00007500ff0777ac */ /* 0x000e620008000800 */
[----:B------:R-:W-:Y:S01]  /*3460*/  NOP ;  /* 0x0000000000007918 */ /* 0x000fe20000000000 */
.L_x_90:
[----:B------:R-:W-:-:S04]  /*3470*/  VIADD R23, R0, UR6 ;  /* 0x0000000600177c36 */ /* 0x000fc80008000000 */
[----:B0-----:R-:W-:-:S05]  /*3480*/  IMAD.WIDE.U32 R22, R23, 0x8, R2 ;  /* 0x0000000817167825 */ /* 0x001fca00078e0002 */
[----:B------:R-:W2:Y:S04]  /*3490*/  LDG.E.64.CONSTANT R24, desc[UR10][R22.64] ;  /* 0x0000000a16187981 */ /* 0x000ea8000c1e9b00 */
[----:B------:R-:W3:Y:S04]  /*34a0*/  LDG.E.64.CONSTANT R18, desc[UR10][R22.64+0x800] ;  /* 0x0008000a16127981 */ /* 0x000ee8000c1e9b00 */
[----:B------:R-:W4:Y:S04]  /*34b0*/  LDG.E.64.CONSTANT R16, desc[UR10][R22.64+0x1000] ;  /* 0x0010000a16107981 */ /* 0x000f28000c1e9b00 */
[----:B------:R-:W5:Y:S04]  /*34c0*/  LDG.E.64.CONSTANT R14, desc[UR10][R22.64+0x1800] ;  /* 0x0018000a160e7981 */ /* 0x000f68000c1e9b00 */
[----:B------:R-:W5:Y:S04]  /*34d0*/  LDG.E.64.CONSTANT R12, desc[UR10][R22.64+0x2000] ;  /* 0x0020000a160c7981 */ /* 0x000f68000c1e9b00 */
[----:B------:R-:W5:Y:S04]  /*34e0*/  LDG.E.64.CONSTANT R10, desc[UR10][R22.64+0x2800] ;  /* 0x0028000a160a7981 */ /* 0x000f68000c1e9b00 */
[----:B------:R-:W5:Y:S04]  /*34f0*/  LDG.E.64.CONSTANT R8, desc[UR10][R22.64+0x3000] ;  /* 0x0030000a16087981 */ /* 0x000f68000c1e9b00 */
[----:B------:R-:W5:Y:S01]  /*3500*/  LDG.E.64.CONSTANT R20, desc[UR10][R22.64+0x3800] ;  /* 0x0038000a16147981 */ /* 0x000f62000c1e9b00 */
[----:B-1----:R-:W-:-:S04]  /*3510*/  UIADD3 UR12, UPT, UPT, -UR6, UR7, URZ ;  /* 0x00000007060c7290 */ /* 0x002fc8000fffe1ff */
        /* <DEDUP_REMOVED lines=32> */
.L_x_89:
[----:B------:R-:W-:-:S09]  /*3720*/  UISETP.GE.U32.AND UP0, UPT, UR6, UR7, UPT ;  /* 0x000000070600728c */ /* 0x000fd2000bf06070 */
[----:B------:R-:W-:Y:S05]  /*3730*/  BRA.U UP0, `(.L_x_88) ;  /* 0x0000000100fc7547 */ /* 0x000fea000b800000 */
[----:B------:R-:W-:Y:S01]  /*3740*/  UIADD3 UR5, UPT, UPT, -UR6, UR7, URZ ;  /* 0x0000000706057290 */ /* 0x000fe2000fffe1ff */
[----:B------:R-:W-:Y:S05]  /*3750*/  BSSY.RECONVERGENT B1, `(.L_x_88) ;  /* 0x000003d000017945 */ /* 0x000fea0003800200 */
[----:B------:R-:W-:-:S13]  /*3760*/  ISETP.GE.AND P0, PT, R0, UR5, PT ;  /* 0x0000000500007c0c */ /* 0x000fda000bf06270 */
[----:B------:R-:W-:Y:S05]  /*3770*/  @P0 BRA `(.L_x_91) ;  /* 0x0000000000e80947 */ /* 0x000fea0003800000 */
[----:B------:R-:W0:Y:S01]  /*3780*/  LDC R10, c[0x0][0x3ac] ;  /* 0x0000eb00ff0a7b82 */ /* 0x000e220000000800 */
[----:B------:R-:W-:Y:S01]  /*3790*/  LOP3.LUT R6, RZ, R0, RZ, 0x33, !PT ;  /* 0x00000000ff067212 */ /* 0x000fe200078e33ff */
[----:B------:R-:W-:Y:S04]  /*37a0*/  BSSY.RECONVERGENT B2, `(.L_x_92) ;  /* 0x0000018000027945 */ /* 0x000fe80003800200 */
[----:B------:R-:W-:-:S04]  /*37b0*/  VIADD R8, R6, UR7 ;  /* 0x0000000706087c36 */ /* 0x000fc80008000000 */
[----:B------:R-:W-:Y:S02]  /*37c0*/  VIADD R9, R8, -UR8 ;  /* 0x8000000808097c36 */ /* 0x000fe40008000000 */
[----:B0-----:R-:W-:Y:S01]  /*37d0*/  IMAD R6, R10, UR4, RZ ;  /* 0x000000040a067c24 */ /* 0x001fe2000f8e02ff */
[C---:B------:R-:W-:Y:S02]  /*37e0*/  LOP3.LUT R10, R8.reuse, 0x300, RZ, 0xc0, !PT ;  /* 0x00000300080a7812 */ /* 0x040fe400078ec0ff */
[----:B------:R-:W-:Y:S01]  /*37f0*/  LEA.HI R8, R8, 0x1, RZ, 0x18 ;  /* 0x0000000108087811 */ /* 0x000fe200078fc0ff */
[----:B------:R-:W-:Y:S01]  /*3800*/  IMAD R6, R6, -0x800, R9 ;  /* 0xfffff80006067824 */ /* 0x000fe200078e0209 */
[----:B------:R-:W-:Y:S01]  /*3810*/  ISETP.NE.AND P0, PT, R10, 0x300, PT ;  /* 0x000003000a00780c */ /* 0x000fe20003f05270 */
[----:B------:R-:W-:-:S03]  /*3820*/  IMAD.MOV.U32 R10, RZ, RZ, R0 ;  /* 0x000000ffff0a7224 */ /* 0x000fc600078e0000 */
[----:B------:R-:W-:-:S09]  /*3830*/  ISETP.GE.U32.AND P2, PT, R6, 0x300, PT ;  /* 0x000003000600780c */ /* 0x000fd20003f46070 */
[----:B------:R-:W-:Y:S05]  /*3840*/  @!P0 BRA `(.L_x_93) ;  /* 0x0000000000348947 */ /* 0x000fea0003800000 */
[----:B------:R-:W-:Y:S01]  /*3850*/  LOP3.LUT R8, R8, 0x3, RZ, 0xc0, !PT ;  /* 0x0000000308087812 */ /* 0x000fe200078ec0ff */
[----:B------:R-:W-:-:S04]  /*3860*/  IMAD.MOV.U32 R10, RZ, RZ, R0 ;  /* 0x000000ffff0a7224 */ /* 0x000fc800078e0000 */
[----:B------:R-:W-:-:S07]  /*3870*/  IMAD.MOV R6, RZ, RZ, -R8 ;  /* 0x000000ffff067224 */ /* 0x000fce00078e0a08 */
.L_x_94:
        /* <DEDUP_REMOVED lines=10> */
.L_x_93:
[----:B------:R-:W-:Y:S05]  /*3920*/  BSYNC.RECONVERGENT B2 ;  /* 0x0000000000027941 */ /* 0x000fea0003800200 */
.L_x_92:
[----:B------:R-:W-:Y:S05]  /*3930*/  @!P2 BRA `(.L_x_91) ;  /* 0x000000000078a947 */ /* 0x000fea0003800000 */
[C---:B------:R-:W-:Y:S02]  /*3940*/  VIADD R6, R10.reuse, 0x200 ;  /* 0x000002000a067836 */ /* 0x040fe40000000000 */
[----:B------:R-:W-:-:S07]  /*3950*/  VIADD R7, R10, UR9 ;  /* 0x000000090a077c36 */ /* 0x000fce0008000000 */
.L_x_95:
[----:B------:R-:W-:-:S04]  /*3960*/  VIADD R9, R7, 0xffffff00 ;  /* 0xffffff0007097836 */ /* 0x000fc80000000000 */
[----:B------:R-:W-:-:S06]  /*3970*/  IMAD.WIDE.U32 R8, R9, 0x8, R2 ;  /* 0x0000000809087825 */ /* 0x000fcc00078e0002 */
        /* <DEDUP_REMOVED lines=11> */
[----:B------:R-:W-:Y:S01]  /*3a30*/  FSEL R4, R8, R4, !P0 ;  /* 0x0000000408047208 */ /* 0x000fe20004000000 */
[C---:B------:R-:W-:Y:S01]  /*3a40*/  VIADD R8, R6.reuse, 0x200 ;  /* 0x0000020006087836 */ /* 0x040fe20000000000 */
[----:B------:R-:W-:Y:S01]  /*3a50*/  FSEL R5, R9, R5, !P0 ;  /* 0x0000000509057208 */ /* 0x000fe20004000000 */
[----:B------:R-:W-:-:S05]  /*3a60*/  VIADD R6, R6, 0x400 ;  /* 0x0000040006067836 */ /* 0x000fca0000000000 */
        /* <DEDUP_REMOVED lines=11> */
.L_x_91:
[----:B------:R-:W-:Y:S05]  /*3b20*/  BSYNC.RECONVERGENT B1 ;  /* 0x0000000000017941 */ /* 0x000fea0003800200 */
.L_x_88:
        /* <DEDUP_REMOVED lines=49> */
[----:B------:R-:W1:Y:S04]  /*3e40*/  LDS.128 R12, [UR4+0x10] ;  /* 0x00001004ff0c7984 */ /* 0x000e680008000c00 */
[----:B0-----:R-:W0:Y:S04]  /*3e50*/  LDS.128 R4, [UR4+0x20] ;  /* 0x00002004ff047984 */ /* 0x001e280008000c00 */
[----:B------:R-:W2:Y:S01]  /*3e60*/  LDS.128 R8, [UR4+0x30] ;  /* 0x00003004ff087984 */ /* 0x000ea20008000c00 */
[----:B-1----:R-:W-:-:S06]  /*3e70*/  DSETP.GEU.AND P1, PT, R2, R12, PT ;  /* 0x0000000c0200722a */ /* 0x002fcc0003f2e000 */
[----:B------:R-:W-:Y:S02]  /*3e80*/  FSEL R2, R12, R2, !P1 ;  /* 0x000000020c027208 */ /* 0x000fe40004800000 */
[----:B------:R-:W-:-:S06]  /*3e90*/  FSEL R3, R13, R3, !P1 ;  /* 0x000000030d037208 */ /* 0x000fcc0004800000 */
[----:B------:R-:W-:-:S06]  /*3ea0*/  DSETP.GEU.AND P1, PT, R2, R14, PT ;  /* 0x0000000e0200722a */ /* 0x000fcc0003f2e000 */
[----:B------:R-:W-:Y:S02]  /*3eb0*/  FSEL R2, R14, R2, !P1 ;  /* 0x000000020e027208 */ /* 0x000fe40004800000 */
[----:B------:R-:W-:-:S06]  /*3ec0*/  FSEL R3, R15, R3, !P1 ;  /* 0x000000030f037208 */ /* 0x000fcc0004800000 */
[----:B0-----:R-:W-:-:S06]  /*3ed0*/  DSETP.GEU.AND P1, PT, R2, R4, PT ;  /* 0x000000040200722a */ /* 0x001fcc0003f2e000 */
        /* <DEDUP_REMOVED lines=14> */
[----:B------:R-:W-:-:S07]  /*3fc0*/  FSEL R3, R3, R5, !P1 ;  /* 0x0000000503037208 */ /* 0x000fce0004800000 */
.L_x_69:
[----:B01----:R-:W-:Y:S05]  /*3fd0*/  BSYNC.RECONVERGENT B0 ;  /* 0x0000000000007941 */ /* 0x003fea0003800200 */
.L_x_57:
[----:B------:R-:W-:Y:S05]  /*3fe0*/  @P0 EXIT ;  /* 0x000000000000094d */ /* 0x000fea0003800000 */
[----:B------:R-:W0:Y:S02]  /*3ff0*/  LDCU.64 UR4, c[0x0][0x388] ;  /* 0x00007100ff0477ac */ /* 0x000e240008000a00 */
[----:B0-----:R-:W-:-:S06]  /*4000*/  UIMAD.WIDE.U32 UR4, UR16, 0x8, UR4 ;  /* 0x00000008100478a5 */ /* 0x001fcc000f8e0004 */
[----:B--2---:R-:W-:Y:S02]  /*4010*/  IMAD.U32 R4, RZ, RZ, UR4 ;  /* 0x00000004ff047e24 */ /* 0x004fe4000f8e00ff */
[----:B------:R-:W-:-:S05]  /*4020*/  IMAD.U32 R5, RZ, RZ, UR5 ;  /* 0x00000005ff057e24 */ /* 0x000fca000f8e00ff */
[----:B------:R-:W-:Y:S01]  /*4030*/  STG.E.64 desc[UR10][R4.64], R2 ;  /* 0x0000000204007986 */ /* 0x000fe2000c101b0a */
[----:B------:R-:W-:Y:S05]  /*4040*/  EXIT ;  /* 0x000000000000794d */ /* 0x000fea0003800000 */
.L_x_96:
        /* <DEDUP_REMOVED lines=11> */
.L_x_159:


//--------------------- .text._ZN3cub18CUB_300001_SM_10006detail6reduce28DeviceReduceSingleTileKernelINS2_10policy_hubIdjN4cuda3__47maximumIvEEE10Policy1000EPdSB_jS8_ddNS5_3std3__410__identityEEEvT0_T1_T2_T3_T4_T6_ --------------------------
	.section	.text._ZN3cub18CUB_300001_SM_10006detail6reduce28DeviceReduceSingleTileKernelINS2_10policy_hubIdjN4cuda3__47maximumIvEEE10Policy1000EPdSB_jS8_ddNS5_3std3__410__identityEEEvT0_T1_T2_T3_T4_T6_,"ax",@progbits
	.align	128
        .global         _ZN3cub18CUB_300001_SM_10006detail6reduce28DeviceReduceSingleTileKernelINS2_10policy_hubIdjN4cuda3__47maximumIvEEE10Policy1000EPdSB_jS8_ddNS5_3std3__410__identityEEEvT0_T1_T2_T3_T4_T6_
        .type           _ZN3cub18CUB_300001_SM_10006detail6reduce28DeviceReduceSingleTileKernelINS2_10policy_hubIdjN4cuda3__47maximumIvEEE10Policy1000EPdSB_jS8_ddNS5_3std3__410__identityEEEvT0_T1_T2_T3_T4_T6_,@function
        .size           _ZN3cub18CUB_300001_SM_10006detail6reduce28DeviceReduceSingleTileKernelINS2_10policy_hubIdjN4cuda3__47maximumIvEEE10Policy1000EPdSB_jS8_ddNS5_3std3__410__identityEEEvT0_T1_T2_T3_T4_T6_,(.L_x_160 - _ZN3cub18CUB_300001_SM_10006detail6reduce28DeviceReduceSingleTileKernelINS2_10policy_hubIdjN4cuda3__47maximumIvEEE10Policy1000EPdSB_jS8_ddNS5_3std3__410__identityEEEvT0_T1_T2_T3_T4_T6_)
        .other          _ZN3cub18CUB_300001_SM_10006detail6reduce28DeviceReduceSingleTileKernelINS2_10policy_hubIdjN4cuda3__47maximumIvEEE10Policy1000EPdSB_jS8_ddNS5_3std3__410__identityEEEvT0_T1_T2_T3_T4_T6_,@"STO_CUDA_ENTRY STV_DEFAULT"
_ZN3cub18CUB_300001_SM_10006detail6reduce28DeviceReduceSingleTileKernelINS2_10policy_hubIdjN4cuda3__47maximumIvEEE10Policy1000EPdSB_jS8_ddNS5_3std3__410__identityEEEvT0_T1_T2_T3_T4_T6_:
.text._ZN3cub18CUB_300001_SM_10006detail6reduce28DeviceReduceSingleTileKernelINS2_10policy_hubIdjN4cuda3__47maximumIvEEE10Policy1000EPdSB_jS8_ddNS5_3std3__410__identityEEEvT0_T1_T2_T3_T4_T6_:
        /* <DEDUP_REMOVED lines=13> */
.L_x_97:
[----:B------:R-:W0:Y:S01]  /*00d0*/  LDCU UR4, c[0x0][0x380] ;  /* 0x00007000ff0477ac */ /* 0x000e220008000800 */
[----:B------:R-:W-:Y:S01]  /*00e0*/  BSSY.RECONVERGENT B0, `(.L_x_98) ;  /* 0x00004ae000007945 */ /* 0x000fe20003800200 */
[----:B0-----:R-:W-:-:S09]  /*00f0*/  ULOP3.LUT UP0, URZ, UR4, 0x1f, URZ, 0xc0, !UPT ;  /* 0x0000001f04ff7892 */ /* 0x001fd2000f80c0ff */
[----:B------:R-:W-:Y:S05]  /*0100*/  BRA.U UP0, `(.L_x_99) ;  /* 0x0000002500447547 */ /* 0x000fea000b800000 */
[----:B------:R-:W-:-:S13]  /*0110*/  ISETP.GT.U32.AND P0, PT, R0, 0x7ff, PT ;  /* 0x000007ff0000780c */ /* 0x000fda0003f04070 */
[----:B------:R-:W-:Y:S05]  /*0120*/  @P0 BRA `(.L_x_100) ;  /* 0x0000001400f80947 */ /* 0x000fea0003800000 */
[----:B------:R-:W0:Y:S01]  /*0130*/  S2R R3, SR_TID.X ;  /* 0x0000000000037919 */ /* 0x000e220000002100 */
[----:B------:R-:W-:Y:S01]  /*0140*/  BSSY.RECONVERGENT B1, `(.L_x_101) ;  /* 0x0000009000017945 */ /* 0x000fe20003800200 */
[----:B------:R-:W-:Y:S02]  /*0150*/  CS2R R4, SRZ ;  /* 0x0000000000047805 */ /* 0x000fe4000001ff00 */
[----:B0-----:R-:W-:Y:S01]  /*0160*/  ISETP.GE.U32.AND P0, PT, R3, R0, PT ;  /* 0x000000000300720c */ /* 0x001fe20003f06070 */
[----:B------:R-:W-:-:S12]  /*0170*/  IMAD.MOV.U32 R9, RZ, RZ, R3 ;  /* 0x000000ffff097224 */ /* 0x000fd800078e0003 */
[----:B------:R-:W-:Y:S05]  /*0180*/  @P0 BRA `(.L_x_102) ;  /* 0x0000000000100947 */ /* 0x000fea0003800000 */
[----:B------:R-:W0:Y:S02]  /*0190*/  LDC.64 R4, c[0x0][0x380] ;  /* 0x0000e000ff047b82 */ /* 0x000e240000000a00 */
[----:B0-----:R-:W-:-:S06]  /*01a0*/  IMAD.WIDE.U32 R4, R3, 0x8, R4 ;  /* 0x0000000803047825 */ /* 0x001fcc00078e0004 */
[----:B------:R-:W5:Y:S01]  /*01b0*/  LDG.E.64.CONSTANT R4, desc[UR6][R4.64] ;  /* 0x0000000604047981 */ /* 0x000f62000c1e9b00 */
[----:B------:R-:W-:-:S07]  /*01c0*/  VIADD R9, R3, 0x100 ;  /* 0x0000010003097836 */ /* 0x000fce0000000000 */
.L_x_102:
[----:B------:R-:W-:Y:S05]  /*01d0*/  BSYNC.RECONVERGENT B1 ;  /* 0x0000000000017941 */ /* 0x000fea0003800200 */
.L_x_101:
[----:B------:R-:W-:Y:S01]  /*01e0*/  ISETP.GE.U32.AND P0, PT, R9, R0, PT ;  /* 0x000000000900720c */ /* 0x000fe20003f06070 */
        /* <DEDUP_REMOVED lines=16> */
.L_x_107:
        /* <DEDUP_REMOVED lines=12> */
.L_x_106:
[----:B------:R-:W-:Y:S05]  /*03b0*/  BSYNC.RECONVERGENT B2 ;  /* 0x0000000000027941 */ /* 0x000fea0003800200 */
.L_x_105:
[----:B------:R-:W-:Y:S05]  /*03c0*/  @!P0 BRA `(.L_x_104) ;  /* 0x0000000800288947 */ /* 0x000fea0003800000 */
[----:B------:R-:W0:Y:S01]  /*03d0*/  LDC.64 R6, c[0x0][0x380] ;  /* 0x0000e000ff067b82 */ /* 0x000e220000000a00 */
[----:B------:R-:W-:Y:S01]  /*03e0*/  IMAD.IADD R2, R0, 0x1, -R9 ;  /* 0x0000000100027824 */ /* 0x000fe200078e0a09 */
[----:B------:R-:W-:Y:S01]  /*03f0*/  BSSY.RECONVERGENT B2, `(.L_x_108) ;  /* 0x000004c000027945 */ /* 0x000fe20003800200 */
[----:B------:R-:W-:-:S03]  /*0400*/  PLOP3.LUT P0, PT, PT, PT, PT, 0x80, 0x8 ;  /* 0x000000000008781c */ /* 0x000fc60003f0f070 */
[----:B------:R-:W-:Y:S01]  /*0410*/  ISETP.GT.AND P1, PT, R2, 0xc00, PT ;  /* 0x00000c000200780c */ /* 0x000fe20003f24270 */
[----:B0-----:R-:W-:-:S12]  /*0420*/  IMAD.WIDE.U32 R6, R9, 0x8, R6 ;  /* 0x0000000809067825 */ /* 0x001fd800078e0006 */
[----:B------:R-:W-:Y:S05]  /*0430*/  @!P1 BRA `(.L_x_109) ;  /* 0x00000004001c9947 */ /* 0x000fea0003800000 */
[----:B------:R-:W-:Y:S01]  /*0440*/  PLOP3.LUT P0, PT, PT, PT, PT, 0x8, 0x80 ;  /* 0x000000000080781c */ /* 0x000fe20003f0e170 */
[----:B------:R-:W-:-:S12]  /*0450*/  VIADD R2, R0, 0xfffff400 ;  /* 0xfffff40000027836 */ /* 0x000fd80000000000 */
.L_x_110:
[----:B------:R-:W2:Y:S04]  /*0460*/  LDG.E.64.CONSTANT R40, desc[UR6][R6.64] ;  /* 0x0000000606287981 */ /* 0x000ea8000c1e9b00 */
[----:B------:R-:W3:Y:S04]  /*0470*/  LDG.E.64.CONSTANT R38, desc[UR6][R6.64+0x800] ;  /* 0x0008000606267981 */ /* 0x000ee8000c1e9b00 */
[----:B------:R-:W4:Y:S04]  /*0480*/  LDG.E.64.CONSTANT R36, desc[UR6][R6.64+0x1000] ;  /* 0x0010000606247981 */ /* 0x000f28000c1e9b00 */
        /* <DEDUP_REMOVED lines=12> */
[----:B------:R0:W4:Y:S01]  /*0550*/  LDG.E.64.CONSTANT R10, desc[UR6][R6.64+0x7800] ;  /* 0x00780006060a7981 */ /* 0x000122000c1e9b00 */
[----:B------:R-:W-:-:S05]  /*0560*/  VIADD R9, R9, 0x1000 ;  /* 0x0000100009097836 */ /* 0x000fca0000000000 */
[----:B------:R-:W-:Y:S02]  /*0570*/  ISETP.GE.AND P2, PT, R9, R2, PT ;  /* 0x000000020900720c */ /* 0x000fe40003f46270 */
[----:B0-----:R-:W-:-:S05]  /*0580*/  IADD3 R6, P3, PT, R6, 0x8000, RZ ;  /* 0x0000800006067810 */ /* 0x001fca0007f7e0ff */
[----:B------:R-:W-:Y:S01]  /*0590*/  IMAD.X R7, RZ, RZ, R7, P3 ;  /* 0x000000ffff077224 */ /* 0x000fe200018e0607 */
        /* <DEDUP_REMOVED lines=49> */
.L_x_109:
[----:B------:R-:W-:Y:S05]  /*08b0*/  BSYNC.RECONVERGENT B2 ;  /* 0x0000000000027941 */ /* 0x000fea0003800200 */
.L_x_108:
[----:B------:R-:W-:Y:S01]  /*08c0*/  IMAD.IADD R2, R0, 0x1, -R9 ;  /* 0x0000000100027824 */ /* 0x000fe200078e0a09 */
[----:B------:R-:W-:Y:S04]  /*08d0*/  BSSY.RECONVERGENT B2, `(.L_x_111) ;  /* 0x0000027000027945 */ /* 0x000fe80003800200 */
[----:B------:R-:W-:-:S13]  /*08e0*/  ISETP.GT.AND P1, PT, R2, 0x400, PT ;  /* 0x000004000200780c */ /* 0x000fda0003f24270 */
[----:B------:R-:W-:Y:S05]  /*08f0*/  @!P1 BRA `(.L_x_112) ;  /* 0x0000000000909947 */ /* 0x000fea0003800000 */
[----:B------:R-:W2:Y:S04]  /*0900*/  LDG.E.64.CONSTANT R12, desc[UR6][R6.64] ;  /* 0x00000006060c7981 */ /* 0x000ea8000c1e9b00 */
[----:B------:R-:W3:Y:S04]  /*0910*/  LDG.E.64.CONSTANT R14, desc[UR6][R6.64+0x800] ;  /* 0x00080006060e7981 */ /* 0x000ee8000c1e9b00 */
[----:B------:R-:W4:Y:S04]  /*0920*/  LDG.E.64.CONSTANT R16, desc[UR6][R6.64+0x1000] ;  /* 0x0010000606107981 */ /* 0x000f28000c1e9b00 */
[----:B------:R-:W4:Y:S04]  /*0930*/  LDG.E.64.CONSTANT R18, desc[UR6][R6.64+0x1800] ;  /* 0x0018000606127981 */ /* 0x000f28000c1e9b00 */
[----:B------:R-:W4:Y:S04]  /*0940*/  LDG.E.64.CONSTANT R20, desc[UR6][R6.64+0x2000] ;  /* 0x0020000606147981 */ /* 0x000f28000c1e9b00 */
[----:B------:R-:W4:Y:S04]  /*0950*/  LDG.E.64.CONSTANT R22, desc[UR6][R6.64+0x2800] ;  /* 0x0028000606167981 */ /* 0x000f28000c1e9b00 */
[----:B------:R-:W4:Y:S04]  /*0960*/  LDG.E.64.CONSTANT R24, desc[UR6][R6.64+0x3000] ;  /* 0x0030000606187981 */ /* 0x000f28000c1e9b00 */
[----:B------:R0:W4:Y:S01]  /*0970*/  LDG.E.64.CONSTANT R10, desc[UR6][R6.64+0x3800] ;  /* 0x00380006060a7981 */ /* 0x000122000c1e9b00 */
[----:B------:R-:W-:Y:S01]  /*0980*/  VIADD R9, R9, 0x800 ;  /* 0x0000080009097836 */ /* 0x000fe20000000000 */
        /* <DEDUP_REMOVED lines=27> */
.L_x_112:
[----:B------:R-:W-:Y:S05]  /*0b40*/  BSYNC.RECONVERGENT B2 ;  /* 0x0000000000027941 */ /* 0x000fea0003800200 */
.L_x_111:
[----:B------:R-:W-:-:S13]  /*0b50*/  ISETP.LT.OR P0, PT, R9, R0, P0 ;  /* 0x000000000900720c */ /* 0x000fda0000701670 */
[----:B------:R-:W-:Y:S05]  /*0b60*/  @!P0 BRA `(.L_x_104) ;  /* 0x0000000000408947 */ /* 0x000fea0003800000 */
        /* <DEDUP_REMOVED lines=16> */
.L_x_104:
[----:B------:R-:W-:Y:S05]  /*0c70*/  BSYNC.RECONVERGENT B1 ;  /* 0x0000000000017941 */ /* 0x000fea0003800200 */
.L_x_103:
[----:B------:R-:W-:-:S13]  /*0c80*/  ISETP.GE.U32.AND P0, PT, R0, 0x100, PT ;  /* 0x000001000000780c */ /* 0x000fda0003f06070 */
        /* <DEDUP_REMOVED lines=58> */
[----:B-1----:R-:W0:Y:S04]  /*1030*/  LDS.128 R8, [UR4+0x10] ;  /* 0x00001004ff087984 */ /* 0x002e280008000c00 */
        /* <DEDUP_REMOVED lines=25> */
.L_x_113:
[----:B------:R-:W-:Y:S01]  /*11d0*/  LOP3.LUT R2, R3, 0x3e0, RZ, 0xc0, !PT ;  /* 0x000003e003027812 */ /* 0x000fe200078ec0ff */
[----:B------:R-:W0:Y:S03]  /*11e0*/  S2R R10, SR_LANEID ;  /* 0x00000000000a7919 */ /* 0x000e260000000000 */
[----:B------:R-:W-:Y:S01]  /*11f0*/  LOP3.LUT R9, RZ, R2, RZ, 0x33, !PT ;  /* 0x00000002ff097212 */ /* 0x000fe200078e33ff */
[----:B------:R-:W-:-:S04]  /*1200*/  VIADD R7, R2, 0x20 ;  /* 0x0000002002077836 */ /* 0x000fc80000000000 */
[----:B------:R-:W-:Y:S01]  /*1210*/  IMAD.IADD R9, R9, 0x1, R0 ;  /* 0x0000000109097824 */ /* 0x000fe200078e0200 */
[----:B------:R-:W-:-:S04]  /*1220*/  ISETP.GT.U32.AND P0, PT, R7, R0, PT ;  /* 0x000000000700720c */ /* 0x000fc80003f04070 */
        /* <DEDUP_REMOVED lines=60> */
[----:B------:R-:W-:Y:S01]  /*15f0*/  ISETP.GT.U32.AND P2, PT, R0, 0x20, PT ;  /* 0x000000200000780c */ /* 0x000fe20003f44070 */
        /* <DEDUP_REMOVED lines=8> */
[C---:B------:R-:W-:Y:S01]  /*1680*/  ISETP.GT.U32.AND P1, PT, R0.reuse, 0x40, PT ;  /* 0x000000400000780c */ /* 0x040fe20003f24070 */
[----:B------:R-:W-:Y:S01]  /*1690*/  IMAD.MOV.U32 R2, RZ, RZ, R13 ;  /* 0x000000ffff027224 */ /* 0x000fe200078e000d */
[----:B------:R-:W-:Y:S01]  /*16a0*/  ISETP.GT.U32.AND P2, PT, R0, 0x60, PT ;  /* 0x000000600000780c */ /* 0x000fe20003f44070 */
[----:B------:R-:W-:Y:S01]  /*16b0*/  IMAD.MOV.U32 R3, RZ, RZ, R12 ;  /* 0x000000ffff037224 */ /* 0x000fe200078e000c */
[----:B------:R-:W0:Y:S05]  /*16c0*/  LDS.128 R4, [UR4+0x30] ;  /* 0x00003004ff047984 */ /* 0x000e2a0008000c00 */
[----:B------:R-:W-:-:S06]  /*16d0*/  DSETP.GEU.AND P3, PT, R2, R14, PT ;  /* 0x0000000e0200722a */ /* 0x000fcc0003f6e000 */
[----:B------:R-:W-:Y:S02]  /*16e0*/  @P1 FSEL R13, R14, R13, !P3 ;  /* 0x0000000d0e0d1208 */ /* 0x000fe40005800000 */
[----:B------:R-:W-:Y:S02]  /*16f0*/  @P1 FSEL R12, R15, R12, !P3 ;  /* 0x0000000c0f0c1208 */ /* 0x000fe40005800000 */
[----:B------:R-:W-:Y:S01]  /*1700*/  ISETP.GT.U32.AND P1, PT, R0, 0x80, PT ;  /* 0x000000800000780c */ /* 0x000fe20003f24070 */
[----:B------:R-:W-:Y:S02]  /*1710*/  IMAD.MOV.U32 R2, RZ, RZ, R13 ;  /* 0x000000ffff027224 */ /* 0x000fe400078e000d */
[----:B------:R-:W-:-:S06]  /*1720*/  IMAD.MOV.U32 R3, RZ, RZ, R12 ;  /* 0x000000ffff037224 */ /* 0x000fcc00078e000c */
[----:B-1----:R-:W-:Y:S01]  /*1730*/  DSETP.GEU.AND P3, PT, R2, R8, PT ;  /* 0x000000080200722a */ /* 0x002fe20003f6e000 */
[----:B------:R-:W1:Y:S05]  /*1740*/  LDS.64 R2, [UR4+0x40] ;  /* 0x00004004ff027984 */ /* 0x000e6a0008000a00 */
[----:B------:R-:W-:Y:S02]  /*1750*/  @P2 FSEL R13, R8, R13, !P3 ;  /* 0x0000000d080d2208 */ /* 0x000fe40005800000 */
[----:B------:R-:W-:Y:S02]  /*1760*/  @P2 FSEL R12, R9, R12, !P3 ;  /* 0x0000000c090c2208 */ /* 0x000fe40005800000 */
[----:B------:R-:W-:Y:S01]  /*1770*/  ISETP.GT.U32.AND P2, PT, R0, 0xa0, PT ;  /* 0x000000a00000780c */ /* 0x000fe20003f44070 */
[----:B------:R-:W-:-:S02]  /*1780*/  IMAD.MOV.U32 R8, RZ, RZ, R13 ;  /* 0x000000ffff087224 */ /* 0x000fc400078e000d */
[----:B------:R-:W-:-:S06]  /*1790*/  IMAD.MOV.U32 R9, RZ, RZ, R12 ;  /* 0x000000ffff097224 */ /* 0x000fcc00078e000c */
[----:B------:R-:W-:-:S06]  /*17a0*/  DSETP.GEU.AND P3, PT, R8, R10, PT ;  /* 0x0000000a0800722a */ /* 0x000fcc0003f6e000 */
[----:B------:R-:W-:Y:S02]  /*17b0*/  @P1 FSEL R13, R10, R13, !P3 ;  /* 0x0000000d0a0d1208 */ /* 0x000fe40005800000 */
[----:B------:R-:W-:Y:S02]  /*17c0*/  @P1 FSEL R12, R11, R12, !P3 ;  /* 0x0000000c0b0c1208 */ /* 0x000fe40005800000 */
[----:B------:R-:W-:Y:S01]  /*17d0*/  ISETP.GT.U32.AND P1, PT, R0, 0xc0, PT ;  /* 0x000000c00000780c */ /* 0x000fe20003f24070 */
[----:B------:R-:W-:Y:S02]  /*17e0*/  IMAD.MOV.U32 R8, RZ, RZ, R13 ;  /* 0x000000ffff087224 */ /* 0x000fe400078e000d */
[----:B------:R-:W-:-:S06]  /*17f0*/  IMAD.MOV.U32 R9, RZ, RZ, R12 ;  /* 0x000000ffff097224 */ /* 0x000fcc00078e000c */
[----:B0-----:R-:W-:-:S06]  /*1800*/  DSETP.GEU.AND P3, PT, R8, R4, PT ;  /* 0x000000040800722a */ /* 0x001fcc0003f6e000 */
[----:B------:R-:W-:Y:S02]  /*1810*/  @P2 FSEL R13, R4, R13, !P3 ;  /* 0x0000000d040d2208 */ /* 0x000fe40005800000 */
[----:B------:R-:W-:Y:S02]  /*1820*/  @P2 FSEL R12, R5, R12, !P3 ;  /* 0x0000000c050c2208 */ /* 0x000fe40005800000 */
[----:B------:R-:W-:Y:S01]  /*1830*/  ISETP.GT.U32.AND P2, PT, R0, 0xe0, PT ;  /* 0x000000e00000780c */ /* 0x000fe20003f44070 */
        /* <DEDUP_REMOVED lines=13> */
.L_x_100:
[----:B------:R-:W0:Y:S01]  /*1910*/  S2R R4, SR_TID.X ;  /* 0x0000000000047919 */ /* 0x000e220000002100 */
[----:B------:R-:W1:Y:S01]  /*1920*/  LDC.64 R2, c[0x0][0x380] ;  /* 0x0000e000ff027b82 */ /* 0x000e620000000a00 */
[----:B0-----:R-:W-:-:S04]  /*1930*/  IMAD.SHL.U32 R5, R4, 0x4, RZ ;  /* 0x0000000404057824 */ /* 0x001fc800078e00ff */
[----:B-1----:R-:W-:-:S05]  /*1940*/  IMAD.WIDE.U32 R2, R5, 0x8, R2 ;  /* 0x0000000805027825 */ /* 0x002fca00078e0002 */
[----:B------:R-:W2:Y:S04]  /*1950*/  LDG.E.128.CONSTANT R16, desc[UR6][R2.64] ;  /* 0x0000000602107981 */ /* 0x000ea8000c1e9d00 */
[----:B------:R-:W3:Y:S04]  /*1960*/  LDG.E.128.CONSTANT R20, desc[UR6][R2.64+0x10] ;  /* 0x0000100602147981 */ /* 0x000ee8000c1e9d00 */
[----:B------:R-:W4:Y:S04]  /*1970*/  LDG.E.128.CONSTANT R12, desc[UR6][R2.64+0x2000] ;  /* 0x00200006020c7981 */ /* 0x000f28000c1e9d00 */
[----:B------:R-:W5:Y:S01]  /*1980*/  LDG.E.128.CONSTANT R8, desc[UR6][R2.64+0x2010] ;  /* 0x0020100602087981 */ /* 0x000f62000c1e9d00 */
[----:B------:R-:W-:-:S02]  /*1990*/  VIADD R24, R0, 0xfffff800 ;  /* 0xfffff80000187836 */ /* 0x000fc40000000000 */
[----:B------:R-:W-:-:S03]  /*19a0*/  IMAD.MOV.U32 R5, RZ, RZ, 0x800 ;  /* 0x00000800ff057424 */ /* 0x000fc600078e00ff */
[----:B------:R-:W-:Y:S01]  /*19b0*/  ISETP.GE.U32.AND P1, PT, R24, 0x800, PT ;  /* 0x000008001800780c */ /* 0x000fe20003f26070 */
        /* <DEDUP_REMOVED lines=23> */
[----:B------:R-:W-:-:S07]  /*1b30*/  IMAD.MOV.U32 R5, RZ, RZ, 0x800 ;  /* 0x00000800ff057424 */ /* 0x000fce00078e00ff */
.L_x_117:
[----:B------:R-:W-:-:S05]  /*1b40*/  IMAD.WIDE.U32 R26, R5, 0x8, R2 ;  /* 0x00000008051a7825 */ /* 0x000fca00078e0002 */
[----:B------:R-:W2:Y:S04]  /*1b50*/  LDG.E.128.CONSTANT R20, desc[UR6][R26.64] ;  /* 0x000000061a147981 */ /* 0x000ea8000c1e9d00 */
[----:B------:R-:W3:Y:S04]  /*1b60*/  LDG.E.128.CONSTANT R16, desc[UR6][R26.64+0x10] ;  /* 0x000010061a107981 */ /* 0x000ee8000c1e9d00 */
[----:B------:R-:W4:Y:S04]  /*1b70*/  LDG.E.128.CONSTANT R12, desc[UR6][R26.64+0x2000] ;  /* 0x002000061a0c7981 */ /* 0x000f28000c1e9d00 */
[----:B------:R-:W5:Y:S01]  /*1b80*/  LDG.E.128.CONSTANT R8, desc[UR6][R26.64+0x2010] ;  /* 0x002010061a087981 */ /* 0x000f62000c1e9d00 */
        /* <DEDUP_REMOVED lines=20> */
[----:B0-----:R-:W-:Y:S01]  /*1cd0*/  IMAD.IADD R8, R0, 0x1, -R5 ;  /* 0x0000000100087824 */ /* 0x001fe200078e0a05 */
[----:B------:R-:W-:-:S04]  /*1ce0*/  FSEL R7, R9, R7, !P0 ;  /* 0x0000000709077208 */ /* 0x000fc80004000000 */
[----:B------:R-:W-:Y:S02]  /*1cf0*/  ISETP.GE.U32.AND P1, PT, R8, 0x800, PT ;  /* 0x000008000800780c */ /* 0x000fe40003f26070 */
[----:B------:R-:W-:-:S06]  /*1d00*/  DSETP.GEU.AND P0, PT, R6, R10, PT ;  /* 0x0000000a0600722a */ /* 0x000fcc0003f0e000 */
[----:B------:R-:W-:Y:S02]  /*1d10*/  FSEL R6, R10, R6, !P0 ;  /* 0x000000060a067208 */ /* 0x000fe40004000000 */
[----:B------:R-:W-:-:S03]  /*1d20*/  FSEL R7, R11, R7, !P0 ;  /* 0x000000070b077208 */ /* 0x000fc60004000000 */
[----:B------:R-:W-:Y:S05]  /*1d30*/  @!P1 BRA `(.L_x_116) ;  /* 0x00000004000c9947 */ /* 0x000fea0003800000 */
[----:B------:R-:W-:-:S05]  /*1d40*/  VIADD R5, R5, 0x800 ;  /* 0x0000080005057836 */ /* 0x000fca0000000000 */
[----:B------:R-:W-:-:S13]  /*1d50*/  ISETP.GT.U32.AND P0, PT, R5, R24, PT ;  /* 0x000000180500720c */ /* 0x000fda0003f04070 */
[----:B------:R-:W-:Y:S05]  /*1d60*/  @!P0 BRA `(.L_x_117) ;  /* 0xfffffffc00748947 */ /* 0x000fea000383ffff */
.L_x_115:
[----:B------:R-:W-:-:S13]  /*1d70*/  ISETP.GE.U32.AND P0, PT, R5, R0, PT ;  /* 0x000000000500720c */ /* 0x000fda0003f06070 */
[----:B------:R-:W-:Y:S05]  /*1d80*/  @P0 BRA `(.L_x_116) ;  /* 0x0000000000f80947 */ /* 0x000fea0003800000 */
[----:B------:R-:W-:Y:S01]  /*1d90*/  IMAD.IADD R3, R0, 0x1, -R5 ;  /* 0x0000000100037824 */ /* 0x000fe200078e0a05 */
[----:B------:R-:W-:Y:S04]  /*1da0*/  BSSY.RECONVERGENT B1, `(.L_x_116) ;  /* 0x000003c000017945 */ /* 0x000fe80003800200 */
[----:B------:R-:W-:-:S13]  /*1db0*/  ISETP.GE.AND P0, PT, R4, R3, PT ;  /* 0x000000030400720c */ /* 0x000fda0003f06270 */
[----:B------:R-:W-:Y:S05]  /*1dc0*/  @P0 BRA `(.L_x_118) ;  /* 0x0000000000e40947 */ /* 0x000fea0003800000 */
[----:B------:R-:W-:Y:S01]  /*1dd0*/  LOP3.LUT R2, RZ, R4, RZ, 0x33, !PT ;  /* 0x00000004ff027212 */ /* 0x000fe200078e33ff */
[----:B------:R-:W-:Y:S03]  /*1de0*/  BSSY.RECONVERGENT B2, `(.L_x_119) ;  /* 0x0000017000027945 */ /* 0x000fe60003800200 */
[----:B------:R-:W-:-:S04]  /*1df0*/  IADD3 R2, PT, PT, -R5, R0, R2 ;  /* 0x0000000005027210 */ /* 0x000fc80007ffe102 */
[C---:B------:R-:W-:Y:S02]  /*1e00*/  LOP3.LUT R0, R2.reuse, 0x300, RZ, 0xc0, !PT ;  /* 0x0000030002007812 */ /* 0x040fe400078ec0ff */
[----:B------:R-:W-:Y:S02]  /*1e10*/  ISETP.GE.U32.AND P2, PT, R2, 0x300, PT ;  /* 0x000003000200780c */ /* 0x000fe40003f46070 */
[----:B------:R-:W-:Y:S01]  /*1e20*/  ISETP.NE.AND P0, PT, R0, 0x300, PT ;  /* 0x000003000000780c */ /* 0x000fe20003f05270 */
[----:B------:R-:W-:-:S12]  /*1e30*/  IMAD.MOV.U32 R0, RZ, RZ, R4 ;  /* 0x000000ffff007224 */ /* 0x000fd800078e0004 */
[----:B------:R-:W-:Y:S05]  /*1e40*/  @!P0 BRA `(.L_x_120) ;  /* 0x0000000000408947 */ /* 0x000fea0003800000 */
[----:B------:R-:W0:Y:S01]  /*1e50*/  LDC.64 R10, c[0x0][0x380] ;  /* 0x0000e000ff0a7b82 */ /* 0x000e220000000a00 */
[----:B------:R-:W-:Y:S01]  /*1e60*/  LEA.HI R0, R2, 0x1, RZ, 0x18 ;  /* 0x0000000102007811 */ /* 0x000fe200078fc0ff */
[----:B------:R-:W-:-:S03]  /*1e70*/  IMAD.IADD R13, R4, 0x1, R5 ;  /* 0x00000001040d7824 */ /* 0x000fc600078e0205 */
[----:B------:R-:W-:Y:S01]  /*1e80*/  LOP3.LUT R2, R0, 0x3, RZ, 0xc0, !PT ;  /* 0x0000000300027812 */ /* 0x000fe200078ec0ff */
[----:B------:R-:W-:-:S04]  /*1e90*/  IMAD.MOV.U32 R0, RZ, RZ, R4 ;  /* 0x000000ffff007224 */ /* 0x000fc800078e0004 */
[----:B------:R-:W-:-:S07]  /*1ea0*/  IMAD.MOV R2, RZ, RZ, -R2 ;  /* 0x000000ffff027224 */ /* 0x000fce00078e0a02 */
.L_x_121:
        /* <DEDUP_REMOVED lines=10> */
.L_x_120:
[----:B------:R-:W-:Y:S05]  /*1f50*/  BSYNC.RECONVERGENT B2 ;  /* 0x0000000000027941 */ /* 0x000fea0003800200 */
.L_x_119:
[----:B------:R-:W-:Y:S05]  /*1f60*/  @!P2 BRA `(.L_x_118) ;  /* 0x00000000007ca947 */ /* 0x000fea0003800000 */
[----:B------:R-:W0:Y:S01]  /*1f70*/  LDC.64 R8, c[0x0][0x380] ;  /* 0x0000e000ff087b82 */ /* 0x000e220000000a00 */
[C---:B------:R-:W-:Y:S02]  /*1f80*/  IMAD.IADD R5, R0.reuse, 0x1, R5 ;  /* 0x0000000100057824 */ /* 0x040fe400078e0205 */
[----:B------:R-:W-:-:S07]  /*1f90*/  VIADD R0, R0, 0x200 ;  /* 0x0000020000007836 */ /* 0x000fce0000000000 */
.L_x_122:
        /* <DEDUP_REMOVED lines=11> */
[C---:B------:R-:W-:Y:S02]  /*2050*/  VIADD R2, R0.reuse, 0x200 ;  /* 0x0000020000027836 */ /* 0x040fe40000000000 */
[----:B------:R-:W-:Y:S02]  /*2060*/  VIADD R0, R0, 0x400 ;  /* 0x0000040000007836 */ /* 0x000fe40000000000 */
[----:B------:R-:W-:Y:S01]  /*2070*/  VIADD R5, R5, 0x400 ;  /* 0x0000040005057836 */ /* 0x000fe20000000000 */
[----:B------:R-:W-:Y:S01]  /*2080*/  ISETP.GE.AND P1, PT, R2, R3, PT ;  /* 0x000000030200720c */ /* 0x000fe20003f26270 */
        /* <DEDUP_REMOVED lines=11> */
[----:B------:R-:W-:Y:S01]  /*2140*/  FSEL R7, R17, R7, !P0 ;  /* 0x0000000711077208 */ /* 0x000fe20004000000 */
[----:B------:R-:W-:Y:S06]  /*2150*/  @!P1 BRA `(.L_x_122) ;  /* 0xfffffffc00909947 */ /* 0x000fec000383ffff */
.L_x_118:
[----:B------:R-:W-:Y:S05]  /*2160*/  BSYNC.RECONVERGENT B1 ;  /* 0x0000000000017941 */ /* 0x000fea0003800200 */
.L_x_116:
        /* <DEDUP_REMOVED lines=50> */
[----:B------:R-:W2:Y:S01]  /*2490*/  LDS.128 R12, [UR4+0x20] ;  /* 0x00002004ff0c7984 */ /* 0x000ea20008000c00 */
[----:B-1----:R-:W-:-:S06]  /*24a0*/  DSETP.GEU.AND P1, PT, R6, R8, PT ;  /* 0x000000080600722a */ /* 0x002fcc0003f2e000 */
[----:B0-----:R-:W-:Y:S02]  /*24b0*/  FSEL R2, R8, R6, !P1 ;  /* 0x0000000608027208 */ /* 0x001fe40004800000 */
[----:B------:R-:W-:Y:S02]  /*24c0*/  FSEL R3, R9, R7, !P1 ;  /* 0x0000000709037208 */ /* 0x000fe40004800000 */
[----:B------:R-:W0:Y:S04]  /*24d0*/  LDS.128 R4, [UR4+0x30] ;  /* 0x00003004ff047984 */ /* 0x000e280008000c00 */
[----:B------:R-:W-:-:S06]  /*24e0*/  DSETP.GEU.AND P1, PT, R2, R10, PT ;  /* 0x0000000a0200722a */ /* 0x000fcc0003f2e000 */
[----:B------:R-:W-:Y:S02]  /*24f0*/  FSEL R2, R10, R2, !P1 ;  /* 0x000000020a027208 */ /* 0x000fe40004800000 */
[----:B------:R-:W-:-:S06]  /*2500*/  FSEL R3, R11, R3, !P1 ;  /* 0x000000030b037208 */ /* 0x000fcc0004800000 */
[----:B--2---:R-:W-:-:S06]  /*2510*/  DSETP.GEU.AND P1, PT, R2, R12, PT ;  /* 0x0000000c0200722a */ /* 0x004fcc0003f2e000 */
        /* <DEDUP_REMOVED lines=16> */
.L_x_99:
        /* <DEDUP_REMOVED lines=12> */
.L_x_125:
[----:B------:R-:W-:Y:S05]  /*26e0*/  BSYNC.RECONVERGENT B1 ;  /* 0x0000000000017941 */ /* 0x000fea0003800200 */
.L_x_124:
        /* <DEDUP_REMOVED lines=17> */
.L_x_130:
        /* <DEDUP_REMOVED lines=12> */
.L_x_129:
[----:B------:R-:W-:Y:S05]  /*28c0*/  BSYNC.RECONVERGENT B2 ;  /* 0x0000000000027941 */ /* 0x000fea0003800200 */
.L_x_128:
        /* <DEDUP_REMOVED lines=10> */
.L_x_133:
        /* <DEDUP_REMOVED lines=69> */
.L_x_132:
[----:B------:R-:W-:Y:S05]  /*2dc0*/  BSYNC.RECONVERGENT B2 ;  /* 0x0000000000027941 */ /* 0x000fea0003800200 */
.L_x_131:
        /* <DEDUP_REMOVED lines=40> */
.L_x_135:
[----:B------:R-:W-:Y:S05]  /*3050*/  BSYNC.RECONVERGENT B2 ;  /* 0x0000000000027941 */ /* 0x000fea0003800200 */
.L_x_134:
        /* <DEDUP_REMOVED lines=18> */
.L_x_127:
[----:B------:R-:W-:Y:S05]  /*3180*/  BSYNC.RECONVERGENT B1 ;  /* 0x0000000000017941 */ /* 0x000fea0003800200 */
.L_x_126:
        /* <DEDUP_REMOVED lines=60> */
[----:B---3--:R-:W1:Y:S01]  /*3550*/  LDS.128 R12, [UR4+0x20] ;  /* 0x00002004ff0c7984 */ /* 0x008e620008000c00 */
        /* <DEDUP_REMOVED lines=24> */
.L_x_136:
        /* <DEDUP_REMOVED lines=63> */
[----:B----4-:R-:W-:Y:S05]  /*3ad0*/  @P0 BRA `(.L_x_114) ;  /* 0x0000001000380947 */ /* 0x010fea0003800000 */
[----:B------:R-:W0:Y:S01]  /*3ae0*/  S2UR UR5, SR_CgaCtaId ;  /* 0x00000000000579c3 */ /* 0x000e220000008800 */
[----:B------:R-:W-:Y:S01]  /*3af0*/  UMOV UR4, 0x400 ;  /* 0x0000040000047882 */ /* 0x000fe20000000000 */
[C---:B------:R-:W-:Y:S02]  /*3b00*/  ISETP.GT.U32.AND P3, PT, R0.reuse, 0x20, PT ;  /* 0x000000200000780c */ /* 0x040fe40003f64070 */
        /* <DEDUP_REMOVED lines=9> */
[----:B------:R-:W-:Y:S01]  /*3ba0*/  ISETP.GT.U32.AND P1, PT, R0, 0x60, PT ;  /* 0x000000600000780c */ /* 0x000fe20003f24070 */
[----:B------:R-:W-:Y:S01]  /*3bb0*/  IMAD.MOV.U32 R2, RZ, RZ, R13 ;  /* 0x000000ffff027224 */ /* 0x000fe200078e000d */
[----:B------:R-:W0:Y:S01]  /*3bc0*/  LDS.128 R4, [UR4+0x30] ;  /* 0x00003004ff047984 */ /* 0x000e220008000c00 */
[----:B------:R-:W-:-:S06]  /*3bd0*/  IMAD.MOV.U32 R3, RZ, RZ, R12 ;  /* 0x000000ffff037224 */ /* 0x000fcc00078e000c */
        /* <DEDUP_REMOVED lines=36> */
.L_x_123:
[----:B------:R-:W0:Y:S01]  /*3e20*/  S2R R7, SR_TID.X ;  /* 0x0000000000077919 */ /* 0x000e220000002100 */
[----:B------:R-:W1:Y:S02]  /*3e30*/  LDCU.64 UR4, c[0x0][0x380] ;  /* 0x00007000ff0477ac */ /* 0x000e640008000a00 */
[----:B-1----:R-:W-:Y:S02]  /*3e40*/  IMAD.U32 R2, RZ, RZ, UR4 ;  /* 0x00000004ff027e24 */ /* 0x002fe4000f8e00ff */
[----:B------:R-:W-:Y:S02]  /*3e50*/  IMAD.U32 R3, RZ, RZ, UR5 ;  /* 0x00000005ff037e24 */ /* 0x000fe4000f8e00ff */
        /* <DEDUP_REMOVED lines=9> */
[----:B------:R-:W-:-:S05]  /*3ef0*/  VIADD R6, R0, 0xfffff800 ;  /* 0xfffff80000067836 */ /* 0x000fca0000000000 */
[----:B------:R-:W-:Y:S01]  /*3f00*/  ISETP.GE.U32.AND P1, PT, R6, 0x800, PT ;  /* 0x000008000600780c */ /* 0x000fe20003f26070 */
[----:B--2---:R-:W-:-:S06]  /*3f10*/  DSETP.GEU.AND P0, PT, R22, R8, PT ;  /* 0x000000081600722a */ /* 0x004fcc0003f0e000 */
[----:B------:R-:W-:Y:S02]  /*3f20*/  FSEL R8, R8, R22, !P0 ;  /* 0x0000001608087208 */ /* 0x000fe40004000000 */
[----:B------:R-:W-:-:S06]  /*3f30*/  FSEL R9, R9, R23, !P0 ;  /* 0x0000001709097208 */ /* 0x000fcc0004000000 */
[----:B---3--:R-:W-:-:S06]  /*3f40*/  DSETP.GEU.AND P0, PT, R8, R10, PT ;  /* 0x0000000a0800722a */ /* 0x008fcc0003f0e000 */
[----:B------:R-:W-:Y:S02]  /*3f50*/  FSEL R8, R10, R8, !P0 ;  /* 0x000000080a087208 */ /* 0x000fe40004000000 */
[----:B------:R-:W-:Y:S01]  /*3f60*/  FSEL R9, R11, R9, !P0 ;  /* 0x000000090b097208 */ /* 0x000fe20004000000 */
[----:B------:R-:W-:-:S05]  /*3f70*/  IMAD.MOV.U32 R11, RZ, RZ, 0x800 ;  /* 0x00000800ff0b7424 */ /* 0x000fca00078e00ff */
        /* <DEDUP_REMOVED lines=18> */
[----:B------:R-:W1:Y:S02]  /*40a0*/  LDC.64 R2, c[0x0][0x380] ;  /* 0x0000e000ff027b82 */ /* 0x000e640000000a00 */
.L_x_139:
[----:B------:R-:W-:-:S04]  /*40b0*/  IMAD.IADD R17, R7, 0x1, R11 ;  /* 0x0000000107117824 */ /* 0x000fc800078e020b */
[----:B-1----:R-:W-:-:S06]  /*40c0*/  IMAD.WIDE.U32 R16, R17, 0x8, R2 ;  /* 0x0000000811107825 */ /* 0x002fcc00078e0002 */
[----:B------:R-:W2:Y:S01]  /*40d0*/  LDG.E.64.CONSTANT R16, desc[UR6][R16.64] ;  /* 0x0000000610107981 */ /* 0x000ea2000c1e9b00 */
[----:B------:R-:W-:-:S05]  /*40e0*/  IMAD.WIDE.U32 R18, R11, 0x8, R4 ;  /* 0x000000080b127825 */ /* 0x000fca00078e0004 */
[----:B------:R-:W3:Y:S04]  /*40f0*/  LDG.E.64.CONSTANT R20, desc[UR6][R18.64+0x800] ;  /* 0x0008000612147981 */ /* 0x000ee8000c1e9b00 */
[----:B------:R-:W4:Y:S04]  /*4100*/  LDG.E.64.CONSTANT R22, desc[UR6][R18.64+0x1000] ;  /* 0x0010000612167981 */ /* 0x000f28000c1e9b00 */
[----:B------:R-:W5:Y:S04]  /*4110*/  LDG.E.64.CONSTANT R24, desc[UR6][R18.64+0x1800] ;  /* 0x0018000612187981 */ /* 0x000f68000c1e9b00 */
[----:B------:R-:W5:Y:S04]  /*4120*/  LDG.E.64.CONSTANT R26, desc[UR6][R18.64+0x2000] ;  /* 0x00200006121a7981 */ /* 0x000f68000c1e9b00 */
[----:B------:R-:W5:Y:S04]  /*4130*/  LDG.E.64.CONSTANT R28, desc[UR6][R18.64+0x2800] ;  /* 0x00280006121c7981 */ /* 0x000f68000c1e9b00 */
[----:B------:R-:W5:Y:S04]  /*4140*/  LDG.E.64.CONSTANT R14, desc[UR6][R18.64+0x3000] ;  /* 0x00300006120e7981 */ /* 0x000f68000c1e9b00 */
[----:B------:R-:W5:Y:S01]  /*4150*/  LDG.E.64.CONSTANT R12, desc[UR6][R18.64+0x3800] ;  /* 0x00380006120c7981 */ /* 0x000f62000c1e9b00 */
[----:B0-----:R-:W-:-:S05]  /*4160*/  IMAD.IADD R10, R0, 0x1, -R11 ;  /* 0x00000001000a7824 */ /* 0x001fca00078e0a0b */
[----:B------:R-:W-:Y:S01]  /*4170*/  ISETP.GE.U32.AND P1, PT, R10, 0x800, PT ;  /* 0x000008000a00780c */ /* 0x000fe20003f26070 */
        /* <DEDUP_REMOVED lines=26> */
[----:B------:R-:W-:-:S13]  /*4320*/  ISETP.GT.U32.AND P0, PT, R11, R6, PT ;  /* 0x000000060b00720c */ /* 0x000fda0003f04070 */
[----:B------:R-:W-:Y:S05]  /*4330*/  @!P0 BRA `(.L_x_139) ;  /* 0xfffffffc005c8947 */ /* 0x000fea000383ffff */
.L_x_137:
        /* <DEDUP_REMOVED lines=14> */
[----:B------:R-:W-:Y:S01]  /*4420*/  LEA.HI R0, R5, 0x1, RZ, 0x18 ;  /* 0x0000000105007811 */ /* 0x000fe200078fc0ff */
[----:B------:R-:W-:-:S03]  /*4430*/  IMAD.IADD R15, R7, 0x1, R11 ;  /* 0x00000001070f7824 */ /* 0x000fc600078e020b */
[----:B------:R-:W-:Y:S01]  /*4440*/  LOP3.LUT R5, R0, 0x3, RZ, 0xc0, !PT ;  /* 0x0000000300057812 */ /* 0x000fe200078ec0ff */
[----:B------:R-:W-:-:S04]  /*4450*/  IMAD.MOV.U32 R0, RZ, RZ, R7 ;  /* 0x000000ffff007224 */ /* 0x000fc800078e0007 */
[----:B------:R-:W-:-:S07]  /*4460*/  IMAD.MOV R5, RZ, RZ, -R5 ;  /* 0x000000ffff057224 */ /* 0x000fce00078e0a05 */
.L_x_143:
        /* <DEDUP_REMOVED lines=10> */
.L_x_142:
[----:B------:R-:W-:Y:S05]  /*4510*/  BSYNC.RECONVERGENT B2 ;  /* 0x0000000000027941 */ /* 0x000fea0003800200 */
.L_x_141:
[----:B------:R-:W-:Y:S05]  /*4520*/  @!P2 BRA `(.L_x_140) ;  /* 0x000000000078a947 */ /* 0x000fea0003800000 */
[C---:B------:R-:W-:Y:S02]  /*4530*/  IMAD.IADD R5, R0.reuse, 0x1, R11 ;  /* 0x0000000100057824 */ /* 0x040fe400078e020b */
[----:B------:R-:W-:-:S07]  /*4540*/  VIADD R0, R0, 0x200 ;  /* 0x0000020000007836 */ /* 0x000fce0000000000 */
.L_x_144:
[----:B------:R-:W-:-:S04]  /*4550*/  IMAD.WIDE.U32 R10, R5, 0x8, R2 ;  /* 0x00000008050a7825 */ /* 0x000fc800078e0002 */
        /* <DEDUP_REMOVED lines=13> */
[----:B------:R-:W-:Y:S01]  /*4630*/  FSEL R9, R11, R9, !P0 ;  /* 0x000000090b097208 */ /* 0x000fe20004000000 */
[C---:B------:R-:W-:Y:S02]  /*4640*/  VIADD R11, R0.reuse, 0x200 ;  /* 0x00000200000b7836 */ /* 0x040fe40000000000 */
[----:B------:R-:W-:-:S03]  /*4650*/  VIADD R0, R0, 0x400 ;  /* 0x0000040000007836 */ /* 0x000fc60000000000 */
[----:B---3--:R-:W-:Y:S01]  /*4660*/  DSETP.GEU.AND P0, PT, R8, R12, PT ;  /* 0x0000000c0800722a */ /* 0x008fe20003f0e000 */
[----:B------:R-:W-:-:S05]  /*4670*/  ISETP.GE.AND P1, PT, R11, R4, PT ;  /* 0x000000040b00720c */ /* 0x000fca0003f26270 */
        /* <DEDUP_REMOVED lines=9> */
.L_x_140:
[----:B------:R-:W-:Y:S05]  /*4710*/  BSYNC.RECONVERGENT B1 ;  /* 0x0000000000017941 */ /* 0x000fea0003800200 */
.L_x_138:
        /* <DEDUP_REMOVED lines=74> */
.L_x_114:
[----:B------:R-:W-:Y:S05]  /*4bc0*/  BSYNC.RECONVERGENT B0 ;  /* 0x0000000000007941 */ /* 0x000fea0003800200 */
.L_x_98:
[----:B------:R-:W-:Y:S05]  /*4bd0*/  @P0 EXIT ;  /* 0x000000000000094d */ /* 0x000fea0003800000 */
[----:B------:R-:W4:Y:S01]  /*4be0*/  LDCU.64 UR8, c[0x0][0x398] ;  /* 0x00007300ff0877ac */ /* 0x000f220008000a00 */
[----:B01----:R-:W0:Y:S01]  /*4bf0*/  LDC.64 R4, c[0x0][0x388] ;  /* 0x0000e200ff047b82 */ /* 0x003e220000000a00 */
[----:B------:R-:W2:Y:S01]  /*4c00*/  LDCU.64 UR4, c[0x0][0x398] ;  /* 0x00007300ff0477ac */ /* 0x000ea20008000a00 */
[----:B----4-:R-:W-:-:S06]  /*4c10*/  DSETP.GT.AND P0, PT, R6, UR8, PT ;  /* 0x0000000806007e2a */ /* 0x010fcc000bf04000 */
[----:B--23--:R-:W-:Y:S02]  /*4c20*/  FSEL R2, R6, UR4, P0 ;  /* 0x0000000406027c08 */ /* 0x00cfe40008000000 */
[----:B------:R-:W-:-:S05]  /*4c30*/  FSEL R3, R7, UR5, P0 ;  /* 0x0000000507037c08 */ /* 0x000fca0008000000 */
[----:B0-----:R-:W-:Y:S01]  /*4c40*/  STG.E.64 desc[UR6][R4.64], R2 ;  /* 0x0000000204007986 */ /* 0x001fe2000c101b06 */
[----:B------:R-:W-:Y:S05]  /*4c50*/  EXIT ;  /* 0x000000000000794d */ /* 0x000fea0003800000 */
.L_x_145:
        /* <DEDUP_REMOVED lines=10> */
.L_x_160:


//--------------------- .text._ZN3cub18CUB_300001_SM_10006detail11EmptyKernelIvEEvv --------------------------
	.section	.text._ZN3cub18CUB_300001_SM_10006detail11EmptyKernelIvEEvv,"ax",@progbits
	.align	128
        .global         _ZN3cub18CUB_300001_SM_10006detail11EmptyKernelIvEEvv
        .type           _ZN3cub18CUB_300001_SM_10006detail11EmptyKernelIvEEvv,@function
        .size           _ZN3cub18CUB_300001_SM_10006detail11EmptyKernelIvEEvv,(.L_x_161 - _ZN3cub18CUB_300001_SM_10006detail11EmptyKernelIvEEvv)
        .other          _ZN3cub18CUB_300001_SM_10006detail11EmptyKernelIvEEvv,@"STO_CUDA_ENTRY STV_DEFAULT"
_ZN3cub18CUB_300001_SM_10006detail11EmptyKernelIvEEvv:
.text._ZN3cub18CUB_300001_SM_10006detail11EmptyKernelIvEEvv:
[----:B------:R-:W-:Y:S01]  /*0000*/  LDC R1, c[0x0][0x37c] ;  /* 0x0000df00ff017b82 */ /* 0x000fe20000000800 */
[----:B------:R-:W-:Y:S05]  /*0010*/  EXIT ;  /* 0x000000000000794d */ /* 0x000fea0003800000 */
.L_x_146:
        /* <DEDUP_REMOVED lines=14> */
.L_x_161:


//--------------------- .text._Z7restorePdi       --------------------------
	.section	.text._Z7restorePdi,"ax",@progbits
	.align	128
        .global         _Z7restorePdi
        .type           _Z7restorePdi,@function
        .size           _Z7restorePdi,(.L_x_157 - _Z7restorePdi)
        .other          _Z7restorePdi,@"STO_CUDA_ENTRY STV_DEFAULT"
_Z7restorePdi:
.text._Z7restorePdi:
[----:B------:R-:W-:Y:S01]  /*0000*/  LDC R1, c[0x0][0x37c] ;  /* 0x0000df00ff017b82 */ /* 0x000fe20000000800 */
[----:B------:R-:W0:Y:S01]  /*0010*/  LDCU UR4, c[0x0][0x388] ;  /* 0x00007100ff0477ac */ /* 0x000e220008000800 */
[----:B------:R-:W1:Y:S01]  /*0020*/  S2R R0, SR_TID.X ;  /* 0x0000000000007919 */ /* 0x000e620000002100 */
[----:B------:R-:W-:Y:S01]  /*0030*/  IMAD.MOV.U32 R2, RZ, RZ, 0x1 ;  /* 0x00000001ff027424 */ /* 0x000fe200078e00ff */
[----:B------:R-:W-:Y:S01]  /*0040*/  BSSY.RECONVERGENT B0, `(.L_x_147) ;  /* 0x0000015000007945 */ /* 0x000fe20003800200 */
[----:B------:R-:W2:Y:S01]  /*0050*/  LDCU.64 UR6, c[0x0][0x358] ;  /* 0x00006b00ff0677ac */ /* 0x000ea20008000a00 */
[----:B0-----:R-:W-:-:S09]  /*0060*/  UIADD3 UR4, UPT, UPT, UR4, -0x1, URZ ;  /* 0xffffffff04047890 */ /* 0x001fd2000fffe0ff */
[----:B------:R-:W0:Y:S08]  /*0070*/  I2F.F64 R4, UR4 ;  /* 0x0000000400047d12 */ /* 0x000e300008201c00 */
[----:B0-----:R-:W0:Y:S02]  /*0080*/  MUFU.RCP64H R3, R5 ;  /* 0x0000000500037308 */ /* 0x001e240000001800 */
[----:B0-----:R-:W-:-:S08]  /*0090*/  DFMA R6, -R4, R2, 1 ;  /* 0x3ff000000406742b */ /* 0x001fd00000000102 */
[----:B------:R-:W-:-:S08]  /*00a0*/  DFMA R6, R6, R6, R6 ;  /* 0x000000060606722b */ /* 0x000fd00000000006 */
[----:B------:R-:W-:Y:S01]  /*00b0*/  DFMA R2, R2, R6, R2 ;  /* 0x000000060202722b */ /* 0x000fe20000000002 */
[----:B-1----:R-:W-:-:S07]  /*00c0*/  IMAD R6, R0, 0xa, RZ ;  /* 0x0000000a00067824 */ /* 0x002fce00078e02ff */
[----:B------:R-:W-:Y:S01]  /*00d0*/  DFMA R8, -R4, R2, 1 ;  /* 0x3ff000000408742b */ /* 0x000fe20000000102 */
[----:B------:R-:W0:Y:S07]  /*00e0*/  I2F.F64.U32 R6, R6 ;  /* 0x0000000600067312 */ /* 0x000e2e0000201800 */
[----:B------:R-:W-:-:S08]  /*00f0*/  DFMA R2, R2, R8, R2 ;  /* 0x000000080202722b */ /* 0x000fd00000000002 */
[----:B0-----:R-:W-:Y:S01]  /*0100*/  DMUL R8, R6, R2 ;  /* 0x0000000206087228 */ /* 0x001fe20000000000 */
[----:B------:R-:W-:-:S07]  /*0110*/  FSETP.GEU.AND P1, PT, |R7|, 6.5827683646048100446e-37, PT ;  /* 0x036000000700780b */ /* 0x000fce0003f2e200 */
[----:B------:R-:W-:-:S08]  /*0120*/  DFMA R10, -R4, R8, R6 ;  /* 0x00000008040a722b */ /* 0x000fd00000000106 */
[----:B------:R-:W-:-:S10]  /*0130*/  DFMA R2, R2, R10, R8 ;  /* 0x0000000a0202722b */ /* 0x000fd40000000008 */
[----:B------:R-:W-:-:S05]  /*0140*/  FFMA R8, RZ, R5, R3 ;  /* 0x00000005ff087223 */ /* 0x000fca0000000003 */
[----:B------:R-:W-:-:S13]  /*0150*/  FSETP.GT.AND P0, PT, |R8|, 1.469367938527859385e-39, PT ;  /* 0x001000000800780b */ /* 0x000fda0003f04200 */
[----:B--2---:R-:W-:Y:S05]  /*0160*/  @P0 BRA P1, `(.L_x_148) ;  /* 0x0000000000080947 */ /* 0x004fea0000800000 */
[----:B------:R-:W-:-:S07]  /*0170*/  MOV R10, 0x190 ;  /* 0x00000190000a7802 */ /* 0x000fce0000000f00 */
[----:B------:R-:W-:Y:S05]  /*0180*/  CALL.REL.NOINC `($__internal_0_$__cuda_sm20_div_rn_f64_full) ;  /* 0x0000000000547944 */ /* 0x000fea0003c00000 */
.L_x_148:
[----:B------:R-:W-:Y:S05]  /*0190*/  BSYNC.RECONVERGENT B0 ;  /* 0x0000000000007941 */ /* 0x000fea0003800200 */
.L_x_147:
[----:B------:R-:W0:Y:S01]  /*01a0*/  LDC R11, c[0x0][0x388] ;  /* 0x0000e200ff0b7b82 */ /* 0x000e220000000800 */
[----:B------:R-:W1:Y:S07]  /*01b0*/  LDCU.64 UR8, c[0x0][0x380] ;  /* 0x00007000ff0877ac */ /* 0x000e6e0008000a00 */
[----:B------:R-:W2:Y:S01]  /*01c0*/  LDC.64 R6, c[0x0][0x380] ;  /* 0x0000e000ff067b82 */ /* 0x000ea20000000a00 */
[----:B0-----:R-:W-:Y:S01]  /*01d0*/  SHF.R.S32.HI R9, RZ, 0x1f, R11 ;  /* 0x0000001fff097819 */ /* 0x001fe2000001140b */
[----:B------:R-:W-:-:S04]  /*01e0*/  IMAD.WIDE.U32 R4, R0, R11, RZ ;  /* 0x0000000b00047225 */ /* 0x000fc800078e00ff */
[----:B------:R-:W-:Y:S01]  /*01f0*/  IMAD R9, R9, R0, RZ ;  /* 0x0000000009097224 */ /* 0x000fe200078e02ff */
[----:B-1----:R-:W-:Y:S01]  /*0200*/  LEA R8, P0, R4, UR8, 0x3 ;  /* 0x0000000804087c11 */ /* 0x002fe2000f8018ff */
[----:B------:R-:W-:Y:S02]  /*0210*/  IMAD R13, R11, UR4, RZ ;  /* 0x000000040b0d7c24 */ /* 0x000fe4000f8e02ff */
[----:B------:R-:W-:Y:S02]  /*0220*/  IMAD.IADD R5, R5, 0x1, R9 ;  /* 0x0000000105057824 */ /* 0x000fe400078e0209 */
[----:B--2---:R-:W-:-:S03]  /*0230*/  IMAD.WIDE.U32 R6, R0, 0x8, R6 ;  /* 0x0000000800067825 */ /* 0x004fc600078e0006 */
[----:B------:R-:W-:Y:S01]  /*0240*/  LEA.HI.X R9, R4, UR9, R5, 0x3, P0 ;  /* 0x0000000904097c11 */ /* 0x000fe200080f1c05 */
[C---:B------:R-:W-:Y:S02]  /*0250*/  DADD R4, R2.reuse, 10 ;  /* 0x4024000002047429 */ /* 0x040fe40000000000 */
[----:B------:R-:W-:Y:S01]  /*0260*/  DADD R2, R2, 20 ;  /* 0x4034000002027429 */ /* 0x000fe20000000000 */
[----:B------:R-:W-:-:S04]  /*0270*/  IMAD.WIDE R12, R13, 0x8, R6 ;  /* 0x000000080d0c7825 */ /* 0x000fc800078e0206 */
[----:B------:R-:W-:Y:S01]  /*0280*/  IMAD.WIDE R10, R11, 0x8, R8 ;  /* 0x000000080b0a7825 */ /* 0x000fe200078e0208 */
[----:B------:R-:W-:Y:S04]  /*0290*/  STG.E.64 desc[UR6][R6.64], R4 ;  /* 0x0000000406007986 */ /* 0x000fe8000c101b06 */
[----:B------:R-:W-:Y:S04]  /*02a0*/  STG.E.64 desc[UR6][R8.64], R4 ;  /* 0x0000000408007986 */ /* 0x000fe8000c101b06 */
[----:B------:R-:W-:Y:S04]  /*02b0*/  STG.E.64 desc[UR6][R10.64+-0x8], R2 ;  /* 0xfffff8020a007986 */ /* 0x000fe8000c101b06 */
[----:B------:R-:W-:Y:S01]  /*02c0*/  STG.E.64 desc[UR6][R12.64], R2 ;  /* 0x000000020c007986 */ /* 0x000fe2000c101b06 */
[----:B------:R-:W-:Y:S05]  /*02d0*/  EXIT ;  /* 0x000000000000794d */ /* 0x000fea0003800000 */
        .weak           $__internal_0_$__cuda_sm20_div_rn_f64_full
        .type           $__internal_0_$__cuda_sm20_div_rn_f64_full,@function
        .size           $__internal_0_$__cuda_sm20_div_rn_f64_full,(.L_x_157 - $__internal_0_$__cuda_sm20_div_rn_f64_full)
$__internal_0_$__cuda_sm20_div_rn_f64_full:
[C---:B------:R-:W-:Y:S01]  /*02e0*/  FSETP.GEU.AND P0, PT, |R5|.reuse, 1.469367938527859385e-39, PT ;  /* 0x001000000500780b */ /* 0x040fe20003f0e200 */
[----:B------:R-:W-:Y:S01]  /*02f0*/  IMAD.MOV.U32 R16, RZ, RZ, 0x1 ;  /* 0x00000001ff107424 */ /* 0x000fe200078e00ff */
[----:B------:R-:W-:Y:S01]  /*0300*/  LOP3.LUT R2, R5, 0x800fffff, RZ, 0xc0, !PT ;  /* 0x800fffff05027812 */ /* 0x000fe200078ec0ff */
[----:B------:R-:W-:Y:S01]  /*0310*/  BSSY.RECONVERGENT B1, `(.L_x_149) ;  /* 0x0000055000017945 */ /* 0x000fe20003800200 */
[C---:B------:R-:W-:Y:S02]  /*0320*/  FSETP.GEU.AND P2, PT, |R7|.reuse, 1.469367938527859385e-39, PT ;  /* 0x001000000700780b */ /* 0x040fe40003f4e200 */
[----:B------:R-:W-:Y:S01]  /*0330*/  LOP3.LUT R3, R2, 0x3ff00000, RZ, 0xfc, !PT ;  /* 0x3ff0000002037812 */ /* 0x000fe200078efcff */
[----:B------:R-:W-:Y:S01]  /*0340*/  IMAD.MOV.U32 R2, RZ, RZ, R4 ;  /* 0x000000ffff027224 */ /* 0x000fe200078e0004 */
[----:B------:R-:W-:Y:S02]  /*0350*/  LOP3.LUT R11, R7, 0x7ff00000, RZ, 0xc0, !PT ;  /* 0x7ff00000070b7812 */ /* 0x000fe400078ec0ff */
[----:B------:R-:W-:-:S03]  /*0360*/  LOP3.LUT R14, R5, 0x7ff00000, RZ, 0xc0, !PT ;  /* 0x7ff00000050e7812 */ /* 0x000fc600078ec0ff */
[----:B------:R-:W-:Y:S01]  /*0370*/  @!P0 DMUL R2, R4, 8.98846567431157953865e+307 ;  /* 0x7fe0000004028828 */ /* 0x000fe20000000000 */
[----:B------:R-:W-:-:S03]  /*0380*/  ISETP.GE.U32.AND P1, PT, R11, R14, PT ;  /* 0x0000000e0b00720c */ /* 0x000fc60003f26070 */
[----:B------:R-:W-:Y:S01]  /*0390*/  @!P2 LOP3.LUT R12, R5, 0x7ff00000, RZ, 0xc0, !PT ;  /* 0x7ff00000050ca812 */ /* 0x000fe200078ec0ff */
[----:B------:R-:W-:Y:S01]  /*03a0*/  @!P2 IMAD.MOV.U32 R18, RZ, RZ, RZ ;  /* 0x000000ffff12a224 */ /* 0x000fe200078e00ff */
[----:B------:R-:W0:Y:S02]  /*03b0*/  MUFU.RCP64H R17, R3 ;  /* 0x0000000300117308 */ /* 0x000e240000001800 */
[----:B------:R-:W-:Y:S01]  /*03c0*/  @!P2 ISETP.GE.U32.AND P3, PT, R11, R12, PT ;  /* 0x0000000c0b00a20c */ /* 0x000fe20003f66070 */
[----:B------:R-:W-:-:S05]  /*03d0*/  IMAD.MOV.U32 R12, RZ, RZ, 0x1ca00000 ;  /* 0x1ca00000ff0c7424 */ /* 0x000fca00078e00ff */
[----:B------:R-:W-:-:S04]  /*03e0*/  @!P2 SEL R13, R12, 0x63400000, !P3 ;  /* 0x634000000c0da807 */ /* 0x000fc80005800000 */
[----:B------:R-:W-:-:S04]  /*03f0*/  @!P2 LOP3.LUT R13, R13, 0x80000000, R7, 0xf8, !PT ;  /* 0x800000000d0da812 */ /* 0x000fc800078ef807 */
[----:B------:R-:W-:Y:S01]  /*0400*/  @!P2 LOP3.LUT R19, R13, 0x100000, RZ, 0xfc, !PT ;  /* 0x001000000d13a812 */ /* 0x000fe200078efcff */
[----:B0-----:R-:W-:-:S08]  /*0410*/  DFMA R8, R16, -R2, 1 ;  /* 0x3ff000001008742b */ /* 0x001fd00000000802 */
[----:B------:R-:W-:-:S08]  /*0420*/  DFMA R8, R8, R8, R8 ;  /* 0x000000080808722b */ /* 0x000fd00000000008 */
[----:B------:R-:W-:Y:S01]  /*0430*/  DFMA R16, R16, R8, R16 ;  /* 0x000000081010722b */ /* 0x000fe20000000010 */
[----:B------:R-:W-:Y:S01]  /*0440*/  SEL R9, R12, 0x63400000, !P1 ;  /* 0x634000000c097807 */ /* 0x000fe20004800000 */
[----:B------:R-:W-:-:S03]  /*0450*/  IMAD.MOV.U32 R8, RZ, RZ, R6 ;  /* 0x000000ffff087224 */ /* 0x000fc600078e0006 */
[----:B------:R-:W-:-:S03]  /*0460*/  LOP3.LUT R9, R9, 0x800fffff, R7, 0xf8, !PT ;  /* 0x800fffff09097812 */ /* 0x000fc600078ef807 */
[----:B------:R-:W-:-:S03]  /*0470*/  DFMA R20, R16, -R2, 1 ;  /* 0x3ff000001014742b */ /* 0x000fc60000000802 */
[----:B------:R-:W-:-:S05]  /*0480*/  @!P2 DFMA R8, R8, 2, -R18 ;  /* 0x400000000808a82b */ /* 0x000fca0000000812 */
[----:B------:R-:W-:Y:S01]  /*0490*/  DFMA R16, R16, R20, R16 ;  /* 0x000000141010722b */ /* 0x000fe20000000010 */
[----:B------:R-:W-:Y:S02]  /*04a0*/  IMAD.MOV.U32 R21, RZ, RZ, R11 ;  /* 0x000000ffff157224 */ /* 0x000fe400078e000b */
[----:B------:R-:W-:Y:S01]  /*04b0*/  IMAD.MOV.U32 R20, RZ, RZ, R14 ;  /* 0x000000ffff147224 */ /* 0x000fe200078e000e */
[----:B------:R-:W-:Y:S02]  /*04c0*/  @!P0 LOP3.LUT R20, R3, 0x7ff00000, RZ, 0xc0, !PT ;  /* 0x7ff0000003148812 */ /* 0x000fe400078ec0ff */
[----:B------:R-:W-:Y:S02]  /*04d0*/  @!P2 LOP3.LUT R21, R9, 0x7ff00000, RZ, 0xc0, !PT ;  /* 0x7ff000000915a812 */ /* 0x000fe400078ec0ff */
[----:B------:R-:W-:Y:S01]  /*04e0*/  DMUL R18, R16, R8 ;  /* 0x0000000810127228 */ /* 0x000fe20000000000 */
[----:B------:R-:W-:Y:S02]  /*04f0*/  VIADD R22, R20, 0xffffffff ;  /* 0xffffffff14167836 */ /* 0x000fe40000000000 */
[----:B------:R-:W-:-:S05]  /*0500*/  VIADD R13, R21, 0xffffffff ;  /* 0xffffffff150d7836 */ /* 0x000fca0000000000 */
[----:B------:R-:W-:Y:S01]  /*0510*/  DFMA R14, R18, -R2, R8 ;  /* 0x80000002120e722b */ /* 0x000fe20000000008 */
[----:B------:R-:W-:-:S04]  /*0520*/  ISETP.GT.U32.AND P0, PT, R13, 0x7feffffe, PT ;  /* 0x7feffffe0d00780c */ /* 0x000fc80003f04070 */
[----:B------:R-:W-:-:S03]  /*0530*/  ISETP.GT.U32.OR P0, PT, R22, 0x7feffffe, P0 ;  /* 0x7feffffe1600780c */ /* 0x000fc60000704470 */
[----:B------:R-:W-:-:S10]  /*0540*/  DFMA R14, R16, R14, R18 ;  /* 0x0000000e100e722b */ /* 0x000fd40000000012 */
[----:B------:R-:W-:Y:S05]  /*0550*/  @P0 BRA `(.L_x_150) ;  /* 0x00000000006c0947 */ /* 0x000fea0003800000 */
[----:B------:R-:W-:-:S04]  /*0560*/  LOP3.LUT R16, R5, 0x7ff00000, RZ, 0xc0, !PT ;  /* 0x7ff0000005107812 */ /* 0x000fc800078ec0ff */
[CC--:B------:R-:W-:Y:S02]  /*0570*/  VIADDMNMX R6, R11.reuse, -R16.reuse, 0xb9600000, !PT ;  /* 0xb96000000b067446 */ /* 0x0c0fe40007800910 */
[----:B------:R-:W-:Y:S02]  /*0580*/  ISETP.GE.U32.AND P0, PT, R11, R16, PT ;  /* 0x000000100b00720c */ /* 0x000fe40003f06070 */
[----:B------:R-:W-:Y:S02]  /*0590*/  VIMNMX R6, PT, PT, R6, 0x46a00000, PT ;  /* 0x46a0000006067848 */ /* 0x000fe40003fe0100 */
[----:B------:R-:W-:-:S05]  /*05a0*/  SEL R11, R12, 0x63400000, !P0 ;  /* 0x634000000c0b7807 */ /* 0x000fca0004000000 */
[----:B------:R-:W-:Y:S02]  /*05b0*/  IMAD.IADD R11, R6, 0x1, -R11 ;  /* 0x00000001060b7824 */ /* 0x000fe400078e0a0b */
[----:B------:R-:W-:Y:S02]  /*05c0*/  IMAD.MOV.U32 R6, RZ, RZ, RZ ;  /* 0x000000ffff067224 */ /* 0x000fe400078e00ff */
[----:B------:R-:W-:-:S06]  /*05d0*/  VIADD R7, R11, 0x7fe00000 ;  /* 0x7fe000000b077836 */ /* 0x000fcc0000000000 */
[----:B------:R-:W-:-:S10]  /*05e0*/  DMUL R12, R14, R6 ;  /* 0x000000060e0c7228 */ /* 0x000fd40000000000 */
[----:B------:R-:W-:-:S13]  /*05f0*/  FSETP.GTU.AND P0, PT, |R13|, 1.469367938527859385e-39, PT ;  /* 0x001000000d00780b */ /* 0x000fda0003f0c200 */
[----:B------:R-:W-:Y:S05]  /*0600*/  @P0 BRA `(.L_x_151) ;  /* 0x0000000000940947 */ /* 0x000fea0003800000 */
[----:B------:R-:W-:Y:S01]  /*0610*/  DFMA R2, R14, -R2, R8 ;  /* 0x800000020e02722b */ /* 0x000fe20000000008 */
[----:B------:R-:W-:-:S09]  /*0620*/  IMAD.MOV.U32 R6, RZ, RZ, RZ ;  /* 0x000000ffff067224 */ /* 0x000fd200078e00ff */
[C---:B------:R-:W-:Y:S02]  /*0630*/  FSETP.NEU.AND P0, PT, R3.reuse, RZ, PT ;  /* 0x000000ff0300720b */ /* 0x040fe40003f0d000 */
[----:B------:R-:W-:-:S04]  /*0640*/  LOP3.LUT R5, R3, 0x80000000, R5, 0x48, !PT ;  /* 0x8000000003057812 */ /* 0x000fc800078e4805 */
[----:B------:R-:W-:-:S07]  /*0650*/  LOP3.LUT R7, R5, R7, RZ, 0xfc, !PT ;  /* 0x0000000705077212 */ /* 0x000fce00078efcff */
[----:B------:R-:W-:Y:S05]  /*0660*/  @!P0 BRA `(.L_x_151) ;  /* 0x00000000007c8947 */ /* 0x000fea0003800000 */
[----:B------:R-:W-:Y:S01]  /*0670*/  IMAD.MOV R3, RZ, RZ, -R11 ;  /* 0x000000ffff037224 */ /* 0x000fe200078e0a0b */
[----:B------:R-:W-:Y:S01]  /*0680*/  DMUL.RP R6, R14, R6 ;  /* 0x000000060e067228 */ /* 0x000fe20000008000 */
[----:B------:R-:W-:Y:S01]  /*0690*/  IMAD.MOV.U32 R2, RZ, RZ, RZ ;  /* 0x000000ffff027224 */ /* 0x000fe200078e00ff */
[----:B------:R-:W-:-:S05]  /*06a0*/  IADD3 R11, PT, PT, -R11, -0x43300000, RZ ;  /* 0xbcd000000b0b7810 */ /* 0x000fca0007ffe1ff */
[----:B------:R-:W-:-:S03]  /*06b0*/  DFMA R2, R12, -R2, R14 ;  /* 0x800000020c02722b */ /* 0x000fc6000000000e */
[----:B------:R-:W-:-:S07]  /*06c0*/  LOP3.LUT R5, R7, R5, RZ, 0x3c, !PT ;  /* 0x0000000507057212 */ /* 0x000fce00078e3cff */
[----:B------:R-:W-:-:S04]  /*06d0*/  FSETP.NEU.AND P0, PT, |R3|, R11, PT ;  /* 0x0000000b0300720b */ /* 0x000fc80003f0d200 */
[----:B------:R-:W-:Y:S02]  /*06e0*/  FSEL R12, R6, R12, !P0 ;  /* 0x0000000c060c7208 */ /* 0x000fe40004000000 */
[----:B------:R-:W-:Y:S01]  /*06f0*/  FSEL R13, R5, R13, !P0 ;  /* 0x0000000d050d7208 */ /* 0x000fe20004000000 */
[----:B------:R-:W-:Y:S06]  /*0700*/  BRA `(.L_x_151) ;  /* 0x0000000000547947 */ /* 0x000fec0003800000 */
.L_x_150:
[----:B------:R-:W-:-:S14]  /*0710*/  DSETP.NAN.AND P0, PT, R6, R6, PT ;  /* 0x000000060600722a */ /* 0x000fdc0003f08000 */
[----:B------:R-:W-:Y:S05]  /*0720*/  @P0 BRA `(.L_x_152) ;  /* 0x0000000000440947 */ /* 0x000fea0003800000 */
[----:B------:R-:W-:-:S14]  /*0730*/  DSETP.NAN.AND P0, PT, R4, R4, PT ;  /* 0x000000040400722a */ /* 0x000fdc0003f08000 */
[----:B------:R-:W-:Y:S05]  /*0740*/  @P0 BRA `(.L_x_153) ;  /* 0x0000000000300947 */ /* 0x000fea0003800000 */
[----:B------:R-:W-:Y:S01]  /*0750*/  ISETP.NE.AND P0, PT, R21, R20, PT ;  /* 0x000000141500720c */ /* 0x000fe20003f05270 */
[----:B------:R-:W-:Y:S02]  /*0760*/  IMAD.MOV.U32 R12, RZ, RZ, 0x0 ;  /* 0x00000000ff0c7424 */ /* 0x000fe400078e00ff */
[----:B------:R-:W-:-:S10]  /*0770*/  IMAD.MOV.U32 R13, RZ, RZ, -0x80000 ;  /* 0xfff80000ff0d7424 */ /* 0x000fd400078e00ff */
[----:B------:R-:W-:Y:S05]  /*0780*/  @!P0 BRA `(.L_x_151) ;  /* 0x0000000000348947 */ /* 0x000fea0003800000 */
[----:B------:R-:W-:Y:S02]  /*0790*/  ISETP.NE.AND P0, PT, R21, 0x7ff00000, PT ;  /* 0x7ff000001500780c */ /* 0x000fe40003f05270 */
[----:B------:R-:W-:Y:S02]  /*07a0*/  LOP3.LUT R13, R7, 0x80000000, R5, 0x48, !PT ;  /* 0x80000000070d7812 */ /* 0x000fe400078e4805 */
[----:B------:R-:W-:-:S13]  /*07b0*/  ISETP.EQ.OR P0, PT, R20, RZ, !P0 ;  /* 0x000000ff1400720c */ /* 0x000fda0004702670 */
[----:B------:R-:W-:Y:S01]  /*07c0*/  @P0 LOP3.LUT R2, R13, 0x7ff00000, RZ, 0xfc, !PT ;  /* 0x7ff000000d020812 */ /* 0x000fe200078efcff */
[----:B------:R-:W-:Y:S02]  /*07d0*/  @!P0 IMAD.MOV.U32 R12, RZ, RZ, RZ ;  /* 0x000000ffff0c8224 */ /* 0x000fe400078e00ff */
[----:B------:R-:W-:Y:S02]  /*07e0*/  @P0 IMAD.MOV.U32 R12, RZ, RZ, RZ ;  /* 0x000000ffff0c0224 */ /* 0x000fe400078e00ff */
[----:B------:R-:W-:Y:S01]  /*07f0*/  @P0 IMAD.MOV.U32 R13, RZ, RZ, R2 ;  /* 0x000000ffff0d0224 */ /* 0x000fe200078e0002 */
[----:B------:R-:W-:Y:S06]  /*0800*/  BRA `(.L_x_151) ;  /* 0x0000000000147947 */ /* 0x000fec0003800000 */
.L_x_153:
[----:B------:R-:W-:Y:S01]  /*0810*/  LOP3.LUT R13, R5, 0x80000, RZ, 0xfc, !PT ;  /* 0x00080000050d7812 */ /* 0x000fe200078efcff */
[----:B------:R-:W-:Y:S01]  /*0820*/  IMAD.MOV.U32 R12, RZ, RZ, R4 ;  /* 0x000000ffff0c7224 */ /* 0x000fe200078e0004 */
[----:B------:R-:W-:Y:S06]  /*0830*/  BRA `(.L_x_151) ;  /* 0x0000000000087947 */ /* 0x000fec0003800000 */
.L_x_152:
[----:B------:R-:W-:Y:S01]  /*0840*/  LOP3.LUT R13, R7, 0x80000, RZ, 0xfc, !PT ;  /* 0x00080000070d7812 */ /* 0x000fe200078efcff */
[----:B------:R-:W-:-:S07]  /*0850*/  IMAD.MOV.U32 R12, RZ, RZ, R6 ;  /* 0x000000ffff0c7224 */ /* 0x000fce00078e0006 */
.L_x_151:
[----:B------:R-:W-:Y:S05]  /*0860*/  BSYNC.RECONVERGENT B1 ;  /* 0x0000000000017941 */ /* 0x000fea0003800200 */
.L_x_149:
[----:B------:R-:W-:Y:S02]  /*0870*/  IMAD.MOV.U32 R11, RZ, RZ, 0x0 ;  /* 0x00000000ff0b7424 */ /* 0x000fe400078e00ff */
[----:B------:R-:W-:Y:S02]  /*0880*/  IMAD.MOV.U32 R2, RZ, RZ, R12 ;  /* 0x000000ffff027224 */ /* 0x000fe400078e000c */
[----:B------:R-:W-:Y:S01]  /*0890*/  IMAD.MOV.U32 R3, RZ, RZ, R13 ;  /* 0x000000ffff037224 */ /* 0x000fe200078e000d */
[----:B------:R-:W-:Y:S06]  /*08a0*/  RET.REL.NODEC R10 `(_Z7restorePdi) ;  /* 0xfffffff40ad47950 */ /* 0x000fec0003c3ffff */
.L_x_154:
        /* <DEDUP_REMOVED lines=13> */
.L_x_157:


//--------------------- .text._Z11subtractionPdS_ --------------------------
	.section	.text._Z11subtractionPdS_,"ax",@progbits
	.align	128
        .global         _Z11subtractionPdS_
        .type           _Z11subtractionPdS_,@function
        .size           _Z11subtractionPdS_,(.L_x_163 - _Z11subtractionPdS_)
        .other          _Z11subtractionPdS_,@"STO_CUDA_ENTRY STV_DEFAULT"
_Z11subtractionPdS_:
.text._Z11subtractionPdS_:
[----:B------:R-:W-:Y:S01]  /*0000*/  LDC R1, c[0x0][0x37c] ;  /* 0x0000df00ff017b82 */ /* 0x000fe20000000800 */
[----:B------:R-:W0:Y:S07]  /*0010*/  S2R R0, SR_TID.X ;  /* 0x0000000000007919 */ /* 0x000e2e0000002100 */
[----:B------:R-:W0:Y:S01]  /*0020*/  S2UR UR6, SR_CTAID.X ;  /* 0x00000000000679c3 */ /* 0x000e220000002500 */
[----:B------:R-:W1:Y:S07]  /*0030*/  LDCU.64 UR4, c[0x0][0x358] ;  /* 0x00006b00ff0477ac */ /* 0x000e6e0008000a00 */
[----:B------:R-:W0:Y:S08]  /*0040*/  LDC R7, c[0x0][0x360] ;  /* 0x0000d800ff077b82 */ /* 0x000e300000000800 */
[----:B------:R-:W2:Y:S08]  /*0050*/  LDC.64 R2, c[0x0][0x380] ;  /* 0x0000e000ff027b82 */ /* 0x000eb00000000a00 */
[----:B------:R-:W3:Y:S01]  /*0060*/  LDC.64 R4, c[0x0][0x388] ;  /* 0x0000e200ff047b82 */ /* 0x000ee20000000a00 */
[----:B0-----:R-:W-:-:S04]  /*0070*/  IMAD R7, R7, UR6, R0 ;  /* 0x0000000607077c24 */ /* 0x001fc8000f8e0200 */
[----:B--2---:R-:W-:-:S06]  /*0080*/  IMAD.WIDE.U32 R2, R7, 0x8, R2 ;  /* 0x0000000807027825 */ /* 0x004fcc00078e0002 */
[----:B-1----:R-:W2:Y:S01]  /*0090*/  LDG.E.64 R2, desc[UR4][R2.64] ;  /* 0x0000000402027981 */ /* 0x002ea2000c1e1b00 */
[----:B---3--:R-:W-:-:S05]  /*00a0*/  IMAD.WIDE.U32 R4, R7, 0x8, R4 ;  /* 0x0000000807047825 */ /* 0x008fca00078e0004 */
[----:B------:R-:W2:Y:S02]  /*00b0*/  LDG.E.64 R6, desc[UR4][R4.64] ;  /* 0x0000000404067981 */ /* 0x000ea4000c1e1b00 */
[----:B--2---:R-:W-:-:S07]  /*00c0*/  DADD R6, R2, -R6 ;  /* 0x0000000002067229 */ /* 0x004fce0000000806 */
[----:B------:R-:W-:Y:S01]  /*00d0*/  STG.E.64 desc[UR4][R4.64], R6 ;  /* 0x0000000604007986 */ /* 0x000fe2000c101b04 */
[----:B------:R-:W-:Y:S05]  /*00e0*/  EXIT ;  /* 0x000000000000794d */ /* 0x000fea0003800000 */
.L_x_155:
        /* <DEDUP_REMOVED lines=9> */
.L_x_163:


//--------------------- .text._Z9calculatePdS_m   --------------------------
	.section	.text._Z9calculatePdS_m,"ax",@progbits
	.align	128
        .global         _Z9calculatePdS_m
        .type           _Z9calculatePdS_m,@function
        .size           _Z9calculatePdS_m,(.L_x_164 - _Z9calculatePdS_m)
        .other          _Z9calculatePdS_m,@"STO_CUDA_ENTRY STV_DEFAULT"
_Z9calculatePdS_m:
.text._Z9calculatePdS_m:
[----:B------:R-:W-:Y:S01]  /*0000*/  LDC R1, c[0x0][0x37c] ;  /* 0x0000df00ff017b82 */ /* 0x000fe20000000800 */
[----:B------:R-:W0:Y:S07]  /*0010*/  S2R R4, SR_TID.X ;  /* 0x0000000000047919 */ /* 0x000e2e0000002100 */
[----:B------:R-:W1:Y:S01]  /*0020*/  S2UR UR5, SR_CTAID.X ;  /* 0x00000000000579c3 */ /* 0x000e620000002500 */
[----:B------:R-:W2:Y:S01]  /*0030*/  LDCU.64 UR8, c[0x0][0x380] ;  /* 0x00007000ff0877ac */ /* 0x000ea20008000a00 */
[----:B------:R-:W-:Y:S01]  /*0040*/  HFMA2 R5, -RZ, RZ, 0, 0 ;  /* 0x00000000ff057431 */ /* 0x000fe200000001ff */
[----:B------:R-:W3:Y:S05]  /*0050*/  LDCU.64 UR6, c[0x0][0x358] ;  /* 0x00006b00ff0677ac */ /* 0x000eea0008000a00 */
[----:B------:R-:W0:Y:S08]  /*0060*/  LDC.64 R16, c[0x0][0x390] ;  /* 0x0000e400ff107b82 */ /* 0x000e300000000a00 */
[----:B------:R-:W4:Y:S01]  /*0070*/  LDC.64 R8, c[0x0][0x380] ;  /* 0x0000e000ff087b82 */ /* 0x000f220000000a00 */
[----:B-1----:R-:W-:-:S02]  /*0080*/  UIADD3 UR4, UPT, UPT, UR5, 0x2, URZ ;  /* 0x0000000205047890 */ /* 0x002fc4000fffe0ff */
[----:B0-----:R-:W-:-:S04]  /*0090*/  IMAD.WIDE.U32 R2, R16, UR5, R4 ;  /* 0x0000000510027c25 */ /* 0x001fc8000f8e0004 */
[----:B------:R-:W-:Y:S01]  /*00a0*/  IMAD.WIDE.U32 R6, R16, UR4, R4 ;  /* 0x0000000410067c25 */ /* 0x000fe2000f8e0004 */
[----:B--2---:R-:W-:-:S03]  /*00b0*/  LEA R12, P0, R2, UR8, 0x3 ;  /* 0x00000008020c7c11 */ /* 0x004fc6000f8018ff */
[C---:B------:R-:W-:Y:S01]  /*00c0*/  IMAD R11, R17.reuse, UR5, R3 ;  /* 0x00000005110b7c24 */ /* 0x040fe2000f8e0203 */
[----:B------:R-:W-:Y:S01]  /*00d0*/  LEA R14, P1, R6, UR8, 0x3 ;  /* 0x00000008060e7c11 */ /* 0x000fe2000f8218ff */
[----:B------:R-:W-:Y:S02]  /*00e0*/  IMAD R5, R17, UR4, R7 ;  /* 0x0000000411057c24 */ /* 0x000fe4000f8e0207 */
[----:B------:R-:W-:Y:S01]  /*00f0*/  IMAD R3, R16, UR5, R16 ;  /* 0x0000000510037c24 */ /* 0x000fe2000f8e0210 */
[----:B------:R-:W-:Y:S02]  /*0100*/  LEA.HI.X R13, R2, UR9, R11, 0x3, P0 ;  /* 0x00000009020d7c11 */ /* 0x000fe400080f1c0b */
[----:B------:R-:W-:Y:S02]  /*0110*/  LEA.HI.X R15, R6, UR9, R5, 0x3, P1 ;  /* 0x00000009060f7c11 */ /* 0x000fe400088f1c05 */
[----:B------:R-:W-:Y:S02]  /*0120*/  IADD3 R17, PT, PT, R3, R4, RZ ;  /* 0x0000000403117210 */ /* 0x000fe40007ffe0ff */
[----:B---3--:R-:W2:Y:S04]  /*0130*/  LDG.E.64 R2, desc[UR6][R12.64+0x8] ;  /* 0x000008060c027981 */ /* 0x008ea8000c1e1b00 */
[----:B------:R-:W2:Y:S01]  /*0140*/  LDG.E.64 R4, desc[UR6][R14.64+0x8] ;  /* 0x000008060e047981 */ /* 0x000ea2000c1e1b00 */
[----:B----4-:R-:W-:-:S05]  /*0150*/  IMAD.WIDE R6, R17, 0x8, R8 ;  /* 0x0000000811067825 */ /* 0x010fca00078e0208 */
[----:B------:R-:W3:Y:S04]  /*0160*/  LDG.E.64 R8, desc[UR6][R6.64] ;  /* 0x0000000606087981 */ /* 0x000ee8000c1e1b00 */
[----:B------:R-:W4:Y:S01]  /*0170*/  LDG.E.64 R10, desc[UR6][R6.64+0x10] ;  /* 0x00001006060a7981 */ /* 0x000f22000c1e1b00 */
[----:B------:R-:W-:Y:S01]  /*0180*/  IADD3 R17, PT, PT, R17, 0x1, RZ ;  /* 0x0000000111117810 */ /* 0x000fe20007ffe0ff */
[----:B--2---:R-:W-:Y:S01]  /*0190*/  DADD R2, R2, R4 ;  /* 0x0000000002027229 */ /* 0x004fe20000000004 */
[----:B------:R-:W0:Y:S07]  /*01a0*/  LDC.64 R4, c[0x0][0x388] ;  /* 0x0000e200ff047b82 */ /* 0x000e2e0000000a00 */
[----:B---3--:R-:W-:-:S08]  /*01b0*/  DADD R2, R2, R8 ;  /* 0x0000000002027229 */ /* 0x008fd00000000008 */
[----:B----4-:R-:W-:-:S08]  /*01c0*/  DADD R2, R2, R10 ;  /* 0x0000000002027229 */ /* 0x010fd0000000000a */
[----:B------:R-:W-:Y:S01]  /*01d0*/  DMUL R2, R2, 0.25 ;  /* 0x3fd0000002027828 */ /* 0x000fe20000000000 */
[----:B0-----:R-:W-:-:S06]  /*01e0*/  IMAD.WIDE R4, R17, 0x8, R4 ;  /* 0x0000000811047825 */ /* 0x001fcc00078e0204 */
[----:B------:R-:W-:Y:S01]  /*01f0*/  STG.E.64 desc[UR6][R4.64], R2 ;  /* 0x0000000204007986 */ /* 0x000fe2000c101b06 */
[----:B------:R-:W-:Y:S05]  /*0200*/  EXIT ;  /* 0x000000000000794d */ /* 0x000fea0003800000 */
.L_x_156:
        /* <DEDUP_REMOVED lines=15> */
.L_x_164:


//--------------------- .nv.shared._ZN3cub18CUB_300001_SM_10006detail6reduce28DeviceReduceSingleTileKernelINS2_10policy_hubIdjN4cuda3__47maximumIvEEE10Policy1000EPdSB_iS8_ddNS5_3std3__410__identityEEEvT0_T1_T2_T3_T4_T6_ --------------------------
	.section	.nv.shared._ZN3cub18CUB_300001_SM_10006detail6reduce28DeviceReduceSingleTileKernelINS2_10policy_hubIdjN4cuda3__47maximumIvEEE10Policy1000EPdSB_iS8_ddNS5_3std3__410__identityEEEvT0_T1_T2_T3_T4_T6_,"aw",@nobits
	.sectionflags	@""
	.align	8
.nv.shared._ZN3cub18CUB_300001_SM_10006detail6reduce28DeviceReduceSingleTileKernelINS2_10policy_hubIdjN4cuda3__47maximumIvEEE10Policy1000EPdSB_iS8_ddNS5_3std3__410__identityEEEvT0_T1_T2_T3_T4_T6_:
	.zero		1104


//--------------------- .nv.shared.reserved.0     --------------------------
	.section	.nv.shared.reserved.0,"aw",@nobits
	.weak		__nv_reservedSMEM_offset_0_alias
	.size		__nv_reservedSMEM_offset_0_alias, 0, 64
	.other		__nv_reservedSMEM_offset_0_alias,@"STO_CUDA_RESERVED_SHARED STV_DEFAULT"
__nv_reservedSMEM_offset_0_alias:
	.zero		0
	.zero		64


//--------------------- .nv.global                --------------------------
	.section	.nv.global,"aw",@nobits
.nv.global:
	.type		_ZN34_INTERNAL_838ed2ea_4_k_cu_1e17171e6thrust24THRUST_300001_SM_1000_NS12placeholders2_5E,@object
	.size		_ZN34_INTERNAL_838ed2ea_4_k_cu_1e17171e6thrust24THRUST_300001_SM_1000_NS12placeholders2_5E,(_ZN34_INTERNAL_838ed2ea_4_k_cu_1e17171e4cuda3std3__45__cpo6cbeginE - _ZN34_INTERNAL_838ed2ea_4_k_cu_1e17171e6thrust24THRUST_300001_SM_1000_NS12placeholders2_5E)
_ZN34_INTERNAL_838ed2ea_4_k_cu_1e17171e6thrust24THRUST_300001_SM_1000_NS12placeholders2_5E:
	.zero		1
	.type		_ZN34_INTERNAL_838ed2ea_4_k_cu_1e17171e4cuda3std3__45__cpo6cbeginE,@object
	.size		_ZN34_INTERNAL_838ed2ea_4_k_cu_1e17171e4cuda3std3__45__cpo6cbeginE,(_ZN34_INTERNAL_838ed2ea_4_k_cu_1e17171e4cuda3std6ranges3__45__cpo6cbeginE - _ZN34_INTERNAL_838ed2ea_4_k_cu_1e17171e4cuda3std3__45__cpo6cbeginE)
_ZN34_INTERNAL_838ed2ea_4_k_cu_1e17171e4cuda3std3__45__cpo6cbeginE:
	.zero		1
	.type		_ZN34_INTERNAL_838ed2ea_4_k_cu_1e17171e4cuda3std6ranges3__45__cpo6cbeginE,@object
	.size		_ZN34_INTERNAL_838ed2ea_4_k_cu_1e17171e4cuda3std6ranges3__45__cpo6cbeginE,(_ZN34_INTERNAL_838ed2ea_4_k_cu_1e17171e4cuda3std3__48in_placeE - _ZN34_INTERNAL_838ed2ea_4_k_cu_1e17171e4cuda3std6ranges3__45__cpo6cbeginE)
_ZN34_INTERNAL_838ed2ea_4_k_cu_1e17171e4cuda3std6ranges3__45__cpo6cbeginE:
	.zero		1
	.type		_ZN34_INTERNAL_838ed2ea_4_k_cu_1e17171e4cuda3std3__48in_placeE,@object
	.size		_ZN34_INTERNAL_838ed2ea_4_k_cu_1e17171e4cuda3std3__48in_placeE,(_ZN34_INTERNAL_838ed2ea_4_k_cu_1e17171e4cuda3std6ranges3__45__cpo4sizeE - _ZN34_INTERNAL_838ed2ea_4_k_cu_1e17171e4cuda3std3__48in_placeE)
_ZN34_INTERNAL_838ed2ea_4_k_cu_1e17171e4cuda3std3__48in_placeE:
	.zero		1
	.type		_ZN34_INTERNAL_838ed2ea_4_k_cu_1e17171e4cuda3std6ranges3__45__cpo4sizeE,@object
	.size		_ZN34_INTERNAL_838ed2ea_4_k_cu_1e17171e4cuda3std6ranges3__45__cpo4sizeE,(_ZN34_INTERNAL_838ed2ea_4_k_cu_1e17171e6thrust24THRUST_300001_SM_1000_NS12placeholders2_9E - _ZN34_INTERNAL_838ed2ea_4_k_cu_1e17171e4cuda3std6ranges3__45__cpo4sizeE)
_ZN34_INTERNAL_838ed2ea_4_k_cu_1e17171e4cuda3std6ranges3__45__cpo4sizeE:
	.zero		1
	.type		_ZN34_INTERNAL_838ed2ea_4_k_cu_1e17171e6thrust24THRUST_300001_SM_1000_NS12placeholders2_9E,@object
	.size		_ZN34_INTERNAL_838ed2ea_4_k_cu_1e17171e6thrust24THRUST_300001_SM_1000_NS12placeholders2_9E,(_ZN34_INTERNAL_838ed2ea_4_k_cu_1e17171e4cuda3std3__45__cpo7crbeginE - _ZN34_INTERNAL_838ed2ea_4_k_cu_1e17171e6thrust24THRUST_300001_SM_1000_NS12placeholders2_9E)
_ZN34_INTERNAL_838ed2ea_4_k_cu_1e17171e6thrust24THRUST_300001_SM_1000_NS12placeholders2_9E:
	.zero		1
	.type		_ZN34_INTERNAL_838ed2ea_4_k_cu_1e17171e4cuda3std3__45__cpo7crbeginE,@object
	.size		_ZN34_INTERNAL_838ed2ea_4_k_cu_1e17171e4cuda3std3__45__cpo7crbeginE,(_ZN34_INTERNAL_838ed2ea_4_k_cu_1e17171e4cuda3std6ranges3__45__cpo4nextE - _ZN34_INTERNAL_838ed2ea_4_k_cu_1e17171e4cuda3std3__45__cpo7crbeginE)
_ZN34_INTERNAL_838ed2ea_4_k_cu_1e17171e4cuda3std3__45__cpo7crbeginE:
	.zero		1
	.type		_ZN34_INTERNAL_838ed2ea_4_k_cu_1e17171e4cuda3std6ranges3__45__cpo4nextE,@object
	.size		_ZN34_INTERNAL_838ed2ea_4_k_cu_1e17171e4cuda3std6ranges3__45__cpo4nextE,(_ZN34_INTERNAL_838ed2ea_4_k_cu_1e17171e4cuda3std6ranges3__45__cpo4swapE - _ZN34_INTERNAL_838ed2ea_4_k_cu_1e17171e4cuda3std6ranges3__45__cpo4nextE)
_ZN34_INTERNAL_838ed2ea_4_k_cu_1e17171e4cuda3std6ranges3__45__cpo4nextE:
	.zero		1
	.type		_ZN34_INTERNAL_838ed2ea_4_k_cu_1e17171e4cuda3std6ranges3__45__cpo4swapE,@object
	.size		_ZN34_INTERNAL_838ed2ea_4_k_cu_1e17171e4cuda3std6ranges3__45__cpo4swapE,(_ZN34_INTERNAL_838ed2ea_4_k_cu_1e17171e6thrust24THRUST_300001_SM_1000_NS12placeholders2_1E - _ZN34_INTERNAL_838ed2ea_4_k_cu_1e17171e4cuda3std6ranges3__45__cpo4swapE)
_ZN34_INTERNAL_838ed2ea_4_k_cu_1e17171e4cuda3std6ranges3__45__cpo4swapE:
	.zero		1
	.type		_ZN34_INTERNAL_838ed2ea_4_k_cu_1e17171e6thrust24THRUST_300001_SM_1000_NS12placeholders2_1E,@object
	.size		_ZN34_INTERNAL_838ed2ea_4_k_cu_1e17171e6thrust24THRUST_300001_SM_1000_NS12placeholders2_1E,(_ZN34_INTERNAL_838ed2ea_4_k_cu_1e17171e6thrust24THRUST_300001_SM_1000_NS12placeholders2_3E - _ZN34_INTERNAL_838ed2ea_4_k_cu_1e17171e6thrust24THRUST_300001_SM_1000_NS12placeholders2_1E)
_ZN34_INTERNAL_838ed2ea_4_k_cu_1e17171e6thrust24THRUST_300001_SM_1000_NS12placeholders2_1E:
	.zero		1
	.type		_ZN34_INTERNAL_838ed2ea_4_k_cu_1e17171e6thrust24THRUST_300001_SM_1000_NS12placeholders2_3E,@object
	.size		_ZN34_INTERNAL_838ed2ea_4_k_cu_1e17171e6thrust24THRUST_300001_SM_1000_NS12placeholders2_3E,(_ZN34_INTERNAL_838ed2ea_4_k_cu_1e17171e4cuda3std3__45__cpo5beginE - _ZN34_INTERNAL_838ed2ea_4_k_cu_1e17171e6thrust24THRUST_300001_SM_1000_NS12placeholders2_3E)
_ZN34_INTERNAL_838ed2ea_4_k_cu_1e17171e6thrust24THRUST_300001_SM_1000_NS12placeholders2_3E:
	.zero		1
	.type		_ZN34_INTERNAL_838ed2ea_4_k_cu_1e17171e4cuda3std3__45__cpo5beginE,@object
	.size		_ZN34_INTERNAL_838ed2ea_4_k_cu_1e17171e4cuda3std3__45__cpo5beginE,(_ZN34_INTERNAL_838ed2ea_4_k_cu_1e17171e4cuda3std6ranges3__45__cpo5beginE - _ZN34_INTERNAL_838ed2ea_4_k_cu_1e17171e4cuda3std3__45__cpo5beginE)
_ZN34_INTERNAL_838ed2ea_4_k_cu_1e17171e4cuda3std3__45__cpo5beginE:
	.zero		1
	.type		_ZN34_INTERNAL_838ed2ea_4_k_cu_1e17171e4cuda3std6ranges3__45__cpo5beginE,@object
	.size		_ZN34_INTERNAL_838ed2ea_4_k_cu_1e17171e4cuda3std6ranges3__45__cpo5beginE,(_ZN34_INTERNAL_838ed2ea_4_k_cu_1e17171e4cuda3std3__436_GLOBAL__N__838ed2ea_4_k_cu_1e17171e6ignoreE - _ZN34_INTERNAL_838ed2ea_4_k_cu_1e17171e4cuda3std6ranges3__45__cpo5beginE)
_ZN34_INTERNAL_838ed2ea_4_k_cu_1e17171e4cuda3std6ranges3__45__cpo5beginE:
	.zero		1
	.type		_ZN34_INTERNAL_838ed2ea_4_k_cu_1e17171e4cuda3std3__436_GLOBAL__N__838ed2ea_4_k_cu_1e17171e6ignoreE,@object
	.size		_ZN34_INTERNAL_838ed2ea_4_k_cu_1e17171e4cuda3std3__436_GLOBAL__N__838ed2ea_4_k_cu_1e17171e6ignoreE,(_ZN34_INTERNAL_838ed2ea_4_k_cu_1e17171e4cuda3std6ranges3__45__cpo4dataE - _ZN34_INTERNAL_838ed2ea_4_k_cu_1e17171e4cuda3std3__436_GLOBAL__N__838ed2ea_4_k_cu_1e17171e6ignoreE)
_ZN34_INTERNAL_838ed2ea_4_k_cu_1e17171e4cuda3std3__436_GLOBAL__N__838ed2ea_4_k_cu_1e17171e6ignoreE:
	.zero		1
	.type		_ZN34_INTERNAL_838ed2ea_4_k_cu_1e17171e4cuda3std6ranges3__45__cpo4dataE,@object
	.size		_ZN34_INTERNAL_838ed2ea_4_k_cu_1e17171e4cuda3std6ranges3__45__cpo4dataE,(_ZN34_INTERNAL_838ed2ea_4_k_cu_1e17171e6thrust24THRUST_300001_SM_1000_NS12placeholders2_7E - _ZN34_INTERNAL_838ed2ea_4_k_cu_1e17171e4cuda3std6ranges3__45__cpo4dataE)
_ZN34_INTERNAL_838ed2ea_4_k_cu_1e17171e4cuda3std6ranges3__45__cpo4dataE:
	.zero		1
	.type		_ZN34_INTERNAL_838ed2ea_4_k_cu_1e17171e6thrust24THRUST_300001_SM_1000_NS12placeholders2_7E,@object
	.size		_ZN34_INTERNAL_838ed2ea_4_k_cu_1e17171e6thrust24THRUST_300001_SM_1000_NS12placeholders2_7E,(_ZN34_INTERNAL_838ed2ea_4_k_cu_1e17171e4cuda3std3__45__cpo6rbeginE - _ZN34_INTERNAL_838ed2ea_4_k_cu_1e17171e6thrust24THRUST_300001_SM_1000_NS12placeholders2_7E)
_ZN34_INTERNAL_838ed2ea_4_k_cu_1e17171e6thrust24THRUST_300001_SM_1000_NS12placeholders2_7E:
	.zero		1
	.type		_ZN34_INTERNAL_838ed2ea_4_k_cu_1e17171e4cuda3std3__45__cpo6rbeginE,@object
	.size		_ZN34_INTERNAL_838ed2ea_4_k_cu_1e17171e4cuda3std3__45__cpo6rbeginE,(_ZN34_INTERNAL_838ed2ea_4_k_cu_1e17171e4cuda3std6ranges3__45__cpo7advanceE - _ZN34_INTERNAL_838ed2ea_4_k_cu_1e17171e4cuda3std3__45__cpo6rbeginE)
_ZN34_INTERNAL_838ed2ea_4_k_cu_1e17171e4cuda3std3__45__cpo6rbeginE:
	.zero		1
	.type		_ZN34_INTERNAL_838ed2ea_4_k_cu_1e17171e4cuda3std6ranges3__45__cpo7advanceE,@object
	.size		_ZN34_INTERNAL_838ed2ea_4_k_cu_1e17171e4cuda3std6ranges3__45__cpo7advanceE,(_ZN34_INTERNAL_838ed2ea_4_k_cu_1e17171e4cuda3std3__47nulloptE - _ZN34_INTERNAL_838ed2ea_4_k_cu_1e17171e4cuda3std6ranges3__45__cpo7advanceE)
_ZN34_INTERNAL_838ed2ea_4_k_cu_1e17171e4cuda3std6ranges3__45__cpo7advanceE:
	.zero		1
	.type		_ZN34_INTERNAL_838ed2ea_4_k_cu_1e17171e4cuda3std3__47nulloptE,@object
	.size		_ZN34_INTERNAL_838ed2ea_4_k_cu_1e17171e4cuda3std3__47nulloptE,(_ZN34_INTERNAL_838ed2ea_4_k_cu_1e17171e4cuda3std6ranges3__45__cpo8distanceE - _ZN34_INTERNAL_838ed2ea_4_k_cu_1e17171e4cuda3std3__47nulloptE)
_ZN34_INTERNAL_838ed2ea_4_k_cu_1e17171e4cuda3std3__47nulloptE:
	.zero		1
	.type		_ZN34_INTERNAL_838ed2ea_4_k_cu_1e17171e4cuda3std6ranges3__45__cpo8distanceE,@object
	.size		_ZN34_INTERNAL_838ed2ea_4_k_cu_1e17171e4cuda3std6ranges3__45__cpo8distanceE,(_ZN34_INTERNAL_838ed2ea_4_k_cu_1e17171e6thrust24THRUST_300001_SM_1000_NS12placeholders2_6E - _ZN34_INTERNAL_838ed2ea_4_k_cu_1e17171e4cuda3std6ranges3__45__cpo8distanceE)
_ZN34_INTERNAL_838ed2ea_4_k_cu_1e17171e4cuda3std6ranges3__45__cpo8distanceE:
	.zero		1
	.type		_ZN34_INTERNAL_838ed2ea_4_k_cu_1e17171e6thrust24THRUST_300001_SM_1000_NS12placeholders2_6E,@object
	.size		_ZN34_INTERNAL_838ed2ea_4_k_cu_1e17171e6thrust24THRUST_300001_SM_1000_NS12placeholders2_6E,(_ZN34_INTERNAL_838ed2ea_4_k_cu_1e17171e4cuda3std3__45__cpo4cendE - _ZN34_INTERNAL_838ed2ea_4_k_cu_1e17171e6thrust24THRUST_300001_SM_1000_NS12placeholders2_6E)
_ZN34_INTERNAL_838ed2ea_4_k_cu_1e17171e6thrust24THRUST_300001_SM_1000_NS12placeholders2_6E:
	.zero		1
	.type		_ZN34_INTERNAL_838ed2ea_4_k_cu_1e17171e4cuda3std3__45__cpo4cendE,@object
	.size		_ZN34_INTERNAL_838ed2ea_4_k_cu_1e17171e4cuda3std3__45__cpo4cendE,(_ZN34_INTERNAL_838ed2ea_4_k_cu_1e17171e4cuda3std6ranges3__45__cpo4cendE - _ZN34_INTERNAL_838ed2ea_4_k_cu_1e17171e4cuda3std3__45__cpo4cendE)
_ZN34_INTERNAL_838ed2ea_4_k_cu_1e17171e4cuda3std3__45__cpo4cendE:
	.zero		1
	.type		_ZN34_INTERNAL_838ed2ea_4_k_cu_1e17171e4cuda3std6ranges3__45__cpo4cendE,@object
	.size		_ZN34_INTERNAL_838ed2ea_4_k_cu_1e17171e4cuda3std6ranges3__45__cpo4cendE,(_ZN34_INTERNAL_838ed2ea_4_k_cu_1e17171e4cuda3std3__420unreachable_sentinelE - _ZN34_INTERNAL_838ed2ea_4_k_cu_1e17171e4cuda3std6ranges3__45__cpo4cendE)
_ZN34_INTERNAL_838ed2ea_4_k_cu_1e17171e4cuda3std6ranges3__45__cpo4cendE:
	.zero		1
	.type		_ZN34_INTERNAL_838ed2ea_4_k_cu_1e17171e4cuda3std3__420unreachable_sentinelE,@object
	.size		_ZN34_INTERNAL_838ed2ea_4_k_cu_1e17171e4cuda3std3__420unreachable_sentinelE,(_ZN34_INTERNAL_838ed2ea_4_k_cu_1e17171e4cuda3std6ranges3__45__cpo5ssizeE - _ZN34_INTERNAL_838ed2ea_4_k_cu_1e17171e4cuda3std3__420unreachable_sentinelE)
_ZN34_INTERNAL_838ed2ea_4_k_cu_1e17171e4cuda3std3__420unreachable_sentinelE:
	.zero		1
	.type		_ZN34_INTERNAL_838ed2ea_4_k_cu_1e17171e4cuda3std6ranges3__45__cpo5ssizeE,@object
	.size		_ZN34_INTERNAL_838ed2ea_4_k_cu_1e17171e4cuda3std6ranges3__45__cpo5ssizeE,(_ZN34_INTERNAL_838ed2ea_4_k_cu_1e17171e6thrust24THRUST_300001_SM_1000_NS12placeholders3_10E - _ZN34_INTERNAL_838ed2ea_4_k_cu_1e17171e4cuda3std6ranges3__45__cpo5ssizeE)
_ZN34_INTERNAL_838ed2ea_4_k_cu_1e17171e4cuda3std6ranges3__45__cpo5ssizeE:
	.zero		1
	.type		_ZN34_INTERNAL_838ed2ea_4_k_cu_1e17171e6thrust24THRUST_300001_SM_1000_NS12placeholders3_10E,@object
	.size		_ZN34_INTERNAL_838ed2ea_4_k_cu_1e17171e6thrust24THRUST_300001_SM_1000_NS12placeholders3_10E,(_ZN34_INTERNAL_838ed2ea_4_k_cu_1e17171e4cuda3std3__45__cpo5crendE - _ZN34_INTERNAL_838ed2ea_4_k_cu_1e17171e6thrust24THRUST_300001_SM_1000_NS12placeholders3_10E)
_ZN34_INTERNAL_838ed2ea_4_k_cu_1e17171e6thrust24THRUST_300001_SM_1000_NS12placeholders3_10E:
	.zero		1
	.type		_ZN34_INTERNAL_838ed2ea_4_k_cu_1e17171e4cuda3std3__45__cpo5crendE,@object
	.size		_ZN34_INTERNAL_838ed2ea_4_k_cu_1e17171e4cuda3std3__45__cpo5crendE,(_ZN34_INTERNAL_838ed2ea_4_k_cu_1e17171e4cuda3std6ranges3__45__cpo4prevE - _ZN34_INTERNAL_838ed2ea_4_k_cu_1e17171e4cuda3std3__45__cpo5crendE)
_ZN34_INTERNAL_838ed2ea_4_k_cu_1e17171e4cuda3std3__45__cpo5crendE:
	.zero		1
	.type		_ZN34_INTERNAL_838ed2ea_4_k_cu_1e17171e4cuda3std6ranges3__45__cpo4prevE,@object
	.size		_ZN34_INTERNAL_838ed2ea_4_k_cu_1e17171e4cuda3std6ranges3__45__cpo4prevE,(_ZN34_INTERNAL_838ed2ea_4_k_cu_1e17171e4cuda3std6ranges3__45__cpo9iter_moveE - _ZN34_INTERNAL_838ed2ea_4_k_cu_1e17171e4cuda3std6ranges3__45__cpo4prevE)
_ZN34_INTERNAL_838ed2ea_4_k_cu_1e17171e4cuda3std6ranges3__45__cpo4prevE:
	.zero		1
	.type		_ZN34_INTERNAL_838ed2ea_4_k_cu_1e17171e4cuda3std6ranges3__45__cpo9iter_moveE,@object
	.size		_ZN34_INTERNAL_838ed2ea_4_k_cu_1e17171e4cuda3std6ranges3__45__cpo9iter_moveE,(_ZN34_INTERNAL_838ed2ea_4_k_cu_1e17171e6thrust24THRUST_300001_SM_1000_NS12placeholders2_2E - _ZN34_INTERNAL_838ed2ea_4_k_cu_1e17171e4cuda3std6ranges3__45__cpo9iter_moveE)
_ZN34_INTERNAL_838ed2ea_4_k_cu_1e17171e4cuda3std6ranges3__45__cpo9iter_moveE:
	.zero		1
	.type		_ZN34_INTERNAL_838ed2ea_4_k_cu_1e17171e6thrust24THRUST_300001_SM_1000_NS12placeholders2_2E,@object
	.size		_ZN34_INTERNAL_838ed2ea_4_k_cu_1e17171e6thrust24THRUST_300001_SM_1000_NS12placeholders2_2E,(_ZN34_INTERNAL_838ed2ea_4_k_cu_1e17171e6thrust24THRUST_300001_SM_1000_NS12placeholders2_4E - _ZN34_INTERNAL_838ed2ea_4_k_cu_1e17171e6thrust24THRUST_300001_SM_1000_NS12placeholders2_2E)
_ZN34_INTERNAL_838ed2ea_4_k_cu_1e17171e6thrust24THRUST_300001_SM_1000_NS12placeholders2_2E:
	.zero		1
	.type		_ZN34_INTERNAL_838ed2ea_4_k_cu_1e17171e6thrust24THRUST_300001_SM_1000_NS12placeholders2_4E,@object
	.size		_ZN34_INTERNAL_838ed2ea_4_k_cu_1e17171e6thrust24THRUST_300001_SM_1000_NS12placeholders2_4E,(_ZN34_INTERNAL_838ed2ea_4_k_cu_1e17171e4cuda3std3__45__cpo3endE - _ZN34_INTERNAL_838ed2ea_4_k_cu_1e17171e6thrust24THRUST_300001_SM_1000_NS12placeholders2_4E)
_ZN34_INTERNAL_838ed2ea_4_k_cu_1e17171e6thrust24THRUST_300001_SM_1000_NS12placeholders2_4E:
	.zero		1
	.type		_ZN34_INTERNAL_838ed2ea_4_k_cu_1e17171e4cuda3std3__45__cpo3endE,@object
	.size		_ZN34_INTERNAL_838ed2ea_4_k_cu_1e17171e4cuda3std3__45__cpo3endE,(_ZN34_INTERNAL_838ed2ea_4_k_cu_1e17171e4cuda3std6ranges3__45__cpo3endE - _ZN34_INTERNAL_838ed2ea_4_k_cu_1e17171e4cuda3std3__45__cpo3endE)
_ZN34_INTERNAL_838ed2ea_4_k_cu_1e17171e4cuda3std3__45__cpo3endE:
	.zero		1
	.type		_ZN34_INTERNAL_838ed2ea_4_k_cu_1e17171e4cuda3std6ranges3__45__cpo3endE,@object
	.size		_ZN34_INTERNAL_838ed2ea_4_k_cu_1e17171e4cuda3std6ranges3__45__cpo3endE,(_ZN34_INTERNAL_838ed2ea_4_k_cu_1e17171e4cuda3std3__419piecewise_constructE - _ZN34_INTERNAL_838ed2ea_4_k_cu_1e17171e4cuda3std6ranges3__45__cpo3endE)
_ZN34_INTERNAL_838ed2ea_4_k_cu_1e17171e4cuda3std6ranges3__45__cpo3endE:
	.zero		1
	.type		_ZN34_INTERNAL_838ed2ea_4_k_cu_1e17171e4cuda3std3__419piecewise_constructE,@object
	.size		_ZN34_INTERNAL_838ed2ea_4_k_cu_1e17171e4cuda3std3__419piecewise_constructE,(_ZN34_INTERNAL_838ed2ea_4_k_cu_1e17171e4cuda3std6ranges3__45__cpo5cdataE - _ZN34_INTERNAL_838ed2ea_4_k_cu_1e17171e4cuda3std3__419piecewise_constructE)
_ZN34_INTERNAL_838ed2ea_4_k_cu_1e17171e4cuda3std3__419piecewise_constructE:
	.zero		1
	.type		_ZN34_INTERNAL_838ed2ea_4_k_cu_1e17171e4cuda3std6ranges3__45__cpo5cdataE,@object
	.size		_ZN34_INTERNAL_838ed2ea_4_k_cu_1e17171e4cuda3std6ranges3__45__cpo5cdataE,(_ZN34_INTERNAL_838ed2ea_4_k_cu_1e17171e6thrust24THRUST_300001_SM_1000_NS12placeholders2_8E - _ZN34_INTERNAL_838ed2ea_4_k_cu_1e17171e4cuda3std6ranges3__45__cpo5cdataE)
_ZN34_INTERNAL_838ed2ea_4_k_cu_1e17171e4cuda3std6ranges3__45__cpo5cdataE:
	.zero		1
	.type		_ZN34_INTERNAL_838ed2ea_4_k_cu_1e17171e6thrust24THRUST_300001_SM_1000_NS12placeholders2_8E,@object
	.size		_ZN34_INTERNAL_838ed2ea_4_k_cu_1e17171e6thrust24THRUST_300001_SM_1000_NS12placeholders2_8E,(_ZN34_INTERNAL_838ed2ea_4_k_cu_1e17171e4cuda3std3__45__cpo4rendE - _ZN34_INTERNAL_838ed2ea_4_k_cu_1e17171e6thrust24THRUST_300001_SM_1000_NS12placeholders2_8E)
_ZN34_INTERNAL_838ed2ea_4_k_cu_1e17171e6thrust24THRUST_300001_SM_1000_NS12placeholders2_8E:
	.zero		1
	.type		_ZN34_INTERNAL_838ed2ea_4_k_cu_1e17171e4cuda3std3__45__cpo4rendE,@object
	.size		_ZN34_INTERNAL_838ed2ea_4_k_cu_1e17171e4cuda3std3__45__cpo4rendE,(_ZN34_INTERNAL_838ed2ea_4_k_cu_1e17171e4cuda3std6ranges3__45__cpo9iter_swapE - _ZN34_INTERNAL_838ed2ea_4_k_cu_1e17171e4cuda3std3__45__cpo4rendE)
_ZN34_INTERNAL_838ed2ea_4_k_cu_1e17171e4cuda3std3__45__cpo4rendE:
	.zero		1
	.type		_ZN34_INTERNAL_838ed2ea_4_k_cu_1e17171e4cuda3std6ranges3__45__cpo9iter_swapE,@object
	.size		_ZN34_INTERNAL_838ed2ea_4_k_cu_1e17171e4cuda3std6ranges3__45__cpo9iter_swapE,(_ZN34_INTERNAL_838ed2ea_4_k_cu_1e17171e4cuda3std3__48unexpectE - _ZN34_INTERNAL_838ed2ea_4_k_cu_1e17171e4cuda3std6ranges3__45__cpo9iter_swapE)
_ZN34_INTERNAL_838ed2ea_4_k_cu_1e17171e4cuda3std6ranges3__45__cpo9iter_swapE:
	.zero		1
	.type		_ZN34_INTERNAL_838ed2ea_4_k_cu_1e17171e4cuda3std3__48unexpectE,@object
	.size		_ZN34_INTERNAL_838ed2ea_4_k_cu_1e17171e4cuda3std3__48unexpectE,(_ZN34_INTERNAL_838ed2ea_4_k_cu_1e17171e6thrust24THRUST_300001_SM_1000_NS6system6detail10sequential3seqE - _ZN34_INTERNAL_838ed2ea_4_k_cu_1e17171e4cuda3std3__48unexpectE)
_ZN34_INTERNAL_838ed2ea_4_k_cu_1e17171e4cuda3std3__48unexpectE:
	.zero		1
	.type		_ZN34_INTERNAL_838ed2ea_4_k_cu_1e17171e6thrust24THRUST_300001_SM_1000_NS6system6detail10sequential3seqE,@object
	.size		_ZN34_INTERNAL_838ed2ea_4_k_cu_1e17171e6thrust24THRUST_300001_SM_1000_NS6system6detail10sequential3seqE,(.L_29 - _ZN34_INTERNAL_838ed2ea_4_k_cu_1e17171e6thrust24THRUST_300001_SM_1000_NS6system6detail10sequential3seqE)
_ZN34_INTERNAL_838ed2ea_4_k_cu_1e17171e6thrust24THRUST_300001_SM_1000_NS6system6detail10sequential3seqE:
	.zero		1
.L_29:


//--------------------- .nv.shared._ZN3cub18CUB_300001_SM_10006detail6reduce18DeviceReduceKernelINS2_10policy_hubIdjN4cuda3__47maximumIvEEE10Policy1000EPdjS8_dNS5_3std3__410__identityEEEvT0_PT3_T1_NS0_13GridEvenShareISI_EET2_T4_ --------------------------
	.section	.nv.shared._ZN3cub18CUB_300001_SM_10006detail6reduce18DeviceReduceKernelINS2_10policy_hubIdjN4cuda3__47maximumIvEEE10Policy1000EPdjS8_dNS5_3std3__410__identityEEEvT0_PT3_T1_NS0_13GridEvenShareISI_EET2_T4_,"aw",@nobits
	.sectionflags	@""
	.align	8
.nv.shared._ZN3cub18CUB_300001_SM_10006detail6reduce18DeviceReduceKernelINS2_10policy_hubIdjN4cuda3__47maximumIvEEE10Policy1000EPdjS8_dNS5_3std3__410__identityEEEvT0_PT3_T1_NS0_13GridEvenShareISI_EET2_T4_:
	.zero		1104


//--------------------- .nv.shared._ZN3cub18CUB_300001_SM_10006detail6reduce28DeviceReduceSingleTileKernelINS2_10policy_hubIdjN4cuda3__47maximumIvEEE10Policy1000EPdSB_jS8_ddNS5_3std3__410__identityEEEvT0_T1_T2_T3_T4_T6_ --------------------------
	.section	.nv.shared._ZN3cub18CUB_300001_SM_10006detail6reduce28DeviceReduceSingleTileKernelINS2_10policy_hubIdjN4cuda3__47maximumIvEEE10Policy1000EPdSB_jS8_ddNS5_3std3__410__identityEEEvT0_T1_T2_T3_T4_T6_,"aw",@nobits
	.sectionflags	@""
	.align	8
.nv.shared._ZN3cub18CUB_300001_SM_10006detail6reduce28DeviceReduceSingleTileKernelINS2_10policy_hubIdjN4cuda3__47maximumIvEEE10Policy1000EPdSB_jS8_ddNS5_3std3__410__identityEEEvT0_T1_T2_T3_T4_T6_:
	.zero		1104


//--------------------- .nv.constant0._ZN3cub18CUB_300001_SM_10006detail6reduce28DeviceReduceSingleTileKernelINS2_10policy_hubIdjN4cuda3__47maximumIvEEE10Policy1000EPdSB_iS8_ddNS5_3std3__410__identityEEEvT0_T1_T2_T3_T4_T6_ --------------------------
	.section	.nv.constant0._ZN3cub18CUB_300001_SM_10006detail6reduce28DeviceReduceSingleTileKernelINS2_10policy_hubIdjN4cuda3__47maximumIvEEE10Policy1000EPdSB_iS8_ddNS5_3std3__410__identityEEEvT0_T1_T2_T3_T4_T6_,"a",@progbits
	.sectionflags	@""
	.align	4
.nv.constant0._ZN3cub18CUB_300001_SM_10006detail6reduce28DeviceReduceSingleTileKernelINS2_10policy_hubIdjN4cuda3__47maximumIvEEE10Policy1000EPdSB_iS8_ddNS5_3std3__410__identityEEEvT0_T1_T2_T3_T4_T6_:
	.zero		929


//--------------------- .nv.constant0._ZN3cub18CUB_300001_SM_10006detail6reduce18DeviceReduceKernelINS2_10policy_hubIdjN4cuda3__47maximumIvEEE10Policy1000EPdjS8_dNS5_3std3__410__identityEEEvT0_PT3_T1_NS0_13GridEvenShareISI_EET2_T4_ --------------------------
	.section	.nv.constant0._ZN3cub18CUB_300001_SM_10006detail6reduce18DeviceReduceKernelINS2_10policy_hubIdjN4cuda3__47maximumIvEEE10Policy1000EPdjS8_dNS5_3std3__410__identityEEEvT0_PT3_T1_NS0_13GridEvenShareISI_EET2_T4_,"a",@progbits
	.sectionflags	@""
	.align	4
.nv.constant0._ZN3cub18CUB_300001_SM_10006detail6reduce18DeviceReduceKernelINS2_10policy_hubIdjN4cuda3__47maximumIvEEE10Policy1000EPdjS8_dNS5_3std3__410__identityEEEvT0_PT3_T1_NS0_13GridEvenShareISI_EET2_T4_:
	.zero		958


//--------------------- .nv.constant0._ZN3cub18CUB_300001_SM_10006detail6reduce28DeviceReduceSingleTileKernelINS2_10policy_hubIdjN4cuda3__47maximumIvEEE10Policy1000EPdSB_jS8_ddNS5_3std3__410__identityEEEvT0_T1_T2_T3_T4_T6_ --------------------------
	.section	.nv.constant0._ZN3cub18CUB_300001_SM_10006detail6reduce28DeviceReduceSingleTileKernelINS2_10policy_hubIdjN4cuda3__47maximumIvEEE10Policy1000EPdSB_jS8_ddNS5_3std3__410__identityEEEvT0_T1_T2_T3_T4_T6_,"a",@progbits
	.sectionflags	@""
	.align	4
.nv.constant0._ZN3cub18CUB_300001_SM_10006detail6reduce28DeviceReduceSingleTileKernelINS2_10policy_hubIdjN4cuda3__47maximumIvEEE10Policy1000EPdSB_jS8_ddNS5_3std3__410__identityEEEvT0_T1_T2_T3_T4_T6_:
	.zero		929


//--------------------- .nv.constant0._ZN3cub18CUB_300001_SM_10006detail11EmptyKernelIvEEvv --------------------------
	.section	.nv.constant0._ZN3cub18CUB_300001_SM_10006detail11EmptyKernelIvEEvv,"a",@progbits
	.sectionflags	@""
	.align	4
.nv.constant0._ZN3cub18CUB_300001_SM_10006detail11EmptyKernelIvEEvv:
	.zero		896


//--------------------- .nv.constant0._Z7restorePdi --------------------------
	.section	.nv.constant0._Z7restorePdi,"a",@progbits
	.sectionflags	@""
	.align	4
.nv.constant0._Z7restorePdi:
	.zero		908


//--------------------- .nv.constant0._Z11subtractionPdS_ --------------------------
	.section	.nv.constant0._Z11subtractionPdS_,"a",@progbits
	.sectionflags	@""
	.align	4
.nv.constant0._Z11subtractionPdS_:
	.zero		912


//--------------------- .nv.constant0._Z9calculatePdS_m --------------------------
	.section	.nv.constant0._Z9calculatePdS_m,"a",@progbits
	.sectionflags	@""
	.align	4
.nv.constant0._Z9calculatePdS_m:
	.zero		920


//--------------------- SYMBOLS --------------------------

	.type		.nv.reservedSmem.offset0,@object
	.size		.nv.reservedSmem.offset0,0x4
	.type		.nv.reservedSmem.cap,@object
	.size		.nv.reservedSmem.cap,0x4
